def attn_fwd(
    Q,
    K,
    V,
    Out,
    Lse,
    sm_scale,
    stride_qz,
    stride_qh,
    stride_qm,
    stride_qk,
    stride_kz,
    stride_kh,
    stride_kn,
    stride_kk,
    stride_vz,
    stride_vh,
    stride_vn,
    stride_vk,
    stride_oz,
    stride_oh,
    stride_om,
    stride_ok,
    seqlen_q,
    seqlen_k,
    BLOCK_M: tl.constexpr,
    BLOCK_N: tl.constexpr,
    HEAD_DIM: tl.constexpr,
    CAUSAL: tl.constexpr,
):
    start_m = tl.program_id(0)
    off_hz = tl.program_id(1)
    q_off = off_hz * stride_qh
    k_off = off_hz * stride_kh
    v_off = off_hz * stride_vh
    offs_m = start_m * BLOCK_M + tl.arange(0, BLOCK_M)
    offs_d = tl.arange(0, HEAD_DIM)
    offs_n = tl.arange(0, BLOCK_N)
    q_ptrs = Q + q_off + offs_m[:, None] * stride_qm + offs_d[None, :] * stride_qk
    k_ptrs = K + k_off + offs_d[:, None] * stride_kk + offs_n[None, :] * stride_kn
    v_ptrs = V + v_off + offs_n[:, None] * stride_vn + offs_d[None, :] * stride_vk
    m_i = tl.full([BLOCK_M], float("-inf"), dtype=tl.float32)
    l_i = tl.zeros([BLOCK_M], dtype=tl.float32) + 1.0
    acc = tl.zeros([BLOCK_M, HEAD_DIM], dtype=tl.float32)
    q = tl.load(q_ptrs)
    acc, l_i, m_i = _attn_fwd_inner(
        acc,
        l_i,
        m_i,
        q,
        k_ptrs,
        v_ptrs,
        sm_scale,
        stride_kn,
        stride_vn,
        start_m,
        seqlen_k,
        BLOCK_M,
        BLOCK_N,
        HEAD_DIM,
        CAUSAL,
    )
    acc = acc / l_i[:, None]
    lse = m_i + tl.math.log2(l_i) / 1.4426950408889634
    o_ptrs = (
        Out
        + off_hz * stride_oh
        + offs_m[:, None] * stride_om
        + offs_d[None, :] * stride_ok
    )
    tl.store(o_ptrs, acc.to(Out.dtype.element_ty))
    tl.store(Lse + off_hz * seqlen_q + offs_m, lse)

# config = {"BLOCK_M": 256, "BLOCK_N": 128, "HEAD_DIM": 256, "arch": "sm_100", "causal": true, "dtype": "bf16", "num_stages": 2, "num_warps": 16}
# arch = sm_100


// ===== COMPILED SASS (sm_100a) =====

	.target	sm_100a

	.elftype	@"ET_EXEC"


//--------------------- .note.nv.tkinfo           --------------------------
	.section	.note.nv.tkinfo,"",@"SHT_NOTE"
	.sectionflags	@"SHF_NOTE_NV_TKINFO"
	.tkinfo
        /*0018*/ 	.word	0x00000081
        /*0030*/ 	.string	""
        /*0030*/ 	.string	"ptxas-blackwell"
        /*0030*/ 	.string	"Cuda compilation tools, release 12.9, V12.9.86"
        /*0030*/ 	.string	"Build cuda_12.9.r12.9/compiler.36037853_0"
        /*0030*/ 	.string	"-v  -suppress-debug-info  -lineinfo  -arch sm_100a "



//--------------------- .note.nv.cuver            --------------------------
	.section	.note.nv.cuver,"",@"SHT_NOTE"
	.sectionflags	@"SHF_NOTE_NV_CUVER"
        /*0018*/ 	.short	0x0001
        /*001a*/ 	.short	0x0064
        /*001c*/ 	.short	0x0001
        /*001e*/ 	.short	0x0000
        /*0020*/ 	.short	0x0001
        /*0022*/ 	.short	0x0000


//--------------------- .nv.info                  --------------------------
	.section	.nv.info,"",@"SHT_CUDA_INFO"
	.align	4


	//----- nvinfo : EIATTR_REGCOUNT
	.align		4
        /*0000*/ 	.byte	0x04, 0x2f
        /*0002*/ 	.short	(.L_2 - .L_1)
	.align		4
.L_1:
        /*0004*/ 	.word	index@(attn_fwd)
        /*0008*/ 	.word	0x00000020


	//----- nvinfo : EIATTR_FRAME_SIZE
	.align		4
.L_2:
        /*000c*/ 	.byte	0x04, 0x11
        /*000e*/ 	.short	(.L_4 - .L_3)
	.align		4
.L_3:
        /*0010*/ 	.word	index@(attn_fwd)
        /*0014*/ 	.word	0x00002f38


	//----- nvinfo : EIATTR_MIN_STACK_SIZE
	.align		4
.L_4:
        /*0018*/ 	.byte	0x04, 0x12
        /*001a*/ 	.short	(.L_6 - .L_5)
	.align		4
.L_5:
        /*001c*/ 	.word	index@(attn_fwd)
        /*0020*/ 	.word	0x00002f38
.L_6:


//--------------------- .nv.info.attn_fwd         --------------------------
	.section	.nv.info.attn_fwd,"",@"SHT_CUDA_INFO"
	.sectionflags	@""
	.align	4


	//----- nvinfo : EIATTR_CUDA_API_VERSION
	.align		4
        /*0000*/ 	.byte	0x04, 0x37
        /*0002*/ 	.short	(.L_8 - .L_7)
.L_7:
        /*0004*/ 	.word	0x00000081


	//----- nvinfo : EIATTR_KPARAM_INFO
	.align		4
.L_8:
        /*0008*/ 	.byte	0x04, 0x17
        /*000a*/ 	.short	(.L_10 - .L_9)
.L_9:
        /*000c*/ 	.word	0x00000000
        /*0010*/ 	.short	0x0019
        /*0012*/ 	.short	0x0080
        /*0014*/ 	.byte	0x00, 0xf4, 0x21, 0x00


	//----- nvinfo : EIATTR_KPARAM_INFO
	.align		4
.L_10:
        /*0018*/ 	.byte	0x04, 0x17
        /*001a*/ 	.short	(.L_12 - .L_11)
.L_11:
        /*001c*/ 	.word	0x00000000
        /*0020*/ 	.short	0x0018
        /*0022*/ 	.short	0x0078
        /*0024*/ 	.byte	0x00, 0xf4, 0x21, 0x00


	//----- nvinfo : EIATTR_KPARAM_INFO
	.align		4
.L_12:
        /*0028*/ 	.byte	0x04, 0x17
        /*002a*/ 	.short	(.L_14 - .L_13)
.L_13:
        /*002c*/ 	.word	0x00000000
        /*0030*/ 	.short	0x0017
        /*0032*/ 	.short	0x0070
        /*0034*/ 	.byte	0x00, 0xf0, 0x11, 0x00


	//----- nvinfo : EIATTR_KPARAM_INFO
	.align		4
.L_14:
        /*0038*/ 	.byte	0x04, 0x17
        /*003a*/ 	.short	(.L_16 - .L_15)
.L_15:
        /*003c*/ 	.word	0x00000000
        /*0040*/ 	.short	0x0016
        /*0042*/ 	.short	0x006c
        /*0044*/ 	.byte	0x00, 0xf0, 0x11, 0x00


	//----- nvinfo : EIATTR_KPARAM_INFO
	.align		4
.L_16:
        /*0048*/ 	.byte	0x04, 0x17
        /*004a*/ 	.short	(.L_18 - .L_17)
.L_17:
        /*004c*/ 	.word	0x00000000
        /*0050*/ 	.short	0x0015
        /*0052*/ 	.short	0x0068
        /*0054*/ 	.byte	0x00, 0xf0, 0x11, 0x00


	//----- nvinfo : EIATTR_KPARAM_INFO
	.align		4
.L_18:
        /*0058*/ 	.byte	0x04, 0x17
        /*005a*/ 	.short	(.L_20 - .L_19)
.L_19:
        /*005c*/ 	.word	0x00000000
        /*0060*/ 	.short	0x0014
        /*0062*/ 	.short	0x0064
        /*0064*/ 	.byte	0x00, 0xf0, 0x11, 0x00


	//----- nvinfo : EIATTR_KPARAM_INFO
	.align		4
.L_20:
        /*0068*/ 	.byte	0x04, 0x17
        /*006a*/ 	.short	(.L_22 - .L_21)
.L_21:
        /*006c*/ 	.word	0x00000000
        /*0070*/ 	.short	0x0013
        /*0072*/ 	.short	0x0060
        /*0074*/ 	.byte	0x00, 0xf0, 0x11, 0x00


	//----- nvinfo : EIATTR_KPARAM_INFO
	.align		4
.L_22:
        /*0078*/ 	.byte	0x04, 0x17
        /*007a*/ 	.short	(.L_24 - .L_23)
.L_23:
        /*007c*/ 	.word	0x00000000
        /*0080*/ 	.short	0x0012
        /*0082*/ 	.short	0x005c
        /*0084*/ 	.byte	0x00, 0xf0, 0x11, 0x00


	//----- nvinfo : EIATTR_KPARAM_INFO
	.align		4
.L_24:
        /*0088*/ 	.byte	0x04, 0x17
        /*008a*/ 	.short	(.L_26 - .L_25)
.L_25:
        /*008c*/ 	.word	0x00000000
        /*0090*/ 	.short	0x0011
        /*0092*/ 	.short	0x0058
        /*0094*/ 	.byte	0x00, 0xf0, 0x11, 0x00


	//----- nvinfo : EIATTR_KPARAM_INFO
	.align		4
.L_26:
        /*0098*/ 	.byte	0x04, 0x17
        /*009a*/ 	.short	(.L_28 - .L_27)
.L_27:
        /*009c*/ 	.word	0x00000000
        /*00a0*/ 	.short	0x0010
        /*00a2*/ 	.short	0x0054
        /*00a4*/ 	.byte	0x00, 0xf0, 0x11, 0x00


	//----- nvinfo : EIATTR_KPARAM_INFO
	.align		4
.L_28:
        /*00a8*/ 	.byte	0x04, 0x17
        /*00aa*/ 	.short	(.L_30 - .L_29)
.L_29:
        /*00ac*/ 	.word	0x00000000
        /*00b0*/ 	.short	0x000f
        /*00b2*/ 	.short	0x0050
        /*00b4*/ 	.byte	0x00, 0xf0, 0x11, 0x00


	//----- nvinfo : EIATTR_KPARAM_INFO
	.align		4
.L_30:
        /*00b8*/ 	.byte	0x04, 0x17
        /*00ba*/ 	.short	(.L_32 - .L_31)
.L_31:
        /*00bc*/ 	.word	0x00000000
        /*00c0*/ 	.short	0x000e
        /*00c2*/ 	.short	0x004c
        /*00c4*/ 	.byte	0x00, 0xf0, 0x11, 0x00


	//----- nvinfo : EIATTR_KPARAM_INFO
	.align		4
.L_32:
        /*00c8*/ 	.byte	0x04, 0x17
        /*00ca*/ 	.short	(.L_34 - .L_33)
.L_33:
        /*00cc*/ 	.word	0x00000000
        /*00d0*/ 	.short	0x000d
        /*00d2*/ 	.short	0x0048
        /*00d4*/ 	.byte	0x00, 0xf0, 0x11, 0x00


	//----- nvinfo : EIATTR_KPARAM_INFO
	.align		4
.L_34:
        /*00d8*/ 	.byte	0x04, 0x17
        /*00da*/ 	.short	(.L_36 - .L_35)
.L_35:
        /*00dc*/ 	.word	0x00000000
        /*00e0*/ 	.short	0x000c
        /*00e2*/ 	.short	0x0044
        /*00e4*/ 	.byte	0x00, 0xf0, 0x11, 0x00


	//----- nvinfo : EIATTR_KPARAM_INFO
	.align		4
.L_36:
        /*00e8*/ 	.byte	0x04, 0x17
        /*00ea*/ 	.short	(.L_38 - .L_37)
.L_37:
        /*00ec*/ 	.word	0x00000000
        /*00f0*/ 	.short	0x000b
        /*00f2*/ 	.short	0x0040
        /*00f4*/ 	.byte	0x00, 0xf0, 0x11, 0x00


	//----- nvinfo : EIATTR_KPARAM_INFO
	.align		4
.L_38:
        /*00f8*/ 	.byte	0x04, 0x17
        /*00fa*/ 	.short	(.L_40 - .L_39)
.L_39:
        /*00fc*/ 	.word	0x00000000
        /*0100*/ 	.short	0x000a
        /*0102*/ 	.short	0x003c
        /*0104*/ 	.byte	0x00, 0xf0, 0x11, 0x00


	//----- nvinfo : EIATTR_KPARAM_INFO
	.align		4
.L_40:
        /*0108*/ 	.byte	0x04, 0x17
        /*010a*/ 	.short	(.L_42 - .L_41)
.L_41:
        /*010c*/ 	.word	0x00000000
        /*0110*/ 	.short	0x0009
        /*0112*/ 	.short	0x0038
        /*0114*/ 	.byte	0x00, 0xf0, 0x11, 0x00


	//----- nvinfo : EIATTR_KPARAM_INFO
	.align		4
.L_42:
        /*0118*/ 	.byte	0x04, 0x17
        /*011a*/ 	.short	(.L_44 - .L_43)
.L_43:
        /*011c*/ 	.word	0x00000000
        /*0120*/ 	.short	0x0008
        /*0122*/ 	.short	0x0034
        /*0124*/ 	.byte	0x00, 0xf0, 0x11, 0x00


	//----- nvinfo : EIATTR_KPARAM_INFO
	.align		4
.L_44:
        /*0128*/ 	.byte	0x04, 0x17
        /*012a*/ 	.short	(.L_46 - .L_45)
.L_45:
        /*012c*/ 	.word	0x00000000
        /*0130*/ 	.short	0x0007
        /*0132*/ 	.short	0x0030
        /*0134*/ 	.byte	0x00, 0xf0, 0x11, 0x00


	//----- nvinfo : EIATTR_KPARAM_INFO
	.align		4
.L_46:
        /*0138*/ 	.byte	0x04, 0x17
        /*013a*/ 	.short	(.L_48 - .L_47)
.L_47:
        /*013c*/ 	.word	0x00000000
        /*0140*/ 	.short	0x0006
        /*0142*/ 	.short	0x002c
        /*0144*/ 	.byte	0x00, 0xf0, 0x11, 0x00


	//----- nvinfo : EIATTR_KPARAM_INFO
	.align		4
.L_48:
        /*0148*/ 	.byte	0x04, 0x17
        /*014a*/ 	.short	(.L_50 - .L_49)
.L_49:
        /*014c*/ 	.word	0x00000000
        /*0150*/ 	.short	0x0005
        /*0152*/ 	.short	0x0028
        /*0154*/ 	.byte	0x00, 0xf0, 0x11, 0x00


	//----- nvinfo : EIATTR_KPARAM_INFO
	.align		4
.L_50:
        /*0158*/ 	.byte	0x04, 0x17
        /*015a*/ 	.short	(.L_52 - .L_51)
.L_51:
        /*015c*/ 	.word	0x00000000
        /*0160*/ 	.short	0x0004
        /*0162*/ 	.short	0x0020
        /*0164*/ 	.byte	0x00, 0xf4, 0x21, 0x00


	//----- nvinfo : EIATTR_KPARAM_INFO
	.align		4
.L_52:
        /*0168*/ 	.byte	0x04, 0x17
        /*016a*/ 	.short	(.L_54 - .L_53)
.L_53:
        /*016c*/ 	.word	0x00000000
        /*0170*/ 	.short	0x0003
        /*0172*/ 	.short	0x0018
        /*0174*/ 	.byte	0x00, 0xf4, 0x21, 0x00


	//----- nvinfo : EIATTR_KPARAM_INFO
	.align		4
.L_54:
        /*0178*/ 	.byte	0x04, 0x17
        /*017a*/ 	.short	(.L_56 - .L_55)
.L_55:
        /*017c*/ 	.word	0x00000000
        /*0180*/ 	.short	0x0002
        /*0182*/ 	.short	0x0010
        /*0184*/ 	.byte	0x00, 0xf4, 0x21, 0x00


	//----- nvinfo : EIATTR_KPARAM_INFO
	.align		4
.L_56:
        /*0188*/ 	.byte	0x04, 0x17
        /*018a*/ 	.short	(.L_58 - .L_57)
.L_57:
        /*018c*/ 	.word	0x00000000
        /*0190*/ 	.short	0x0001
        /*0192*/ 	.short	0x0008
        /*0194*/ 	.byte	0x00, 0xf4, 0x21, 0x00


	//----- nvinfo : EIATTR_KPARAM_INFO
	.align		4
.L_58:
        /*0198*/ 	.byte	0x04, 0x17
        /*019a*/ 	.short	(.L_60 - .L_59)
.L_59:
        /*019c*/ 	.word	0x00000000
        /*01a0*/ 	.short	0x0000
        /*01a2*/ 	.short	0x0000
        /*01a4*/ 	.byte	0x00, 0xf4, 0x21, 0x00


	//----- nvinfo : EIATTR_SPARSE_MMA_MASK
	.align		4
.L_60:
        /*01a8*/ 	.byte	0x03, 0x50
        /*01aa*/ 	.short	0x0000


	//----- nvinfo : EIATTR_MAXREG_COUNT
	.align		4
        /*01ac*/ 	.byte	0x03, 0x1b
        /*01ae*/ 	.short	0x0080


	//----- nvinfo : EIATTR_NUM_BARRIERS
	.align		4
        /*01b0*/ 	.byte	0x02, 0x4c
        /*01b2*/ 	.byte	0x01
	.zero		1


	//----- nvinfo : EIATTR_ANNOTATIONS
	.align		4
        /*01b4*/ 	.byte	0x04, 0x55
        /*01b6*/ 	.short	(.L_62 - .L_61)


	//   ....[0]....
.L_61:
        /*01b8*/ 	.word	0x00000001
        /*01bc*/ 	.byte	0x20, 0x01, 0x00, 0x00, 0x01, 0x00, 0x00, 0x00, 0x80, 0x01, 0x00, 0x00, 0x01, 0x00, 0x00, 0x00
        /* <DEDUP_REMOVED lines=179> */
        /*0cfc*/ 	.byte	0xa0, 0x3c, 0x00, 0x00, 0x01, 0x00, 0x00, 0x00, 0xc0, 0x3c, 0x00, 0x00


	//----- nvinfo : EIATTR_COOP_GROUP_MASK_REGIDS
	.align		4
.L_62:
        /*0d08*/ 	.byte	0x04, 0x29
        /*0d0a*/ 	.short	(.L_64 - .L_63)


	//   ....[0]....
.L_63:
        /*0d0c*/ 	.word	0xffffffff


	//   ....[1]....
        /*0d10*/ 	.word	0xffffffff


	//   ....[2]....
        /*0d14*/ 	.word	0xffffffff


	//   ....[3]....
        /*0d18*/ 	.word	0xffffffff


	//   ....[4]....
        /*0d1c*/ 	.word	0xffffffff


	//   ....[5]....
        /*0d20*/ 	.word	0xffffffff


	//   ....[6]....
        /*0d24*/ 	.word	0xffffffff


	//   ....[7]....
        /*0d28*/ 	.word	0xffffffff


	//----- nvinfo : EIATTR_COOP_GROUP_INSTR_OFFSETS
	.align		4
.L_64:
        /*0d2c*/ 	.byte	0x04, 0x28
        /*0d2e*/ 	.short	(.L_66 - .L_65)


	//   ....[0]....
.L_65:
        /*0d30*/ 	.word	0x0001ca50


	//   ....[1]....
        /*0d34*/ 	.word	0x0001ca60


	//   ....[2]....
        /*0d38*/ 	.word	0x0001cb10


	//   ....[3]....
        /*0d3c*/ 	.word	0x0001cb20


	//   ....[4]....
        /*0d40*/ 	.word	0x0002dea0


	//   ....[5]....
        /*0d44*/ 	.word	0x0002df90


	//   ....[6]....
        /*0d48*/ 	.word	0x0002dfb0


	//   ....[7]....
        /*0d4c*/ 	.word	0x0002e080


	//----- nvinfo : EIATTR_VRC_CTA_INIT_COUNT
	.align		4
.L_66:
        /*0d50*/ 	.byte	0x02, 0x4a
	.zero		1
	.zero		1


	//----- nvinfo : EIATTR_EXIT_INSTR_OFFSETS
	.align		4
        /*0d54*/ 	.byte	0x04, 0x1c
        /*0d56*/ 	.short	(.L_68 - .L_67)


	//   ....[0]....
.L_67:
        /*0d58*/ 	.word	0x00037e40


	//   ....[1]....
        /*0d5c*/ 	.word	0x00037e80


	//----- nvinfo : EIATTR_REQNTID
	.align		4
.L_68:
        /*0d60*/ 	.byte	0x04, 0x10
        /*0d62*/ 	.short	(.L_70 - .L_69)
.L_69:
        /*0d64*/ 	.word	0x00000200
        /*0d68*/ 	.word	0x00000001
        /*0d6c*/ 	.word	0x00000001


	//----- nvinfo : EIATTR_CBANK_PARAM_SIZE
	.align		4
.L_70:
        /*0d70*/ 	.byte	0x03, 0x19
        /*0d72*/ 	.short	0x0088


	//----- nvinfo : EIATTR_PARAM_CBANK
	.align		4
        /*0d74*/ 	.byte	0x04, 0x0a
        /*0d76*/ 	.short	(.L_72 - .L_71)
	.align		4
.L_71:
        /*0d78*/ 	.word	index@(.nv.constant0.attn_fwd)
        /*0d7c*/ 	.short	0x0380
        /*0d7e*/ 	.short	0x0088


	//----- nvinfo : EIATTR_SW_WAR
	.align		4
.L_72:
        /*0d80*/ 	.byte	0x04, 0x36
        /*0d82*/ 	.short	(.L_74 - .L_73)
.L_73:
        /*0d84*/ 	.word	0x00000008
.L_74:


//--------------------- .nv.compat                --------------------------
	.section	.nv.compat,"",@"SHT_CUDA_COMPAT_INFO"
	.align	4
        /*0000*/ 	.byte	0x02, 0x02, 0x01, 0x00, 0x02, 0x05, 0x05, 0x00, 0x02, 0x03, 0x00, 0x00, 0x02, 0x06, 0x01, 0x00


//--------------------- .nv.callgraph             --------------------------
	.section	.nv.callgraph,"",@"SHT_CUDA_CALLGRAPH"
	.align	4
	.sectionentsize	8
	.align		4
        /*0000*/ 	.word	0x00000000
	.align		4
        /*0004*/ 	.word	0xffffffff
	.align		4
        /*0008*/ 	.word	0x00000000
	.align		4
        /*000c*/ 	.word	0xfffffffe
	.align		4
        /*0010*/ 	.word	0x00000000
	.align		4
        /*0014*/ 	.word	0xfffffffd
	.align		4
        /*0018*/ 	.word	0x00000000
	.align		4
        /*001c*/ 	.word	0xfffffffc


//--------------------- .nv.constant4             --------------------------
	.section	.nv.constant4,"a",@progbits
	.align	8
	.align		8
.nv.constant4:
        /*0000*/ 	.dword	_$_str


//--------------------- .text.attn_fwd            --------------------------
	.section	.text.attn_fwd,"ax",@progbits
	.align	128
        .global         attn_fwd
        .type           attn_fwd,@function
        .size           attn_fwd,(.L_x_3 - attn_fwd)
        .other          attn_fwd,@"STO_CUDA_ENTRY STV_DEFAULT"
attn_fwd:
.text.attn_fwd:
[----:B------:R-:W0:Y:S01]  /*0000*/  LDC R1, c[0x0][0x37c] ;  /* 0x0000df00ff017b82 */ /* 0x000e220000000800 */
[----:B------:R-:W1:Y:S07]  /*0010*/  S2R R2, SR_TID.X ;  /* 0x0000000000027919 */ /* 0x000e6e0000002100 */
[----:B------:R-:W2:Y:S01]  /*0020*/  LDC R27, c[0x0][0x3b8] ;  /* 0x0000ee00ff1b7b82 */ /* 0x000ea20000000800 */
[----:B0-----:R-:W-:Y:S01]  /*0030*/  VIADD R1, R1, 0xffffd0c8 ;  /* 0xffffd0c801017836 */ /* 0x001fe20000000000 */
[----:B------:R-:W0:Y:S01]  /*0040*/  LDCU.64 UR4, c[0x0][0x3b0] ;  /* 0x00007600ff0477ac */ /* 0x000e220008000a00 */
[----:B------:R-:W3:Y:S01]  /*0050*/  S2R R4, SR_CTAID.X ;  /* 0x0000000000047919 */ /* 0x000ee20000002500 */
[----:B------:R-:W4:Y:S04]  /*0060*/  LDCU.64 UR10, c[0x0][0x358] ;  /* 0x00006b00ff0a77ac */ /* 0x000f280008000a00 */
[----:B------:R-:W0:Y:S08]  /*0070*/  S2UR UR6, SR_CTAID.Y ;  /* 0x00000000000679c3 */ /* 0x000e300000002600 */
[----:B------:R-:W5:Y:S01]  /*0080*/  LDC.64 R8, c[0x0][0x380] ;  /* 0x0000e000ff087b82 */ /* 0x000f620000000a00 */
[----:B-1----:R-:W-:Y:S01]  /*0090*/  SHF.R.U32.HI R0, RZ, 0x8, R2 ;  /* 0x00000008ff007819 */ /* 0x002fe20000011602 */
[----:B0-----:R-:W-:-:S03]  /*00a0*/  UIMAD UR4, UR6, UR4, URZ ;  /* 0x00000004060472a4 */ /* 0x001fc6000f8e02ff */
[----:B------:R-:W-:Y:S01]  /*00b0*/  SGXT.U32 R3, R0, 0x1 ;  /* 0x000000010003781a */ /* 0x000fe20000000000 */
[----:B------:R-:W-:Y:S01]  /*00c0*/  USHF.L.U32 UR7, UR4, 0x1, URZ ;  /* 0x0000000104077899 */ /* 0x000fe200080006ff */
[----:B---3--:R-:W-:-:S03]  /*00d0*/  PRMT R2, R2, 0x6540, R4 ;  /* 0x0000654002027816 */ /* 0x008fc60000000004 */
[----:B--2---:R-:W-:Y:S02]  /*00e0*/  IMAD R0, R3, R27, RZ ;  /* 0x0000001b03007224 */ /* 0x004fe400078e02ff */
[----:B------:R-:W-:Y:S01]  /*00f0*/  IMAD R2, R2, UR5, RZ ;  /* 0x0000000502027c24 */ /* 0x000fe2000f8e02ff */
[----:B------:R-:W-:Y:S01]  /*0100*/  UIMAD.WIDE UR4, UR4, 0x2, URZ ;  /* 0x00000002040478a5 */ /* 0x000fe2000f8e02ff */
[----:B------:R-:W-:-:S05]  /*0110*/  IMAD R3, R27, 0x2, R0 ;  /* 0x000000021b037824 */ /* 0x000fca00078e0200 */
[----:B------:R0:W-:Y:S02]  /*0120*/  STL [R1+0x44], R3 ;  /* 0x0000440301007387 */ /* 0x0001e40000100800 */
[----:B0-----:R-:W-:-:S05]  /*0130*/  LEA R3, R27, R3, 0x1 ;  /* 0x000000031b037211 */ /* 0x001fca00078e08ff */
[----:B------:R-:W-:-:S04]  /*0140*/  IMAD R3, R27, 0x2, R3 ;  /* 0x000000021b037824 */ /* 0x000fc800078e0203 */
[----:B------:R-:W-:-:S05]  /*0150*/  IMAD R13, R27, 0x2, R3 ;  /* 0x000000021b0d7824 */ /* 0x000fca00078e0203 */
[----:B------:R-:W-:-:S05]  /*0160*/  LEA R28, R27, R13, 0x1 ;  /* 0x0000000d1b1c7211 */ /* 0x000fca00078e08ff */
[C---:B------:R-:W-:Y:S01]  /*0170*/  IMAD R3, R27.reuse, 0x2, R28 ;  /* 0x000000021b037824 */ /* 0x040fe200078e021c */
[----:B------:R-:W-:Y:S04]  /*0180*/  STL [R1+0xad4], R28 ;  /* 0x000ad41c01007387 */ /* 0x000fe80000100800 */
[----:B------:R0:W-:Y:S02]  /*0190*/  STL [R1+0x5c], R3 ;  /* 0x00005c0301007387 */ /* 0x0001e40000100800 */
[----:B0-----:R-:W-:-:S05]  /*01a0*/  IMAD R3, R27, 0x2, R3 ;  /* 0x000000021b037824 */ /* 0x001fca00078e0203 */
[C---:B------:R-:W-:Y:S01]  /*01b0*/  LEA R15, R27.reuse, R3, 0x1 ;  /* 0x000000031b0f7211 */ /* 0x040fe200078e08ff */
[----:B------:R0:W-:Y:S04]  /*01c0*/  STL [R1+0xc0], R3 ;  /* 0x0000c00301007387 */ /* 0x0001e80000100800 */
[----:B------:R-:W-:-:S04]  /*01d0*/  IMAD R29, R27, 0x2, R15 ;  /* 0x000000021b1d7824 */ /* 0x000fc800078e020f */
[----:B0-----:R-:W-:-:S05]  /*01e0*/  IMAD R3, R27, 0x2, R29 ;  /* 0x000000021b037824 */ /* 0x001fca00078e021d */
[----:B------:R0:W-:Y:S02]  /*01f0*/  STL [R1+0x60], R3 ;  /* 0x0000600301007387 */ /* 0x0001e40000100800 */
[----:B0-----:R-:W-:-:S05]  /*0200*/  LEA R3, R27, R3, 0x1 ;  /* 0x000000031b037211 */ /* 0x001fca00078e08ff */
[C---:B------:R-:W-:Y:S01]  /*0210*/  IMAD R17, R27.reuse, 0x2, R3 ;  /* 0x000000021b117824 */ /* 0x040fe200078e0203 */
[----:B------:R0:W-:Y:S03]  /*0220*/  STL [R1+0xc8], R3 ;  /* 0x0000c80301007387 */ /* 0x0001e60000100800 */
[----:B0-----:R-:W-:-:S05]  /*0230*/  IMAD R3, R27, 0x2, R17 ;  /* 0x000000021b037824 */ /* 0x001fca00078e0211 */
[----:B------:R0:W-:Y:S02]  /*0240*/  STL [R1], R3 ;  /* 0x0000000301007387 */ /* 0x0001e40000100800 */
[----:B0-----:R-:W-:-:S05]  /*0250*/  LEA R3, R27, R3, 0x1 ;  /* 0x000000031b037211 */ /* 0x001fca00078e08ff */
[----:B------:R0:W-:Y:S02]  /*0260*/  STL [R1+0x64], R3 ;  /* 0x0000640301007387 */ /* 0x0001e40000100800 */
[----:B0-----:R-:W-:-:S04]  /*0270*/  IMAD R3, R27, 0x2, R3 ;  /* 0x000000021b037824 */ /* 0x001fc800078e0203 */
[C---:B------:R-:W-:Y:S01]  /*0280*/  IMAD R24, R27.reuse, 0x2, R3 ;  /* 0x000000021b187824 */ /* 0x040fe200078e0203 */
[----:B------:R0:W-:Y:S04]  /*0290*/  STL [R1+0xcc], R3 ;  /* 0x0000cc0301007387 */ /* 0x0001e80000100800 */
[----:B0-----:R-:W-:-:S05]  /*02a0*/  LEA R3, R27, R24, 0x1 ;  /* 0x000000181b037211 */ /* 0x001fca00078e08ff */
[----:B------:R0:W-:Y:S02]  /*02b0*/  STL [R1+0x4], R3 ;  /* 0x0000040301007387 */ /* 0x0001e40000100800 */
[----:B0-----:R-:W-:-:S05]  /*02c0*/  IMAD R3, R27, 0x2, R3 ;  /* 0x000000021b037824 */ /* 0x001fca00078e0203 */
[----:B------:R0:W-:Y:S02]  /*02d0*/  STL [R1+0x68], R3 ;  /* 0x0000680301007387 */ /* 0x0001e40000100800 */
[----:B0-----:R-:W-:-:S05]  /*02e0*/  IMAD R3, R27, 0x2, R3 ;  /* 0x000000021b037824 */ /* 0x001fca00078e0203 */
[C---:B------:R-:W-:Y:S01]  /*02f0*/  LEA R25, R27.reuse, R3, 0x1 ;  /* 0x000000031b197211 */ /* 0x040fe200078e08ff */
[----:B------:R0:W-:Y:S04]  /*0300*/  STL [R1+0xd4], R3 ;  /* 0x0000d40301007387 */ /* 0x0001e80000100800 */
[----:B0-----:R-:W-:-:S05]  /*0310*/  IMAD R3, R27, 0x2, R25 ;  /* 0x000000021b037824 */ /* 0x001fca00078e0219 */
[----:B------:R0:W-:Y:S02]  /*0320*/  STL [R1+0x8], R3 ;  /* 0x0000080301007387 */ /* 0x0001e40000100800 */
[----:B0-----:R-:W-:-:S05]  /*0330*/  IMAD R3, R27, 0x2, R3 ;  /* 0x000000021b037824 */ /* 0x001fca00078e0203 */
[----:B------:R0:W-:Y:S02]  /*0340*/  STL [R1+0x6c], R3 ;  /* 0x00006c0301007387 */ /* 0x0001e40000100800 */
[----:B0-----:R-:W-:-:S05]  /*0350*/  LEA R3, R27, R3, 0x1 ;  /* 0x000000031b037211 */ /* 0x001fca00078e08ff */
[C---:B------:R-:W-:Y:S01]  /*0360*/  IMAD R22, R27.reuse, 0x2, R3 ;  /* 0x000000021b167824 */ /* 0x040fe200078e0203 */
[----:B------:R0:W-:Y:S03]  /*0370*/  STL [R1+0xdc], R3 ;  /* 0x0000dc0301007387 */ /* 0x0001e60000100800 */
[----:B0-----:R-:W-:-:S05]  /*0380*/  IMAD R3, R27, 0x2, R22 ;  /* 0x000000021b037824 */ /* 0x001fca00078e0216 */
[----:B------:R0:W-:Y:S02]  /*0390*/  STL [R1+0xc], R3 ;  /* 0x00000c0301007387 */ /* 0x0001e40000100800 */
        /* <DEDUP_REMOVED lines=33> */
[----:B------:R-:W-:-:S05]  /*05b0*/  IMAD R4, R27, 0x2, R7 ;  /* 0x000000021b047824 */ /* 0x000fca00078e0207 */
[----:B------:R1:W-:Y:S01]  /*05c0*/  STL [R1+0x2c], R4 ;  /* 0x00002c0401007387 */ /* 0x0003e20000100800 */
[C---:B0-----:R-:W-:Y:S02]  /*05d0*/  IMAD.SHL.U32 R3, R2.reuse, 0x2, RZ ;  /* 0x0000000202037824 */ /* 0x041fe400078e00ff */
[----:B------:R-:W-:-:S03]  /*05e0*/  IMAD.HI R2, R2, 0x2, RZ ;  /* 0x0000000202027827 */ /* 0x000fc600078e02ff */
[----:B-----5:R-:W-:Y:S02]  /*05f0*/  IADD3 R8, P0, P1, R3, UR7, R8 ;  /* 0x0000000703087c10 */ /* 0x020fe4000f91e008 */
[----:B-1----:R-:W-:Y:S02]  /*0600*/  LEA R4, R27, R4, 0x1 ;  /* 0x000000041b047211 */ /* 0x002fe400078e08ff */
[----:B------:R-:W-:-:S03]  /*0610*/  IADD3.X R2, PT, PT, R2, UR5, R9, P0, P1 ;  /* 0x0000000502027c10 */ /* 0x000fc600087e2409 */
[----:B------:R0:W-:Y:S01]  /*0620*/  STL [R1+0x94], R4 ;  /* 0x0000940401007387 */ /* 0x0001e20000100800 */
[----:B------:R-:W-:Y:S01]  /*0630*/  IMAD R6, R27, 0x2, R4 ;  /* 0x000000021b067824 */ /* 0x000fe200078e0204 */
[----:B------:R-:W-:-:S03]  /*0640*/  LEA R14, P1, R15, R8, 0x1 ;  /* 0x000000080f0e7211 */ /* 0x000fc600078208ff */
[----:B------:R-:W-:Y:S01]  /*0650*/  IMAD R23, R27, 0x2, R6 ;  /* 0x000000021b177824 */ /* 0x000fe200078e0206 */
[C---:B0-----:R-:W-:Y:S01]  /*0660*/  LEA R4, P0, R0.reuse, R8, 0x1 ;  /* 0x0000000800047211 */ /* 0x041fe200078008ff */
[----:B------:R-:W-:Y:S01]  /*0670*/  STL [R1+0x104], R6 ;  /* 0x0001040601007387 */ /* 0x000fe20000100800 */
[-C--:B------:R-:W-:Y:S02]  /*0680*/  LEA.HI.X.SX32 R15, R15, R2.reuse, 0x1, P1 ;  /* 0x000000020f0f7211 */ /* 0x080fe400008f0eff */
[----:B------:R-:W-:Y:S02]  /*0690*/  LEA.HI.X.SX32 R5, R0, R2, 0x1, P0 ;  /* 0x0000000200057211 */ /* 0x000fe400000f0eff */
[----:B------:R-:W-:Y:S02]  /*06a0*/  LEA R12, P0, R13, R8, 0x1 ;  /* 0x000000080d0c7211 */ /* 0x000fe400078008ff */
[----:B------:R-:W-:Y:S01]  /*06b0*/  LEA R3, R27, R23, 0x1 ;  /* 0x000000171b037211 */ /* 0x000fe200078e08ff */
[----:B----4-:R0:W2:Y:S01]  /*06c0*/  LDG.E.U16 R28, desc[UR10][R4.64] ;  /* 0x0000000a041c7981 */ /* 0x0100a2000c1e1500 */
[----:B------:R-:W-:-:S03]  /*06d0*/  LEA.HI.X.SX32 R13, R13, R2, 0x1, P0 ;  /* 0x000000020d0d7211 */ /* 0x000fc600000f0eff */
[C---:B------:R-:W-:Y:S01]  /*06e0*/  IMAD R0, R27.reuse, 0x2, R3 ;  /* 0x000000021b007824 */ /* 0x040fe200078e0203 */
[----:B------:R-:W-:Y:S04]  /*06f0*/  STL [R1+0x28], R3 ;  /* 0x0000280301007387 */ /* 0x000fe80000100800 */
[----:B------:R-:W3:Y:S04]  /*0700*/  LDG.E.U16 R12, desc[UR10][R12.64] ;  /* 0x0000000a0c0c7981 */ /* 0x000ee8000c1e1500 */
[----:B------:R1:W4:Y:S04]  /*0710*/  LDG.E.U16 R13, desc[UR10][R14.64] ;  /* 0x0000000a0e0d7981 */ /* 0x000328000c1e1500 */
[----:B------:R5:W-:Y:S02]  /*0720*/  STL [R1+0x84], R0 ;  /* 0x0000840001007387 */ /* 0x000be40000100800 */
[----:B-----5:R-:W-:-:S05]  /*0730*/  IMAD R0, R27, 0x2, R0 ;  /* 0x000000021b007824 */ /* 0x020fca00078e0200 */
[C---:B------:R-:W-:Y:S01]  /*0740*/  LEA R26, R27.reuse, R0, 0x1 ;  /* 0x000000001b1a7211 */ /* 0x040fe200078e08ff */
[----:B------:R5:W-:Y:S04]  /*0750*/  STL [R1+0xfc], R0 ;  /* 0x0000fc0001007387 */ /* 0x000be80000100800 */
[----:B-----5:R-:W-:-:S05]  /*0760*/  IMAD R0, R27, 0x2, R26 ;  /* 0x000000021b007824 */ /* 0x020fca00078e021a */
[----:B------:R5:W-:Y:S02]  /*0770*/  STL [R1+0x24], R0 ;  /* 0x0000240001007387 */ /* 0x000be40000100800 */
[----:B-----5:R-:W-:-:S05]  /*0780*/  IMAD R0, R27, 0x2, R0 ;  /* 0x000000021b007824 */ /* 0x020fca00078e0200 */
[----:B------:R5:W-:Y:S02]  /*0790*/  STL [R1+0x80], R0 ;  /* 0x0000800001007387 */ /* 0x000be40000100800 */
[----:B-----5:R-:W-:-:S05]  /*07a0*/  LEA R0, R27, R0, 0x1 ;  /* 0x000000001b007211 */ /* 0x020fca00078e08ff */
[C---:B0-----:R-:W-:Y:S01]  /*07b0*/  IMAD R5, R27.reuse, 0x2, R0 ;  /* 0x000000021b057824 */ /* 0x041fe200078e0200 */
        /* <DEDUP_REMOVED lines=20> */
[----:B------:R0:W-:Y:S02]  /*0900*/  STL [R1+0x11c], R0 ;  /* 0x00011c0001007387 */ /* 0x0001e40000100800 */
[----:B0-----:R-:W-:-:S04]  /*0910*/  IMAD R0, R27, 0x2, R0 ;  /* 0x000000021b007824 */ /* 0x001fc800078e0200 */
[----:B------:R-:W-:-:S05]  /*0920*/  IMAD R3, R27, 0x2, R0 ;  /* 0x000000021b037824 */ /* 0x000fca00078e0200 */
[----:B------:R0:W-:Y:S02]  /*0930*/  STL [R1+0x48], R3 ;  /* 0x0000480301007387 */ /* 0x0001e40000100800 */
[----:B0-----:R-:W-:-:S05]  /*0940*/  LEA R3, R27, R3, 0x1 ;  /* 0x000000031b037211 */ /* 0x001fca00078e08ff */
[----:B------:R0:W-:Y:S02]  /*0950*/  STL [R1+0xa4], R3 ;  /* 0x0000a40301007387 */ /* 0x0001e40000100800 */
[----:B0-----:R-:W-:-:S05]  /*0960*/  IMAD R3, R27, 0x2, R3 ;  /* 0x000000021b037824 */ /* 0x001fca00078e0203 */
[----:B------:R0:W-:Y:S02]  /*0970*/  STL [R1+0x124], R3 ;  /* 0x0001240301007387 */ /* 0x0001e40000100800 */
[----:B0-----:R-:W-:-:S05]  /*0980*/  IMAD R3, R27, 0x2, R3 ;  /* 0x000000021b037824 */ /* 0x001fca00078e0203 */
[----:B------:R-:W-:-:S05]  /*0990*/  LEA R6, R27, R3, 0x1 ;  /* 0x000000031b067211 */ /* 0x000fca00078e08ff */
        /* <DEDUP_REMOVED lines=14> */
[----:B------:R-:W-:Y:S01]  /*0a80*/  LEA R20, R27, R16, 0x1 ;  /* 0x000000101b147211 */ /* 0x000fe200078e08ff */
[----:B------:R0:W-:Y:S04]  /*0a90*/  STL [R1+0x58], R16 ;  /* 0x0000581001007387 */ /* 0x0001e80000100800 */
[----:B------:R5:W-:Y:S01]  /*0aa0*/  STL [R1+0xb0], R20 ;  /* 0x0000b01401007387 */ /* 0x000be20000100800 */
[----:B0-----:R-:W-:Y:S01]  /*0ab0*/  LEA R16, P0, R17, R8, 0x1 ;  /* 0x0000000811107211 */ /* 0x001fe200078008ff */
[----:B-----5:R-:W-:-:S03]  /*0ac0*/  IMAD R20, R27, 0x2, R20 ;  /* 0x000000021b147824 */ /* 0x020fc600078e0214 */
[----:B------:R-:W-:Y:S02]  /*0ad0*/  LEA.HI.X.SX32 R17, R17, R2, 0x1, P0 ;  /* 0x0000000211117211 */ /* 0x000fe400000f0eff */
[----:B------:R0:W-:Y:S01]  /*0ae0*/  STL [R1+0x12c], R20 ;  /* 0x00012c1401007387 */ /* 0x0001e20000100800 */
[----:B-1----:R-:W-:-:S03]  /*0af0*/  LEA R14, P0, R24, R8, 0x1 ;  /* 0x00000008180e7211 */ /* 0x002fc600078008ff */
[----:B----4-:R1:W-:Y:S04]  /*0b00*/  STL [R1+0x244], R13 ;  /* 0x0002440d01007387 */ /* 0x0103e80000100800 */
[----:B------:R4:W5:Y:S01]  /*0b10*/  LDG.E.U16 R17, desc[UR10][R16.64] ;  /* 0x0000000a10117981 */ /* 0x000962000c1e1500 */
[----:B0-----:R-:W-:-:S03]  /*0b20*/  IMAD R20, R27, 0x2, R20 ;  /* 0x000000021b147824 */ /* 0x001fc600078e0214 */
[----:B---3--:R0:W-:Y:S02]  /*0b30*/  STL [R1+0x134], R12 ;  /* 0x0001340c01007387 */ /* 0x0081e40000100800 */
[----:B-1----:R-:W-:Y:S02]  /*0b40*/  LEA R13, R27, R20, 0x1 ;  /* 0x000000141b0d7211 */ /* 0x002fe400078e08ff */
[----:B------:R-:W-:Y:S02]  /*0b50*/  LEA.HI.X.SX32 R15, R24, R2, 0x1, P0 ;  /* 0x00000002180f7211 */ /* 0x000fe400000f0eff */
[C---:B0-----:R-:W-:Y:S01]  /*0b60*/  LEA R12, P1, R25.reuse, R8, 0x1 ;  /* 0x00000008190c7211 */ /* 0x041fe200078208ff */
[----:B------:R0:W-:Y:S04]  /*0b70*/  STL [R1+0x4c], R13 ;  /* 0x00004c0d01007387 */ /* 0x0001e80000100800 */
[----:B------:R-:W3:Y:S01]  /*0b80*/  LDG.E.U16 R15, desc[UR10][R14.64] ;  /* 0x0000000a0e0f7981 */ /* 0x000ee2000c1e1500 */
[----:B0-----:R-:W-:-:S05]  /*0b90*/  LEA.HI.X.SX32 R13, R25, R2, 0x1, P1 ;  /* 0x00000002190d7211 */ /* 0x001fca00008f0eff */
[----:B------:R-:W2:Y:S01]  /*0ba0*/  LDG.E.U16 R25, desc[UR10][R12.64] ;  /* 0x0000000a0c197981 */ /* 0x000ea2000c1e1500 */
[----:B------:R-:W-:-:S04]  /*0bb0*/  IMAD R24, R27, 0x2, R20 ;  /* 0x000000021b187824 */ /* 0x000fc800078e0214 */
[C---:B------:R-:W-:Y:S01]  /*0bc0*/  IMAD R24, R27.reuse, 0x2, R24 ;  /* 0x000000021b187824 */ /* 0x040fe200078e0218 */
[C---:B----4-:R-:W-:Y:S01]  /*0bd0*/  LEA R16, P0, R22.reuse, R8, 0x1 ;  /* 0x0000000816107211 */ /* 0x050fe200078008ff */
[----:B-----5:R0:W-:Y:S04]  /*0be0*/  STL [R1+0x240], R17 ;  /* 0x0002401101007387 */ /* 0x0201e80000100800 */
[----:B------:R1:W-:Y:S01]  /*0bf0*/  STL [R1+0x9c], R24 ;  /* 0x00009c1801007387 */ /* 0x0003e20000100800 */
[----:B0-----:R-:W-:Y:S02]  /*0c00*/  LEA.HI.X.SX32 R17, R22, R2, 0x1, P0 ;  /* 0x0000000216117211 */ /* 0x001fe400000f0eff */
[----:B-1----:R-:W-:-:S05]  /*0c10*/  LEA R24, R27, R24, 0x1 ;  /* 0x000000181b187211 */ /* 0x002fca00078e08ff */
[----:B------:R-:W-:Y:S04]  /*0c20*/  STL [R1+0x120], R24 ;  /* 0x0001201801007387 */ /* 0x000fe80000100800 */
[----:B---3--:R-:W-:Y:S04]  /*0c30*/  STL [R1+0x23c], R15 ;  /* 0x00023c0f01007387 */ /* 0x008fe80000100800 */
[----:B--2---:R0:W-:Y:S04]  /*0c40*/  STL [R1+0x238], R25 ;  /* 0x0002381901007387 */ /* 0x0041e80000100800 */
[----:B0-----:R0:W2:Y:S01]  /*0c50*/  LDG.E.U16 R25, desc[UR10][R16.64] ;  /* 0x0000000a10197981 */ /* 0x0010a2000c1e1500 */
[----:B------:R-:W-:Y:S01]  /*0c60*/  IMAD R22, R27, 0x2, R24 ;  /* 0x000000021b167824 */ /* 0x000fe200078e0218 */
[----:B------:R-:W-:-:S03]  /*0c70*/  LEA R12, P0, R19, R8, 0x1 ;  /* 0x00000008130c7211 */ /* 0x000fc600078008ff */
[----:B------:R-:W-:Y:S01]  /*0c80*/  IMAD R24, R27, 0x2, R22 ;  /* 0x000000021b187824 */ /* 0x000fe200078e0216 */
[----:B------:R-:W-:Y:S02]  /*0c90*/  LEA.HI.X.SX32 R13, R19, R2, 0x1, P0 ;  /* 0x00000002130d7211 */ /* 0x000fe400000f0eff */
[C---:B------:R-:W-:Y:S02]  /*0ca0*/  LEA R14, P1, R18.reuse, R8, 0x1 ;  /* 0x00000008120e7211 */ /* 0x040fe400078208ff */
[----:B------:R-:W-:Y:S01]  /*0cb0*/  LEA R19, R27, R24, 0x1 ;  /* 0x000000181b137211 */ /* 0x000fe200078e08ff */
[----:B------:R1:W-:Y:S01]  /*0cc0*/  STL [R1+0x34], R24 ;  /* 0x0000341801007387 */ /* 0x0003e20000100800 */
[----:B------:R-:W-:-:S03]  /*0cd0*/  LEA.HI.X.SX32 R15, R18, R2, 0x1, P1 ;  /* 0x00000002120f7211 */ /* 0x000fc600008f0eff */
[----:B------:R3:W-:Y:S04]  /*0ce0*/  STL [R1+0x7c], R19 ;  /* 0x00007c1301007387 */ /* 0x0007e80000100800 */
[----:B-1----:R1:W4:Y:S01]  /*0cf0*/  LDG.E.U16 R24, desc[UR10][R12.64] ;  /* 0x0000000a0c187981 */ /* 0x002322000c1e1500 */
[----:B0-----:R-:W-:-:S04]  /*0d00*/  LEA R16, P0, R11, R8, 0x1 ;  /* 0x000000080b107211 */ /* 0x001fc800078008ff */
[----:B------:R-:W-:Y:S01]  /*0d10*/  LEA.HI.X.SX32 R17, R11, R2, 0x1, P0 ;  /* 0x000000020b117211 */ /* 0x000fe200000f0eff */
[----:B------:R-:W-:-:S04]  /*0d20*/  IMAD R18, R27, 0x2, R19 ;  /* 0x000000021b127824 */ /* 0x000fc800078e0213 */
[----:B---3--:R0:W3:Y:S01]  /*0d30*/  LDG.E.U16 R19, desc[UR10][R16.64] ;  /* 0x0000000a10137981 */ /* 0x0080e2000c1e1500 */
[----:B-1----:R-:W-:-:S04]  /*0d40*/  LEA R12, P0, R21, R8, 0x1 ;  /* 0x00000008150c7211 */ /* 0x002fc800078008ff */
[----:B------:R-:W-:Y:S02]  /*0d50*/  LEA.HI.X.SX32 R13, R21, R2, 0x1, P0 ;  /* 0x00000002150d7211 */ /* 0x000fe400000f0eff */
[----:B0-----:R-:W-:-:S03]  /*0d60*/  LEA R16, P0, R23, R8, 0x1 ;  /* 0x0000000817107211 */ /* 0x001fc600078008ff */
[----:B------:R0:W5:Y:S01]  /*0d70*/  LDG.E.U16 R21, desc[UR10][R12.64] ;  /* 0x0000000a0c157981 */ /* 0x000162000c1e1500 */
[----:B------:R-:W-:Y:S02]  /*0d80*/  LEA.HI.X.SX32 R17, R23, R2, 0x1, P0 ;  /* 0x0000000217117211 */ /* 0x000fe400000f0eff */
[----:B0-----:R-:W-:-:S04]  /*0d90*/  LEA R12, P0, R26, R8, 0x1 ;  /* 0x000000081a0c7211 */ /* 0x001fc800078008ff */
[----:B------:R-:W-:Y:S02]  /*0da0*/  LEA.HI.X.SX32 R13, R26, R2, 0x1, P0 ;  /* 0x000000021a0d7211 */ /* 0x000fe400000f0eff */
[----:B------:R-:W3:Y:S04]  /*0db0*/  LDG.E.U16 R26, desc[UR10][R16.64] ;  /* 0x0000000a101a7981 */ /* 0x000ee8000c1e1500 */
[----:B--2---:R0:W-:Y:S04]  /*0dc0*/  STL [R1+0x234], R25 ;  /* 0x0002341901007387 */ /* 0x0041e80000100800 */
[----:B0-----:R0:W2:Y:S02]  /*0dd0*/  LDG.E.U16 R25, desc[UR10][R14.64] ;  /* 0x0000000a0e197981 */ /* 0x0010a4000c1e1500 */
[----:B0-----:R-:W-:-:S04]  /*0de0*/  LEA R14, P1, R7, R8, 0x1 ;  /* 0x00000008070e7211 */ /* 0x001fc800078208ff */
[----:B------:R-:W-:-:S05]  /*0df0*/  LEA.HI.X.SX32 R15, R7, R2, 0x1, P1 ;  /* 0x00000002070f7211 */ /* 0x000fca00008f0eff */
[----:B------:R0:W3:Y:S01]  /*0e00*/  LDG.E.U16 R23, desc[UR10][R14.64] ;  /* 0x0000000a0e177981 */ /* 0x0000e2000c1e1500 */
[----:B------:R-:W-:-:S03]  /*0e10*/  IMAD R11, R27, 0x2, R18 ;  /* 0x000000021b0b7824 */ /* 0x000fc600078e0212 */
[----:B------:R1:W-:Y:S02]  /*0e20*/  STL [R1+0x114], R18 ;  /* 0x0001141201007387 */ /* 0x0003e40000100800 */
[----:B-1----:R-:W-:-:S05]  /*0e30*/  LEA R18, R27, R11, 0x1 ;  /* 0x0000000b1b127211 */ /* 0x002fca00078e08ff */
[----:B------:R1:W-:Y:S02]  /*0e40*/  STL [R1+0x18], R18 ;  /* 0x0000181201007387 */ /* 0x0003e40000100800 */
[----:B-1----:R-:W-:-:S04]  /*0e50*/  IMAD R18, R27, 0x2, R18 ;  /* 0x000000021b127824 */ /* 0x002fc800078e0212 */
[C---:B------:R-:W-:Y:S01]  /*0e60*/  IMAD R7, R27.reuse, 0x2, R18 ;  /* 0x000000021b077824 */ /* 0x040fe200078e0212 */
[----:B------:R-:W-:Y:S04]  /*0e70*/  STL [R1+0x3c], R18 ;  /* 0x00003c1201007387 */ /* 0x000fe80000100800 */
[----:B------:R1:W-:Y:S04]  /*0e80*/  STL [R1+0x100], R7 ;  /* 0x0001000701007387 */ /* 0x0003e80000100800 */
[----:B----4-:R4:W-:Y:S01]  /*0e90*/  STL [R1+0x230], R24 ;  /* 0x0002301801007387 */ /* 0x0109e20000100800 */
[----:B-1----:R-:W-:-:S05]  /*0ea0*/  LEA R7, R27, R7, 0x1 ;  /* 0x000000071b077211 */ /* 0x002fca00078e08ff */
[----:B----4-:R-:W-:Y:S01]  /*0eb0*/  IMAD R24, R27, 0x2, R7 ;  /* 0x000000021b187824 */ /* 0x010fe200078e0207 */
[----:B0-----:R-:W-:-:S04]  /*0ec0*/  LEA R14, P1, R5, R8, 0x1 ;  /* 0x00000008050e7211 */ /* 0x001fc800078208ff */
[----:B------:R-:W-:Y:S02]  /*0ed0*/  LEA.HI.X.SX32 R15, R5, R2, 0x1, P1 ;  /* 0x00000002050f7211 */ /* 0x000fe400008f0eff */
[----:B------:R-:W-:-:S04]  /*0ee0*/  LEA R16, P0, R4, R8, 0x1 ;  /* 0x0000000804107211 */ /* 0x000fc800078008ff */
[----:B------:R-:W-:Y:S02]  /*0ef0*/  LEA.HI.X.SX32 R17, R4, R2, 0x1, P0 ;  /* 0x0000000204117211 */ /* 0x000fe400000f0eff */
[----:B------:R-:W-:Y:S01]  /*0f00*/  LEA R4, P0, R10, R8, 0x1 ;  /* 0x000000080a047211 */ /* 0x000fe200078008ff */
[----:B--2---:R0:W-:Y:S04]  /*0f10*/  STL [R1+0x22c], R25 ;  /* 0x00022c1901007387 */ /* 0x0041e80000100800 */
[----:B------:R1:W-:Y:S01]  /*0f20*/  STL [R1+0xac4], R24 ;  /* 0x000ac41801007387 */ /* 0x0003e20000100800 */
[----:B0-----:R-:W-:-:S03]  /*0f30*/  IMAD R25, R27, 0x2, R24 ;  /* 0x000000021b197824 */ /* 0x001fc600078e0218 */
[----:B-1----:R0:W2:Y:S02]  /*0f40*/  LDG.E.U16 R24, desc[UR10][R12.64] ;  /* 0x0000000a0c187981 */ /* 0x0020a4000c1e1500 */
[C---:B------:R-:W-:Y:S02]  /*0f50*/  LEA R5, R27.reuse, R25, 0x1 ;  /* 0x000000191b057211 */ /* 0x040fe400078e08ff */
[----:B------:R-:W-:Y:S04]  /*0f60*/  STL [R1+0xac8], R25 ;  /* 0x000ac81901007387 */ /* 0x000fe80000100800 */
[----:B---3--:R1:W-:Y:S01]  /*0f70*/  STL [R1+0x228], R19 ;  /* 0x0002281301007387 */ /* 0x0083e20000100800 */
[----:B------:R-:W-:-:S03]  /*0f80*/  IMAD R18, R27, 0x2, R5 ;  /* 0x000000021b127824 */ /* 0x000fc600078e0205 */
[----:B-1----:R1:W3:Y:S04]  /*0f90*/  LDG.E.U16 R19, desc[UR10][R14.64] ;  /* 0x0000000a0e137981 */ /* 0x0022e8000c1e1500 */
[----:B------:R4:W-:Y:S01]  /*0fa0*/  STL [R1+0xf0], R5 ;  /* 0x0000f00501007387 */ /* 0x0009e20000100800 */
[----:B0-----:R-:W-:-:S03]  /*0fb0*/  LEA R12, P1, R0, R8, 0x1 ;  /* 0x00000008000c7211 */ /* 0x001fc600078208ff */
[----:B-----5:R0:W-:Y:S01]  /*0fc0*/  STL [R1+0x224], R21 ;  /* 0x0002241501007387 */ /* 0x0201e20000100800 */
[----:B----4-:R-:W-:-:S03]  /*0fd0*/  LEA.HI.X.SX32 R5, R10, R2, 0x1, P0 ;  /* 0x000000020a057211 */ /* 0x010fc600000f0eff */
[----:B------:R4:W5:Y:S01]  /*0fe0*/  LDG.E.U16 R10, desc[UR10][R16.64] ;  /* 0x0000000a100a7981 */ /* 0x000962000c1e1500 */
[----:B0-----:R-:W-:-:S03]  /*0ff0*/  IMAD R21, R27, 0x2, R18 ;  /* 0x000000021b157824 */ /* 0x001fc600078e0212 */
[----:B------:R0:W-:Y:S01]  /*1000*/  STL [R1+0x220], R23 ;  /* 0x0002201701007387 */ /* 0x0001e20000100800 */
[----:B------:R-:W-:Y:S02]  /*1010*/  LEA.HI.X.SX32 R13, R0, R2, 0x1, P1 ;  /* 0x00000002000d7211 */ /* 0x000fe400008f0eff */
[----:B-1----:R-:W-:Y:S01]  /*1020*/  LEA R14, P0, R3, R8, 0x1 ;  /* 0x00000008030e7211 */ /* 0x002fe200078008ff */
[----:B------:R1:W-:Y:S01]  /*1030*/  STL [R1+0xacc], R21 ;  /* 0x000acc1501007387 */ /* 0x0003e20000100800 */
[----:B0-----:R-:W-:-:S03]  /*1040*/  LEA R23, R27, R21, 0x1 ;  /* 0x000000151b177211 */ /* 0x001fc600078e08ff */
[----:B------:R0:W-:Y:S01]  /*1050*/  STL [R1+0x21c], R26 ;  /* 0x00021c1a01007387 */ /* 0x0001e20000100800 */
[----:B------:R-:W-:Y:S01]  /*1060*/  LEA.HI.X.SX32 R15, R3, R2, 0x1, P0 ;  /* 0x00000002030f7211 */ /* 0x000fe200000f0eff */
[C---:B------:R-:W-:Y:S02]  /*1070*/  IMAD R0, R27.reuse, 0x2, R23 ;  /* 0x000000021b007824 */ /* 0x040fe400078e0217 */
[----:B------:R4:W-:Y:S04]  /*1080*/  STL [R1+0xad0], R23 ;  /* 0x000ad01701007387 */ /* 0x0009e80000100800 */
[----:B-1----:R-:W5:Y:S04]  /*1090*/  LDG.E.U16 R21, desc[UR10][R14.64] ;  /* 0x0000000a0e157981 */ /* 0x002f68000c1e1500 */
[----:B0-----:R0:W5:Y:S04]  /*10a0*/  LDG.E.U16 R26, desc[UR10][R4.64] ;  /* 0x0000000a041a7981 */ /* 0x001168000c1e1500 */
[----:B----4-:R1:W4:Y:S01]  /*10b0*/  LDG.E.U16 R23, desc[UR10][R12.64] ;  /* 0x0000000a0c177981 */ /* 0x010322000c1e1500 */
[----:B------:R-:W-:Y:S01]  /*10c0*/  IMAD R17, R27, 0x2, R0 ;  /* 0x000000021b117824 */ /* 0x000fe200078e0200 */
[----:B0-----:R-:W-:-:S02]  /*10d0*/  LEA R4, P0, R9, R8, 0x1 ;  /* 0x0000000809047211 */ /* 0x001fc400078008ff */
[----:B------:R0:W-:Y:S02]  /*10e0*/  STL [R1+0xe4], R0 ;  /* 0x0000e40001007387 */ /* 0x0001e40000100800 */
[----:B------:R-:W-:Y:S02]  /*10f0*/  LEA R16, R27, R17, 0x1 ;  /* 0x000000111b107211 */ /* 0x000fe400078e08ff */
[----:B------:R-:W-:Y:S02]  /*1100*/  LEA.HI.X.SX32 R5, R9, R2, 0x1, P0 ;  /* 0x0000000209057211 */ /* 0x000fe400000f0eff */
[-C--:B------:R-:W-:Y:S01]  /*1110*/  LEA R14, P0, R20, R8.reuse, 0x1 ;  /* 0x00000008140e7211 */ /* 0x080fe200078008ff */
[----:B0-----:R-:W-:Y:S01]  /*1120*/  IMAD R0, R27, 0x2, R16 ;  /* 0x000000021b007824 */ /* 0x001fe200078e0210 */
[----:B-1----:R-:W-:-:S03]  /*1130*/  LEA R12, P1, R6, R8, 0x1 ;  /* 0x00000008060c7211 */ /* 0x002fc600078208ff */
[----:B------:R-:W-:Y:S01]  /*1140*/  IMAD R3, R27, 0x2, R0 ;  /* 0x000000021b037824 */ /* 0x000fe200078e0200 */
[-C--:B------:R-:W-:Y:S02]  /*1150*/  LEA.HI.X.SX32 R15, R20, R2.reuse, 0x1, P0 ;  /* 0x00000002140f7211 */ /* 0x080fe400000f0eff */
[----:B------:R-:W-:-:S05]  /*1160*/  LEA.HI.X.SX32 R13, R6, R2, 0x1, P1 ;  /* 0x00000002060d7211 */ /* 0x000fca00008f0eff */
[----:B------:R0:W4:Y:S02]  /*1170*/  LDG.E.U16 R20, desc[UR10][R12.64] ;  /* 0x0000000a0c147981 */ /* 0x000124000c1e1500 */
[----:B0-----:R-:W-:-:S04]  /*1180*/  LEA R12, P1, R11, R8, 0x1 ;  /* 0x000000080b0c7211 */ /* 0x001fc800078208ff */
[----:B------:R-:W-:Y:S01]  /*1190*/  LEA.HI.X.SX32 R13, R11, R2, 0x1, P1 ;  /* 0x000000020b0d7211 */ /* 0x000fe200008f0eff */
[----:B--2---:R0:W-:Y:S04]  /*11a0*/  STL [R1+0x218], R24 ;  /* 0x0002181801007387 */ /* 0x0041e80000100800 */
[----:B0-----:R0:W2:Y:S04]  /*11b0*/  LDG.E.U16 R24, desc[UR10][R4.64] ;  /* 0x0000000a04187981 */ /* 0x0010a8000c1e1500 */
[----:B---3--:R1:W-:Y:S01]  /*11c0*/  STL [R1+0x214], R19 ;  /* 0x0002141301007387 */ /* 0x0083e20000100800 */
[----:B0-----:R-:W-:-:S03]  /*11d0*/  LEA R4, P0, R22, R8, 0x1 ;  /* 0x0000000816047211 */ /* 0x001fc600078008ff */
[----:B------:R0:W-:Y:S01]  /*11e0*/  STL [R1+0xe0], R3 ;  /* 0x0000e00301007387 */ /* 0x0001e20000100800 */
[----:B------:R-:W-:-:S03]  /*11f0*/  LEA.HI.X.SX32 R5, R22, R2, 0x1, P0 ;  /* 0x0000000216057211 */ /* 0x000fc600000f0eff */
[----:B------:R-:W3:Y:S01]  /*1200*/  LDG.E.U16 R22, desc[UR10][R14.64] ;  /* 0x0000000a0e167981 */ /* 0x000ee2000c1e1500 */
[----:B-1----:R-:W-:-:S03]  /*1210*/  LEA R19, R27, R3, 0x1 ;  /* 0x000000031b137211 */ /* 0x002fc600078e08ff */
[----:B------:R1:W3:Y:S02]  /*1220*/  LDG.E.U16 R25, desc[UR10][R4.64] ;  /* 0x0000000a04197981 */ /* 0x0002e4000c1e1500 */
[----:B0-----:R-:W-:Y:S02]  /*1230*/  IMAD R3, R27, 0x2, R19 ;  /* 0x000000021b037824 */ /* 0x001fe400078e0213 */
[----:B-----5:R0:W-:Y:S01]  /*1240*/  STL [R1+0x210], R10 ;  /* 0x0002100a01007387 */ /* 0x0201e20000100800 */
[----:B------:R-:W-:Y:S01]  /*1250*/  LEA R6, P0, R7, R8, 0x1 ;  /* 0x0000000807067211 */ /* 0x000fe200078008ff */
[----:B0-----:R-:W-:-:S03]  /*1260*/  IMAD R10, R27, 0x2, R3 ;  /* 0x000000021b0a7824 */ /* 0x001fc600078e0203 */
[----:B------:R-:W-:Y:S02]  /*1270*/  LEA.HI.X.SX32 R7, R7, R2, 0x1, P0 ;  /* 0x0000000207077211 */ /* 0x000fe400000f0eff */
[C---:B-1----:R-:W-:Y:S02]  /*1280*/  LEA R4, P0, R18.reuse, R8, 0x1 ;  /* 0x0000000812047211 */ /* 0x042fe400078008ff */
[C---:B------:R-:W-:Y:S02]  /*1290*/  LEA R9, R27.reuse, R10, 0x1 ;  /* 0x0000000a1b097211 */ /* 0x040fe400078e08ff */
[----:B------:R-:W-:Y:S02]  /*12a0*/  LEA.HI.X.SX32 R5, R18, R2, 0x1, P0 ;  /* 0x0000000212057211 */ /* 0x000fe400000f0eff */
[----:B------:R0:W5:Y:S04]  /*12b0*/  LDG.E.U16 R18, desc[UR10][R6.64] ;  /* 0x0000000a06127981 */ /* 0x000168000c1e1500 */
[----:B------:R-:W-:Y:S04]  /*12c0*/  STL [R1+0x20c], R26 ;  /* 0x00020c1a01007387 */ /* 0x000fe80000100800 */
[----:B------:R-:W-:Y:S04]  /*12d0*/  STL [R1+0xd8], R9 ;  /* 0x0000d80901007387 */ /* 0x000fe80000100800 */
[----:B----4-:R1:W-:Y:S04]  /*12e0*/  STL [R1+0x208], R23 ;  /* 0x0002081701007387 */ /* 0x0103e80000100800 */
[----:B------:R4:W-:Y:S04]  /*12f0*/  STL [R1+0x204], R21 ;  /* 0x0002041501007387 */ /* 0x0009e80000100800 */
[----:B-1----:R1:W5:Y:S04]  /*1300*/  LDG.E.U16 R23, desc[UR10][R12.64] ;  /* 0x0000000a0c177981 */ /* 0x002368000c1e1500 */
[----:B----4-:R4:W5:Y:S01]  /*1310*/  LDG.E.U16 R21, desc[UR10][R4.64] ;  /* 0x0000000a04157981 */ /* 0x010962000c1e1500 */
[----:B------:R-:W-:Y:S01]  /*1320*/  IMAD R11, R27, 0x2, R9 ;  /* 0x000000021b0b7824 */ /* 0x000fe200078e0209 */
[----:B0-----:R-:W-:-:S03]  /*1330*/  LEA R6, P1, R19, R8, 0x1 ;  /* 0x0000000813067211 */ /* 0x001fc600078208ff */
[----:B-1----:R-:W-:Y:S01]  /*1340*/  IMAD R13, R27, 0x2, R11 ;  /* 0x000000021b0d7824 */ /* 0x002fe200078e020b */
[----:B------:R-:W-:Y:S02]  /*1350*/  LEA.HI.X.SX32 R7, R19, R2, 0x1, P1 ;  /* 0x0000000213077211 */ /* 0x000fe400008f0eff */
[----:B------:R-:W0:Y:S02]  /*1360*/  S2R R19, SR_TID.X ;  /* 0x0000000000137919 */ /* 0x000e240000002100 */
[----:B------:R-:W-:Y:S02]  /*1370*/  LEA R9, R27, R13, 0x1 ;  /* 0x0000000d1b097211 */ /* 0x000fe400078e08ff */
[----:B------:R-:W-:-:S03]  /*1380*/  LEA R14, P0, R17, R8, 0x1 ;  /* 0x00000008110e7211 */ /* 0x000fc600078008ff */
[----:B------:R-:W-:Y:S01]  /*1390*/  IMAD R12, R27, 0x2, R9 ;  /* 0x000000021b0c7824 */ /* 0x000fe200078e0209 */
[----:B------:R-:W-:Y:S02]  /*13a0*/  LEA.HI.X.SX32 R15, R17, R2, 0x1, P0 ;  /* 0x00000002110f7211 */ /* 0x000fe400000f0eff */
[C---:B----4-:R-:W-:Y:S01]  /*13b0*/  LEA R4, P0, R11.reuse, R8, 0x1 ;  /* 0x000000080b047211 */ /* 0x050fe200078008ff */
[----:B------:R-:W1:Y:S01]  /*13c0*/  S2UR UR5, SR_CgaCtaId ;  /* 0x00000000000579c3 */ /* 0x000e620000008800 */
[----:B------:R0:W4:Y:S02]  /*13d0*/  LDG.E.U16 R17, desc[UR10][R6.64] ;  /* 0x0000000a06117981 */ /* 0x000124000c1e1500 */
[----:B------:R-:W-:-:S05]  /*13e0*/  LEA.HI.X.SX32 R5, R11, R2, 0x1, P0 ;  /* 0x000000020b057211 */ /* 0x000fca00000f0eff */
[----:B------:R0:W4:Y:S01]  /*13f0*/  LDG.E.U16 R11, desc[UR10][R4.64] ;  /* 0x0000000a040b7981 */ /* 0x000122000c1e1500 */
[----:B------:R-:W-:Y:S01]  /*1400*/  UMOV UR4, 0x400 ;  /* 0x0000040000047882 */ /* 0x000fe20000000000 */
[----:B0-----:R-:W-:Y:S01]  /*1410*/  SHF.R.S32.HI R7, RZ, 0x8, R19 ;  /* 0x00000008ff077819 */ /* 0x001fe20000011413 */
[----:B-1----:R-:W-:-:S03]  /*1420*/  ULEA UR4, UR5, UR4, 0x18 ;  /* 0x0000000405047291 */ /* 0x002fc6000f8ec0ff */
[----:B------:R-:W-:Y:S01]  /*1430*/  SGXT R7, R7, 0x1 ;  /* 0x000000010707781a */ /* 0x000fe20000000200 */
[----:B--2---:R0:W-:Y:S04]  /*1440*/  STL [R1+0x200], R24 ;  /* 0x0002001801007387 */ /* 0x0041e80000100800 */
[----:B------:R1:W-:Y:S04]  /*1450*/  STL [R1+0xd0], R12 ;  /* 0x0000d00c01007387 */ /* 0x0003e80000100800 */
[----:B0-----:R0:W2:Y:S01]  /*1460*/  LDG.E.U16 R24, desc[UR10][R14.64] ;  /* 0x0000000a0e187981 */ /* 0x0010a2000c1e1500 */
[----:B-1----:R-:W-:-:S05]  /*1470*/  IMAD R12, R27, 0x2, R12 ;  /* 0x000000021b0c7824 */ /* 0x002fca00078e020c */
[----:B------:R-:W-:-:S05]  /*1480*/  LEA R6, R27, R12, 0x1 ;  /* 0x0000000c1b067211 */ /* 0x000fca00078e08ff */
[C---:B------:R-:W-:Y:S01]  /*1490*/  IMAD R5, R27.reuse, 0x2, R6 ;  /* 0x000000021b057824 */ /* 0x040fe200078e0206 */
[C---:B0-----:R-:W-:Y:S01]  /*14a0*/  LEA R14, P0, R12.reuse, R8, 0x1 ;  /* 0x000000080c0e7211 */ /* 0x041fe200078008ff */
[----:B------:R0:W-:Y:S02]  /*14b0*/  STL [R1+0x1fc], R20 ;  /* 0x0001fc1401007387 */ /* 0x0001e40000100800 */
[----:B------:R-:W-:Y:S01]  /*14c0*/  IMAD R4, R27, 0x2, R5 ;  /* 0x000000021b047824 */ /* 0x000fe200078e0205 */
[----:B------:R-:W-:-:S04]  /*14d0*/  LEA.HI.X.SX32 R15, R12, R2, 0x1, P0 ;  /* 0x000000020c0f7211 */ /* 0x000fc800000f0eff */
[----:B------:R-:W-:Y:S01]  /*14e0*/  LEA R12, R27, R4, 0x1 ;  /* 0x000000041b0c7211 */ /* 0x000fe200078e08ff */
[----:B0-----:R-:W4:Y:S04]  /*14f0*/  LDL.LU R20, [R1+0x44] ;  /* 0x0000440001147983 */ /* 0x001f280000300800 */
[----:B---3--:R0:W-:Y:S04]  /*1500*/  STL [R1+0x1f8], R22 ;  /* 0x0001f81601007387 */ /* 0x0081e80000100800 */
[----:B------:R-:W-:Y:S04]  /*1510*/  STL [R1+0x1f4], R25 ;  /* 0x0001f41901007387 */ /* 0x000fe80000100800 */
[----:B------:R1:W-:Y:S04]  /*1520*/  STL [R1+0xbc], R4 ;  /* 0x0000bc0401007387 */ /* 0x0003e80000100800 */
[----:B0-----:R0:W3:Y:S01]  /*1530*/  LDG.E.U16 R22, desc[UR10][R14.64] ;  /* 0x0000000a0e167981 */ /* 0x0010e2000c1e1500 */
[----:B-1----:R-:W-:-:S05]  /*1540*/  LOP3.LUT R4, R19, 0xff, RZ, 0xc0, !PT ;  /* 0x000000ff13047812 */ /* 0x002fca00078ec0ff */
[----:B------:R-:W-:-:S05]  /*1550*/  IMAD.SHL.U32 R4, R4, 0x2, RZ ;  /* 0x0000000204047824 */ /* 0x000fca00078e00ff */
[----:B------:R-:W-:Y:S01]  /*1560*/  LOP3.LUT R4, R4, 0x210, R7, 0x78, !PT ;  /* 0x0000021004047812 */ /* 0x000fe200078e7807 */
[----:B-----5:R1:W-:Y:S04]  /*1570*/  STL [R1+0x1f0], R23 ;  /* 0x0001f01701007387 */ /* 0x0203e80000100800 */
[----:B------:R-:W-:Y:S04]  /*1580*/  STS.U16 [R4+UR4], R28 ;  /* 0x0000001c04007988 */ /* 0x000fe80008000404 */
[----:B-1----:R-:W5:Y:S04]  /*1590*/  LDL.LU R23, [R1] ;  /* 0x0000000001177983 */ /* 0x002f680000300800 */
[----:B------:R-:W-:Y:S04]  /*15a0*/  STL [R1+0x1ec], R18 ;  /* 0x0001ec1201007387 */ /* 0x000fe80000100800 */
[----:B------:R-:W5:Y:S04]  /*15b0*/  LDL.LU R26, [R1+0x4] ;  /* 0x00000400011a7983 */ /* 0x000f680000300800 */
[----:B------:R1:W-:Y:S04]  /*15c0*/  STL [R1+0x1e8], R21 ;  /* 0x0001e81501007387 */ /* 0x0003e80000100800 */
[----:B-1----:R-:W5:Y:S04]  /*15d0*/  LDL.LU R21, [R1+0x8] ;  /* 0x0000080001157983 */ /* 0x002f680000300800 */
[----:B------:R-:W5:Y:S01]  /*15e0*/  LDL.LU R28, [R1+0xad4] ;  /* 0x000ad400011c7983 */ /* 0x000f620000300800 */
[----:B0-----:R-:W-:-:S03]  /*15f0*/  LEA R14, P0, R12, R8, 0x1 ;  /* 0x000000080c0e7211 */ /* 0x001fc600078008ff */
[----:B------:R-:W5:Y:S01]  /*1600*/  LDL.LU R25, [R1+0xc] ;  /* 0x00000c0001197983 */ /* 0x000f620000300800 */
[----:B------:R-:W-:Y:S01]  /*1610*/  LEA.HI.X.SX32 R15, R12, R2, 0x1, P0 ;  /* 0x000000020c0f7211 */ /* 0x000fe200000f0eff */
[----:B------:R-:W-:-:S04]  /*1620*/  IMAD R12, R27, 0x2, R12 ;  /* 0x000000021b0c7824 */ /* 0x000fc800078e020c */
[----:B------:R0:W5:Y:S01]  /*1630*/  LDG.E.U16 R18, desc[UR10][R14.64] ;  /* 0x0000000a0e127981 */ /* 0x000162000c1e1500 */
[----:B------:R-:W-:-:S03]  /*1640*/  LEA R7, R27, R12, 0x1 ;  /* 0x0000000c1b077211 */ /* 0x000fc600078e08ff */
[----:B--2---:R1:W-:Y:S04]  /*1650*/  STL [R1+0x1e4], R24 ;  /* 0x0001e41801007387 */ /* 0x0043e80000100800 */
[----:B-1----:R-:W2:Y:S04]  /*1660*/  LDL.LU R24, [R1+0x10] ;  /* 0x0000100001187983 */ /* 0x002ea80000300800 */
[----:B----4-:R1:W-:Y:S04]  /*1670*/  STL [R1+0x1e0], R17 ;  /* 0x0001e01101007387 */ /* 0x0103e80000100800 */
[----:B------:R4:W-:Y:S01]  /*1680*/  STL [R1+0x1dc], R11 ;  /* 0x0001dc0b01007387 */ /* 0x0009e20000100800 */
[----:B-1----:R-:W-:-:S04]  /*1690*/  IMAD R17, R27, 0x2, R7 ;  /* 0x000000021b117824 */ /* 0x002fc800078e0207 */
[----:B----4-:R-:W-:-:S05]  /*16a0*/  IMAD R11, R27, 0x2, R17 ;  /* 0x000000021b0b7824 */ /* 0x010fca00078e0211 */
[----:B0-----:R-:W-:-:S04]  /*16b0*/  LEA R14, P0, R11, R8, 0x1 ;  /* 0x000000080b0e7211 */ /* 0x001fc800078008ff */
[----:B------:R-:W-:Y:S01]  /*16c0*/  LEA.HI.X.SX32 R15, R11, R2, 0x1, P0 ;  /* 0x000000020b0f7211 */ /* 0x000fe200000f0eff */
[----:B---3--:R0:W-:Y:S04]  /*16d0*/  STL [R1+0x1d8], R22 ;  /* 0x0001d81601007387 */ /* 0x0081e80000100800 */
[----:B------:R-:W3:Y:S04]  /*16e0*/  LDL.LU R27, [R1+0x14] ;  /* 0x00001400011b7983 */ /* 0x000ee80000300800 */
[----:B0-----:R0:W4:Y:S02]  /*16f0*/  LDG.E.U16 R22, desc[UR10][R14.64] ;  /* 0x0000000a0e167981 */ /* 0x001124000c1e1500 */
[----:B0-----:R-:W-:-:S04]  /*1700*/  LEA R14, P0, R20, R8, 0x1 ;  /* 0x00000008140e7211 */ /* 0x001fc800078008ff */
[----:B------:R-:W-:-:S05]  /*1710*/  LEA.HI.X.SX32 R15, R20, R2, 0x1, P0 ;  /* 0x00000002140f7211 */ /* 0x000fca00000f0eff */
[----:B------:R5:W2:Y:S02]  /*1720*/  LDG.E.U16 R20, desc[UR10][R14.64] ;  /* 0x0000000a0e147981 */ /* 0x000aa4000c1e1500 */
[----:B-----5:R-:W-:-:S04]  /*1730*/  LEA R14, P0, R28, R8, 0x1 ;  /* 0x000000081c0e7211 */ /* 0x020fc800078008ff */
[----:B------:R-:W-:-:S05]  /*1740*/  LEA.HI.X.SX32 R15, R28, R2, 0x1, P0 ;  /* 0x000000021c0f7211 */ /* 0x000fca00000f0eff */
[----:B------:R0:W5:Y:S02]  /*1750*/  LDG.E.U16 R28, desc[UR10][R14.64] ;  /* 0x0000000a0e1c7981 */ /* 0x000164000c1e1500 */
[----:B0-----:R-:W-:-:S04]  /*1760*/  LEA R14, P0, R29, R8, 0x1 ;  /* 0x000000081d0e7211 */ /* 0x001fc800078008ff */
[----:B------:R-:W-:-:S05]  /*1770*/  LEA.HI.X.SX32 R15, R29, R2, 0x1, P0 ;  /* 0x000000021d0f7211 */ /* 0x000fca00000f0eff */
[----:B------:R0:W3:Y:S02]  /*1780*/  LDG.E.U16 R29, desc[UR10][R14.64] ;  /* 0x0000000a0e1d7981 */ /* 0x0000e4000c1e1500 */
[----:B0-----:R-:W-:-:S04]  /*1790*/  LEA R14, P0, R23, R8, 0x1 ;  /* 0x00000008170e7211 */ /* 0x001fc800078008ff */
[----:B------:R-:W-:Y:S01]  /*17a0*/  LEA.HI.X.SX32 R15, R23, R2, 0x1, P0 ;  /* 0x00000002170f7211 */ /* 0x000fe200000f0eff */
[----:B------:R0:W-:Y:S04]  /*17b0*/  STL [R1+0x1d4], R18 ;  /* 0x0001d41201007387 */ /* 0x0001e80000100800 */
[----:B------:R1:W3:Y:S04]  /*17c0*/  LDG.E.U16 R23, desc[UR10][R14.64] ;  /* 0x0000000a0e177981 */ /* 0x0002e8000c1e1500 */
[----:B0-----:R-:W3:Y:S01]  /*17d0*/  LDL.LU R18, [R1+0x1c] ;  /* 0x00001c0001127983 */ /* 0x001ee20000300800 */
[----:B-1----:R-:W-:-:S04]  /*17e0*/  LEA R14, P0, R26, R8, 0x1 ;  /* 0x000000081a0e7211 */ /* 0x002fc800078008ff */
[----:B------:R-:W-:Y:S01]  /*17f0*/  LEA.HI.X.SX32 R15, R26, R2, 0x1, P0 ;  /* 0x000000021a0f7211 */ /* 0x000fe200000f0eff */
[----:B----4-:R0:W-:Y:S04]  /*1800*/  STL [R1+0x1d0], R22 ;  /* 0x0001d01601007387 */ /* 0x0101e80000100800 */
[----:B0-----:R-:W4:Y:S04]  /*1810*/  LDL.LU R22, [R1+0x20] ;  /* 0x0000200001167983 */ /* 0x001f280000300800 */
[----:B--2---:R0:W-:Y:S04]  /*1820*/  STL [R1+0x1cc], R20 ;  /* 0x0001cc1401007387 */ /* 0x0041e80000100800 */
[----:B0-----:R-:W2:Y:S04]  /*1830*/  LDL.LU R20, [R1+0x2c] ;  /* 0x00002c0001147983 */ /* 0x001ea80000300800 */
[----:B-----5:R0:W-:Y:S04]  /*1840*/  STL [R1+0x1c8], R28 ;  /* 0x0001c81c01007387 */ /* 0x0201e80000100800 */
[----:B------:R-:W5:Y:S04]  /*1850*/  LDL.LU R26, [R1+0x28] ;  /* 0x00002800011a7983 */ /* 0x000f680000300800 */
[----:B0-----:R0:W2:Y:S02]  /*1860*/  LDG.E.U16 R28, desc[UR10][R14.64] ;  /* 0x0000000a0e1c7981 */ /* 0x0010a4000c1e1500 */
[----:B0-----:R-:W-:-:S04]  /*1870*/  LEA R14, P0, R21, R8, 0x1 ;  /* 0x00000008150e7211 */ /* 0x001fc800078008ff */
[----:B------:R-:W-:Y:S01]  /*1880*/  LEA.HI.X.SX32 R15, R21, R2, 0x1, P0 ;  /* 0x00000002150f7211 */ /* 0x000fe200000f0eff */
[----:B---3--:R0:W-:Y:S04]  /*1890*/  STL [R1+0x1c4], R29 ;  /* 0x0001c41d01007387 */ /* 0x0081e80000100800 */
[----:B0-----:R0:W3:Y:S04]  /*18a0*/  LDG.E.U16 R29, desc[UR10][R14.64] ;  /* 0x0000000a0e1d7981 */ /* 0x0010e8000c1e1500 */
[----:B------:R1:W-:Y:S01]  /*18b0*/  STL [R1+0x1c0], R23 ;  /* 0x0001c01701007387 */ /* 0x0003e20000100800 */
[----:B0-----:R-:W-:-:S04]  /*18c0*/  LEA R14, P0, R25, R8, 0x1 ;  /* 0x00000008190e7211 */ /* 0x001fc800078008ff */
[----:B------:R-:W-:Y:S01]  /*18d0*/  LEA.HI.X.SX32 R15, R25, R2, 0x1, P0 ;  /* 0x00000002190f7211 */ /* 0x000fe200000f0eff */
[----:B-1----:R-:W4:Y:S04]  /*18e0*/  LDL.LU R23, [R1+0x24] ;  /* 0x0000240001177983 */ /* 0x002f280000300800 */
[----:B--2---:R0:W-:Y:S04]  /*18f0*/  STL [R1+0x1bc], R28 ;  /* 0x0001bc1c01007387 */ /* 0x0041e80000100800 */
[----:B------:R-:W2:Y:S04]  /*1900*/  LDL.LU R21, [R1+0x30] ;  /* 0x0000300001157983 */ /* 0x000ea80000300800 */
[----:B------:R-:W2:Y:S04]  /*1910*/  LDL.LU R25, [R1+0x38] ;  /* 0x0000380001197983 */ /* 0x000ea80000300800 */
[----:B0-----:R0:W2:Y:S02]  /*1920*/  LDG.E.U16 R28, desc[UR10][R14.64] ;  /* 0x0000000a0e1c7981 */ /* 0x0010a4000c1e1500 */
[----:B0-----:R-:W-:-:S04]  /*1930*/  LEA R14, P0, R24, R8, 0x1 ;  /* 0x00000008180e7211 */ /* 0x001fc800078008ff */
[----:B------:R-:W-:Y:S01]  /*1940*/  LEA.HI.X.SX32 R15, R24, R2, 0x1, P0 ;  /* 0x00000002180f7211 */ /* 0x000fe200000f0eff */
[----:B---3--:R0:W-:Y:S04]  /*1950*/  STL [R1+0x1b8], R29 ;  /* 0x0001b81d01007387 */ /* 0x0081e80000100800 */
[----:B------:R-:W3:Y:S04]  /*1960*/  LDL.LU R24, [R1+0x40] ;  /* 0x0000400001187983 */ /* 0x000ee80000300800 */
[----:B0-----:R0:W3:Y:S02]  /*1970*/  LDG.E.U16 R29, desc[UR10][R14.64] ;  /* 0x0000000a0e1d7981 */ /* 0x0010e4000c1e1500 */
[----:B0-----:R-:W-:-:S04]  /*1980*/  LEA R14, P0, R27, R8, 0x1 ;  /* 0x000000081b0e7211 */ /* 0x001fc800078008ff */
[----:B------:R-:W-:Y:S01]  /*1990*/  LEA.HI.X.SX32 R15, R27, R2, 0x1, P0 ;  /* 0x000000021b0f7211 */ /* 0x000fe200000f0eff */
[----:B--2---:R0:W-:Y:S04]  /*19a0*/  STL [R1+0x1b4], R28 ;  /* 0x0001b41c01007387 */ /* 0x0041e80000100800 */
[----:B------:R-:W2:Y:S04]  /*19b0*/  LDL.LU R27, [R1+0x48] ;  /* 0x00004800011b7983 */ /* 0x000ea80000300800 */
[----:B0-----:R0:W2:Y:S02]  /*19c0*/  LDG.E.U16 R28, desc[UR10][R14.64] ;  /* 0x0000000a0e1c7981 */ /* 0x0010a4000c1e1500 */
[----:B0-----:R-:W-:-:S04]  /*19d0*/  LEA R14, P0, R18, R8, 0x1 ;  /* 0x00000008120e7211 */ /* 0x001fc800078008ff */
[----:B------:R-:W-:-:S05]  /*19e0*/  LEA.HI.X.SX32 R15, R18, R2, 0x1, P0 ;  /* 0x00000002120f7211 */ /* 0x000fca00000f0eff */
[----:B------:R4:W2:Y:S02]  /*19f0*/  LDG.E.U16 R18, desc[UR10][R14.64] ;  /* 0x0000000a0e127981 */ /* 0x0008a4000c1e1500 */
[----:B----4-:R-:W-:-:S04]  /*1a00*/  LEA R14, P0, R22, R8, 0x1 ;  /* 0x00000008160e7211 */ /* 0x010fc800078008ff */
[----:B------:R-:W-:-:S05]  /*1a10*/  LEA.HI.X.SX32 R15, R22, R2, 0x1, P0 ;  /* 0x00000002160f7211 */ /* 0x000fca00000f0eff */
[----:B------:R0:W4:Y:S02]  /*1a20*/  LDG.E.U16 R22, desc[UR10][R14.64] ;  /* 0x0000000a0e167981 */ /* 0x000124000c1e1500 */
[----:B0-----:R-:W-:-:S04]  /*1a30*/  LEA R14, P0, R20, R8, 0x1 ;  /* 0x00000008140e7211 */ /* 0x001fc800078008ff */
[----:B------:R-:W-:-:S06]  /*1a40*/  LEA.HI.X.SX32 R15, R20, R2, 0x1, P0 ;  /* 0x00000002140f7211 */ /* 0x000fcc00000f0eff */
[----:B------:R5:W4:Y:S04]  /*1a50*/  LDG.E.U16 R15, desc[UR10][R14.64] ;  /* 0x0000000a0e0f7981 */ /* 0x000b28000c1e1500 */
[----:B---3--:R0:W-:Y:S04]  /*1a60*/  STL [R1+0x1b0], R29 ;  /* 0x0001b01d01007387 */ /* 0x0081e80000100800 */
[----:B0-----:R-:W3:Y:S01]  /*1a70*/  LDL.LU R29, [R1+0x50] ;  /* 0x00005000011d7983 */ /* 0x001ee20000300800 */
[----:B-----5:R-:W-:-:S03]  /*1a80*/  LEA R14, P0, R26, R8, 0x1 ;  /* 0x000000081a0e7211 */ /* 0x020fc600078008ff */
[----:B--2---:R0:W-:Y:S04]  /*1a90*/  STL [R1+0x1ac], R28 ;  /* 0x0001ac1c01007387 */ /* 0x0041e80000100800 */
[----:B0-----:R-:W2:Y:S04]  /*1aa0*/  LDL.LU R28, [R1+0x54] ;  /* 0x00005400011c7983 */ /* 0x001ea80000300800 */
[----:B------:R0:W-:Y:S04]  /*1ab0*/  STL [R1+0x1a8], R18 ;  /* 0x0001a81201007387 */ /* 0x0001e80000100800 */
[----:B0-----:R-:W5:Y:S04]  /*1ac0*/  LDL.LU R18, [R1+0x58] ;  /* 0x0000580001127983 */ /* 0x001f680000300800 */
[----:B----4-:R0:W-:Y:S04]  /*1ad0*/  STL [R1+0x1a4], R22 ;  /* 0x0001a41601007387 */ /* 0x0101e80000100800 */
[----:B0-----:R-:W4:Y:S04]  /*1ae0*/  LDL.LU R22, [R1+0x4c] ;  /* 0x00004c0001167983 */ /* 0x001f280000300800 */
[----:B------:R-:W2:Y:S04]  /*1af0*/  LDL.LU R20, [R1+0x34] ;  /* 0x0000340001147983 */ /* 0x000ea80000300800 */
[----:B------:R0:W-:Y:S02]  /*1b00*/  STL [R1+0x1a0], R15 ;  /* 0x0001a00f01007387 */ /* 0x0001e40000100800 */
[----:B0-----:R-:W-:-:S02]  /*1b10*/  LEA.HI.X.SX32 R15, R26, R2, 0x1, P0 ;  /* 0x000000021a0f7211 */ /* 0x001fc400000f0eff */
[----:B------:R-:W2:Y:S04]  /*1b20*/  LDL.LU R26, [R1+0x18] ;  /* 0x00001800011a7983 */ /* 0x000ea80000300800 */
[----:B------:R0:W2:Y:S02]  /*1b30*/  LDG.E.U16 R15, desc[UR10][R14.64] ;  /* 0x0000000a0e0f7981 */ /* 0x0000a4000c1e1500 */
[C---:B0-----:R-:W-:Y:S02]  /*1b40*/  LEA R14, P0, R23.reuse, R8, 0x1 ;  /* 0x00000008170e7211 */ /* 0x041fe400078008ff */
[----:B--2---:R0:W-:Y:S02]  /*1b50*/  STL [R1+0x19c], R15 ;  /* 0x00019c0f01007387 */ /* 0x0041e40000100800 */
        /* <DEDUP_REMOVED lines=21> */
[----:B------:R-:W0:Y:S04]  /*1cb0*/  LDC R27, c[0x0][0x3b8] ;  /* 0x0000ee00ff1b7b82 */ /* 0x000e280000000800 */
[----:B------:R3:W2:Y:S02]  /*1cc0*/  LDG.E.U16 R15, desc[UR10][R14.64] ;  /* 0x0000000a0e0f7981 */ /* 0x0006a4000c1e1500 */
[C---:B---3--:R-:W-:Y:S02]  /*1cd0*/  LEA R14, P0, R29.reuse, R8, 0x1 ;  /* 0x000000081d0e7211 */ /* 0x048fe400078008ff */
[----:B--2---:R1:W-:Y:S02]  /*1ce0*/  STL [R1+0x188], R15 ;  /* 0x0001880f01007387 */ /* 0x0043e40000100800 */
[----:B-1----:R-:W-:-:S05]  /*1cf0*/  LEA.HI.X.SX32 R15, R29, R2, 0x1, P0 ;  /* 0x000000021d0f7211 */ /* 0x002fca00000f0eff */
[----:B------:R1:W2:Y:S02]  /*1d00*/  LDG.E.U16 R29, desc[UR10][R14.64] ;  /* 0x0000000a0e1d7981 */ /* 0x0002a4000c1e1500 */
[----:B-1----:R-:W-:-:S04]  /*1d10*/  LEA R14, P0, R28, R8, 0x1 ;  /* 0x000000081c0e7211 */ /* 0x002fc800078008ff */
[----:B------:R-:W-:-:S05]  /*1d20*/  LEA.HI.X.SX32 R15, R28, R2, 0x1, P0 ;  /* 0x000000021c0f7211 */ /* 0x000fca00000f0eff */
[----:B------:R5:W3:Y:S02]  /*1d30*/  LDG.E.U16 R28, desc[UR10][R14.64] ;  /* 0x0000000a0e1c7981 */ /* 0x000ae4000c1e1500 */
[----:B-----5:R-:W-:-:S04]  /*1d40*/  LEA R14, P0, R18, R8, 0x1 ;  /* 0x00000008120e7211 */ /* 0x020fc800078008ff */
[----:B------:R-:W-:-:S05]  /*1d50*/  LEA.HI.X.SX32 R15, R18, R2, 0x1, P0 ;  /* 0x00000002120f7211 */ /* 0x000fca00000f0eff */
[----:B------:R4:W5:Y:S02]  /*1d60*/  LDG.E.U16 R18, desc[UR10][R14.64] ;  /* 0x0000000a0e127981 */ /* 0x000964000c1e1500 */
[----:B----4-:R-:W-:-:S04]  /*1d70*/  LEA R14, P0, R22, R8, 0x1 ;  /* 0x00000008160e7211 */ /* 0x010fc800078008ff */
[----:B------:R-:W-:Y:S01]  /*1d80*/  LEA.HI.X.SX32 R15, R22, R2, 0x1, P0 ;  /* 0x00000002160f7211 */ /* 0x000fe200000f0eff */
[----:B--2---:R1:W-:Y:S04]  /*1d90*/  STL [R1+0x184], R29 ;  /* 0x0001841d01007387 */ /* 0x0043e80000100800 */
[----:B-1----:R1:W2:Y:S02]  /*1da0*/  LDG.E.U16 R29, desc[UR10][R14.64] ;  /* 0x0000000a0e1d7981 */ /* 0x0022a4000c1e1500 */
[----:B-1----:R-:W-:-:S04]  /*1db0*/  LEA R14, P0, R20, R8, 0x1 ;  /* 0x00000008140e7211 */ /* 0x002fc800078008ff */
[----:B------:R-:W-:-:S05]  /*1dc0*/  LEA.HI.X.SX32 R15, R20, R2, 0x1, P0 ;  /* 0x00000002140f7211 */ /* 0x000fca00000f0eff */
[----:B------:R1:W4:Y:S02]  /*1dd0*/  LDG.E.U16 R22, desc[UR10][R14.64] ;  /* 0x0000000a0e167981 */ /* 0x000324000c1e1500 */
        /* <DEDUP_REMOVED lines=8> */
[----:B------:R1:W4:Y:S04]  /*1e60*/  LDG.E.U16 R24, desc[UR10][R14.64] ;  /* 0x0000000a0e187981 */ /* 0x000328000c1e1500 */
[----:B---3--:R3:W-:Y:S01]  /*1e70*/  STL [R1+0x180], R28 ;  /* 0x0001801c01007387 */ /* 0x0087e20000100800 */
[----:B-1----:R-:W-:-:S04]  /*1e80*/  LEA R14, P0, R16, R8, 0x1 ;  /* 0x00000008100e7211 */ /* 0x002fc800078008ff */
[----:B------:R-:W-:Y:S01]  /*1e90*/  LEA.HI.X.SX32 R15, R16, R2, 0x1, P0 ;  /* 0x00000002100f7211 */ /* 0x000fe200000f0eff */
[----:B---3--:R-:W3:Y:S04]  /*1ea0*/  LDL.LU R28, [R1+0x134] ;  /* 0x00013400011c7983 */ /* 0x008ee80000300800 */
[----:B-----5:R1:W-:Y:S04]  /*1eb0*/  STL [R1+0x17c], R18 ;  /* 0x00017c1201007387 */ /* 0x0203e80000100800 */
[----:B-1----:R-:W5:Y:S04]  /*1ec0*/  LDL.LU R18, [R1+0x5c] ;  /* 0x00005c0001127983 */ /* 0x002f680000300800 */
[----:B--2---:R1:W-:Y:S04]  /*1ed0*/  STL [R1+0x178], R29 ;  /* 0x0001781d01007387 */ /* 0x0043e80000100800 */
[----:B-1----:R1:W2:Y:S02]  /*1ee0*/  LDG.E.U16 R29, desc[UR10][R14.64] ;  /* 0x0000000a0e1d7981 */ /* 0x0022a4000c1e1500 */
[----:B-1----:R-:W-:-:S04]  /*1ef0*/  LEA R14, P0, R3, R8, 0x1 ;  /* 0x00000008030e7211 */ /* 0x002fc800078008ff */
[----:B------:R-:W-:-:S05]  /*1f00*/  LEA.HI.X.SX32 R15, R3, R2, 0x1, P0 ;  /* 0x00000002030f7211 */ /* 0x000fca00000f0eff */
[----:B------:R1:W5:Y:S04]  /*1f10*/  LDG.E.U16 R3, desc[UR10][R14.64] ;  /* 0x0000000a0e037981 */ /* 0x000368000c1e1500 */
[----:B----4-:R4:W-:Y:S01]  /*1f20*/  STL [R1+0x174], R22 ;  /* 0x0001741601007387 */ /* 0x0109e20000100800 */
[----:B-1----:R-:W-:-:S03]  /*1f30*/  LEA R14, P0, R13, R8, 0x1 ;  /* 0x000000080d0e7211 */ /* 0x002fc600078008ff */
[----:B----4-:R-:W4:Y:S01]  /*1f40*/  LDL.LU R22, [R1+0x60] ;  /* 0x0000600001167983 */ /* 0x010f220000300800 */
[----:B------:R-:W-:-:S03]  /*1f50*/  LEA.HI.X.SX32 R15, R13, R2, 0x1, P0 ;  /* 0x000000020d0f7211 */ /* 0x000fc600000f0eff */
[----:B------:R1:W-:Y:S04]  /*1f60*/  STL [R1+0x170], R20 ;  /* 0x0001701401007387 */ /* 0x0003e80000100800 */
[----:B------:R0:W4:Y:S04]  /*1f70*/  LDG.E.U16 R16, desc[UR10][R14.64] ;  /* 0x0000000a0e107981 */ /* 0x000128000c1e1500 */
[----:B-1----:R-:W4:Y:S01]  /*1f80*/  LDL.LU R20, [R1+0x64] ;  /* 0x0000640001147983 */ /* 0x002f220000300800 */
[----:B0-----:R-:W-:-:S04]  /*1f90*/  LEA R14, P0, R6, R8, 0x1 ;  /* 0x00000008060e7211 */ /* 0x001fc800078008ff */
[----:B------:R-:W-:Y:S01]  /*1fa0*/  LEA.HI.X.SX32 R15, R6, R2, 0x1, P0 ;  /* 0x00000002060f7211 */ /* 0x000fe200000f0eff */
[----:B------:R0:W-:Y:S04]  /*1fb0*/  STL [R1+0x16c], R26 ;  /* 0x00016c1a01007387 */ /* 0x0001e80000100800 */
[----:B------:R1:W4:Y:S04]  /*1fc0*/  LDG.E.U16 R21, desc[UR10][R14.64] ;  /* 0x0000000a0e157981 */ /* 0x000328000c1e1500 */
[----:B0-----:R-:W4:Y:S01]  /*1fd0*/  LDL.LU R26, [R1+0x68] ;  /* 0x00006800011a7983 */ /* 0x001f220000300800 */
[----:B-1----:R-:W-:-:S04]  /*1fe0*/  LEA R14, P0, R12, R8, 0x1 ;  /* 0x000000080c0e7211 */ /* 0x002fc800078008ff */
[----:B------:R-:W-:-:S05]  /*1ff0*/  LEA.HI.X.SX32 R15, R12, R2, 0x1, P0 ;  /* 0x000000020c0f7211 */ /* 0x000fca00000f0eff */
[----:B------:R-:W4:Y:S01]  /*2000*/  LDG.E.U16 R6, desc[UR10][R14.64] ;  /* 0x0000000a0e067981 */ /* 0x000f22000c1e1500 */
[----:B------:R-:W-:-:S04]  /*2010*/  SHF.R.U32.HI R19, RZ, 0x8, R19 ;  /* 0x00000008ff137819 */ /* 0x000fc80000011613 */
[----:B------:R-:W-:Y:S02]  /*2020*/  SGXT.U32 R19, R19, 0x1 ;  /* 0x000000011313781a */ /* 0x000fe40000000000 */
[----:B------:R-:W-:-:S03]  /*2030*/  LEA R11, R27, R11, 0x1 ;  /* 0x0000000b1b0b7211 */ /* 0x000fc600078e08ff */
[----:B------:R-:W-:Y:S01]  /*2040*/  IMAD R19, R19, R27, RZ ;  /* 0x0000001b13137224 */ /* 0x000fe200078e02ff */
[----:B------:R-:W-:-:S03]  /*2050*/  LEA R12, P0, R11, R8, 0x1 ;  /* 0x000000080b0c7211 */ /* 0x000fc600078008ff */
[----:B------:R-:W-:Y:S01]  /*2060*/  IMAD R19, R27, 0x2, R19 ;  /* 0x000000021b137824 */ /* 0x000fe200078e0213 */
[----:B------:R-:W-:-:S03]  /*2070*/  LEA.HI.X.SX32 R13, R11, R2, 0x1, P0 ;  /* 0x000000020b0d7211 */ /* 0x000fc600000f0eff */
[----:B------:R-:W-:Y:S01]  /*2080*/  IMAD R19, R27, 0x2, R19 ;  /* 0x000000021b137824 */ /* 0x000fe200078e0213 */
[----:B------:R0:W-:Y:S04]  /*2090*/  STL [R1+0x168], R24 ;  /* 0x0001681801007387 */ /* 0x0001e80000100800 */
[----:B------:R1:W4:Y:S04]  /*20a0*/  LDG.E.U16 R15, desc[UR10][R12.64] ;  /* 0x0000000a0c0f7981 */ /* 0x000328000c1e1500 */
[----:B0-----:R-:W4:Y:S01]  /*20b0*/  LDL.LU R24, [R1+0x6c] ;  /* 0x00006c0001187983 */ /* 0x001f220000300800 */
[----:B-1----:R-:W-:-:S03]  /*20c0*/  LEA R12, P0, R19, R8, 0x1 ;  /* 0x00000008130c7211 */ /* 0x002fc600078008ff */
[----:B---3--:R-:W-:Y:S01]  /*20d0*/  STS.U16 [R4+UR4+0x1000], R28 ;  /* 0x0010001c04007988 */ /* 0x008fe20008000404 */
[----:B------:R-:W-:-:S03]  /*20e0*/  LEA.HI.X.SX32 R13, R19, R2, 0x1, P0 ;  /* 0x00000002130d7211 */ /* 0x000fc600000f0eff */
[----:B--2---:R0:W-:Y:S04]  /*20f0*/  STL [R1+0x164], R29 ;  /* 0x0001641d01007387 */ /* 0x0041e80000100800 */
[----:B0-----:R-:W2:Y:S04]  /*2100*/  LDL.LU R29, [R1+0x70] ;  /* 0x00007000011d7983 */ /* 0x001ea80000300800 */
[----:B------:R-:W3:Y:S04]  /*2110*/  LDL.LU R28, [R1+0x74] ;  /* 0x00007400011c7983 */ /* 0x000ee80000300800 */
[----:B------:R-:W3:Y:S04]  /*2120*/  LDL.LU R19, [R1+0x78] ;  /* 0x0000780001137983 */ /* 0x000ee80000300800 */
[----:B-----5:R0:W-:Y:S04]  /*2130*/  STL [R1+0x160], R3 ;  /* 0x0001600301007387 */ /* 0x0201e80000100800 */
[----:B0-----:R0:W5:Y:S02]  /*2140*/  LDG.E.U16 R3, desc[UR10][R12.64] ;  /* 0x0000000a0c037981 */ /* 0x001164000c1e1500 */
[----:B0-----:R-:W-:-:S04]  /*2150*/  LEA R12, P0, R18, R8, 0x1 ;  /* 0x00000008120c7211 */ /* 0x001fc800078008ff */
[----:B------:R-:W-:Y:S02]  /*2160*/  LEA.HI.X.SX32 R13, R18, R2, 0x1, P0 ;  /* 0x00000002120d7211 */ /* 0x000fe400000f0eff */
[----:B------:R-:W3:Y:S04]  /*2170*/  LDL.LU R18, [R1+0x88] ;  /* 0x0000880001127983 */ /* 0x000ee80000300800 */
[----:B------:R4:W3:Y:S02]  /*2180*/  LDG.E.U16 R14, desc[UR10][R12.64] ;  /* 0x0000000a0c0e7981 */ /* 0x0008e4000c1e1500 */
[----:B----4-:R-:W-:-:S04]  /*2190*/  LEA R12, P0, R22, R8, 0x1 ;  /* 0x00000008160c7211 */ /* 0x010fc800078008ff */
[----:B------:R-:W-:Y:S01]  /*21a0*/  LEA.HI.X.SX32 R13, R22, R2, 0x1, P0 ;  /* 0x00000002160d7211 */ /* 0x000fe200000f0eff */
[----:B------:R0:W-:Y:S04]  /*21b0*/  STL [R1+0x15c], R16 ;  /* 0x00015c1001007387 */ /* 0x0001e80000100800 */
[----:B------:R-:W4:Y:S04]  /*21c0*/  LDL.LU R22, [R1+0x90] ;  /* 0x0000900001167983 */ /* 0x000f280000300800 */
[----:B0-----:R0:W4:Y:S02]  /*21d0*/  LDG.E.U16 R16, desc[UR10][R12.64] ;  /* 0x0000000a0c107981 */ /* 0x001124000c1e1500 */
[----:B0-----:R-:W-:-:S04]  /*21e0*/  LEA R12, P0, R20, R8, 0x1 ;  /* 0x00000008140c7211 */ /* 0x001fc800078008ff */
        /* <DEDUP_REMOVED lines=12> */
[----:B0-----:R2:W4:Y:S02]  /*22b0*/  LDG.E.U16 R15, desc[UR10][R12.64] ;  /* 0x0000000a0c0f7981 */ /* 0x001524000c1e1500 */
[----:B--2---:R-:W-:-:S04]  /*22c0*/  LEA R12, P0, R29, R8, 0x1 ;  /* 0x000000081d0c7211 */ /* 0x004fc800078008ff */
[----:B------:R-:W-:Y:S01]  /*22d0*/  LEA.HI.X.SX32 R13, R29, R2, 0x1, P0 ;  /* 0x000000021d0d7211 */ /* 0x000fe200000f0eff */
[----:B-----5:R0:W-:Y:S04]  /*22e0*/  STL [R1+0x14c], R3 ;  /* 0x00014c0301007387 */ /* 0x0201e80000100800 */
[----:B0-----:R-:W2:Y:S04]  /*22f0*/  LDL.LU R3, [R1+0x80] ;  /* 0x0000800001037983 */ /* 0x001ea80000300800 */
[----:B---3--:R0:W-:Y:S04]  /*2300*/  STL [R1+0x148], R14 ;  /* 0x0001480e01007387 */ /* 0x0081e80000100800 */
[----:B0-----:R0:W3:Y:S02]  /*2310*/  LDG.E.U16 R14, desc[UR10][R12.64] ;  /* 0x0000000a0c0e7981 */ /* 0x0010e4000c1e1500 */
[----:B0-----:R-:W-:-:S04]  /*2320*/  LEA R12, P0, R28, R8, 0x1 ;  /* 0x000000081c0c7211 */ /* 0x001fc800078008ff */
[----:B------:R-:W-:Y:S01]  /*2330*/  LEA.HI.X.SX32 R13, R28, R2, 0x1, P0 ;  /* 0x000000021c0d7211 */ /* 0x000fe200000f0eff */
[----:B----4-:R0:W-:Y:S04]  /*2340*/  STL [R1+0x144], R16 ;  /* 0x0001441001007387 */ /* 0x0101e80000100800 */
[----:B0-----:R-:W4:Y:S04]  /*2350*/  LDL.LU R16, [R1+0x8c] ;  /* 0x00008c0001107983 */ /* 0x001f280000300800 */
[----:B------:R0:W-:Y:S04]  /*2360*/  STL [R1+0x140], R21 ;  /* 0x0001401501007387 */ /* 0x0001e80000100800 */
[----:B0-----:R-:W5:Y:S04]  /*2370*/  LDL.LU R21, [R1+0x98] ;  /* 0x0000980001157983 */ /* 0x001f680000300800 */
[----:B------:R0:W-:Y:S04]  /*2380*/  STL [R1+0x13c], R6 ;  /* 0x00013c0601007387 */ /* 0x0001e80000100800 */
[----:B------:R-:W2:Y:S04]  /*2390*/  LDL.LU R24, [R1+0xa0] ;  /* 0x0000a00001187983 */ /* 0x000ea80000300800 */
[----:B0-----:R0:W2:Y:S02]  /*23a0*/  LDG.E.U16 R6, desc[UR10][R12.64] ;  /* 0x0000000a0c067981 */ /* 0x0010a4000c1e1500 */
[----:B0-----:R-:W-:-:S04]  /*23b0*/  LEA R12, P0, R19, R8, 0x1 ;  /* 0x00000008130c7211 */ /* 0x001fc800078008ff */
[----:B------:R-:W-:Y:S01]  /*23c0*/  LEA.HI.X.SX32 R13, R19, R2, 0x1, P0 ;  /* 0x00000002130d7211 */ /* 0x000fe200000f0eff */
[----:B------:R0:W-:Y:S04]  /*23d0*/  STL [R1+0x138], R15 ;  /* 0x0001380f01007387 */ /* 0x0001e80000100800 */
[----:B------:R-:W4:Y:S04]  /*23e0*/  LDL.LU R29, [R1+0xa4] ;  /* 0x0000a400011d7983 */ /* 0x000f280000300800 */
[----:B------:R-:W4:Y:S04]  /*23f0*/  LDL.LU R28, [R1+0xa8] ;  /* 0x0000a800011c7983 */ /* 0x000f280000300800 */
[----:B0-----:R0:W4:Y:S02]  /*2400*/  LDG.E.U16 R15, desc[UR10][R12.64] ;  /* 0x0000000a0c0f7981 */ /* 0x001124000c1e1500 */
        /* <DEDUP_REMOVED lines=9> */
[----:B------:R-:W2:Y:S04]  /*24a0*/  LDL.LU R22, [R1+0x9c] ;  /* 0x00009c0001167983 */ /* 0x000ea80000300800 */
[----:B0-----:R0:W2:Y:S02]  /*24b0*/  LDG.E.U16 R6, desc[UR10][R12.64] ;  /* 0x0000000a0c067981 */ /* 0x0010a4000c1e1500 */
[----:B0-----:R-:W-:-:S04]  /*24c0*/  LEA R12, P0, R20, R8, 0x1 ;  /* 0x00000008140c7211 */ /* 0x001fc800078008ff */
[----:B------:R-:W-:Y:S01]  /*24d0*/  LEA.HI.X.SX32 R13, R20, R2, 0x1, P0 ;  /* 0x00000002140d7211 */ /* 0x000fe200000f0eff */
[----:B----4-:R0:W-:Y:S04]  /*24e0*/  STL [R1+0xb4], R15 ;  /* 0x0000b40f01007387 */ /* 0x0101e80000100800 */
        /* <DEDUP_REMOVED lines=10> */
[----:B0-----:R0:W2:Y:S02]  /*2590*/  LDG.E.U16 R6, desc[UR10][R12.64] ;  /* 0x0000000a0c067981 */ /* 0x0010a4000c1e1500 */
        /* <DEDUP_REMOVED lines=8> */
[----:B------:R0:W5:Y:S02]  /*2620*/  LDG.E.U16 R16, desc[UR10][R12.64] ;  /* 0x0000000a0c107981 */ /* 0x000164000c1e1500 */
[----:B0-----:R-:W-:-:S04]  /*2630*/  LEA R12, P0, R29, R8, 0x1 ;  /* 0x000000081d0c7211 */ /* 0x001fc800078008ff */
[----:B------:R-:W-:Y:S01]  /*2640*/  LEA.HI.X.SX32 R13, R29, R2, 0x1, P0 ;  /* 0x000000021d0d7211 */ /* 0x000fe200000f0eff */
[----:B----4-:R0:W-:Y:S04]  /*2650*/  STL [R1+0x70], R15 ;  /* 0x0000700f01007387 */ /* 0x0101e80000100800 */
[----:B0-----:R0:W4:Y:S02]  /*2660*/  LDG.E.U16 R15, desc[UR10][R12.64] ;  /* 0x0000000a0c0f7981 */ /* 0x001124000c1e1500 */
[----:B0-----:R-:W-:-:S04]  /*2670*/  LEA R12, P0, R28, R8, 0x1 ;  /* 0x000000081c0c7211 */ /* 0x001fc800078008ff */
[----:B------:R-:W-:Y:S01]  /*2680*/  LEA.HI.X.SX32 R13, R28, R2, 0x1, P0 ;  /* 0x000000021c0d7211 */ /* 0x000fe200000f0eff */
[----:B---3--:R0:W-:Y:S04]  /*2690*/  STL [R1+0x6c], R14 ;  /* 0x00006c0e01007387 */ /* 0x0081e80000100800 */
[----:B0-----:R0:W3:Y:S02]  /*26a0*/  LDG.E.U16 R14, desc[UR10][R12.64] ;  /* 0x0000000a0c0e7981 */ /* 0x0010e4000c1e1500 */
[----:B0-----:R-:W-:-:S04]  /*26b0*/  LEA R12, P0, R19, R8, 0x1 ;  /* 0x00000008130c7211 */ /* 0x001fc800078008ff */
[----:B------:R-:W-:-:S05]  /*26c0*/  LEA.HI.X.SX32 R13, R19, R2, 0x1, P0 ;  /* 0x00000002130d7211 */ /* 0x000fca00000f0eff */
[----:B------:R0:W3:Y:S02]  /*26d0*/  LDG.E.U16 R28, desc[UR10][R12.64] ;  /* 0x0000000a0c1c7981 */ /* 0x0000e4000c1e1500 */
[----:B0-----:R-:W-:-:S04]  /*26e0*/  LEA R12, P0, R18, R8, 0x1 ;  /* 0x00000008120c7211 */ /* 0x001fc800078008ff */
[----:B------:R-:W-:-:S05]  /*26f0*/  LEA.HI.X.SX32 R13, R18, R2, 0x1, P0 ;  /* 0x00000002120d7211 */ /* 0x000fca00000f0eff */
[----:B------:R0:W3:Y:S02]  /*2700*/  LDG.E.U16 R29, desc[UR10][R12.64] ;  /* 0x0000000a0c1d7981 */ /* 0x0000e4000c1e1500 */
[----:B0-----:R-:W-:-:S04]  /*2710*/  LEA R12, P0, R22, R8, 0x1 ;  /* 0x00000008160c7211 */ /* 0x001fc800078008ff */
[----:B------:R-:W-:-:S05]  /*2720*/  LEA.HI.X.SX32 R13, R22, R2, 0x1, P0 ;  /* 0x00000002160d7211 */ /* 0x000fca00000f0eff */
[----:B------:R0:W3:Y:S02]  /*2730*/  LDG.E.U16 R24, desc[UR10][R12.64] ;  /* 0x0000000a0c187981 */ /* 0x0000e4000c1e1500 */
[----:B0-----:R-:W-:-:S04]  /*2740*/  LEA R12, P0, R20, R8, 0x1 ;  /* 0x00000008140c7211 */ /* 0x001fc800078008ff */
[----:B------:R-:W-:Y:S01]  /*2750*/  LEA.HI.X.SX32 R13, R20, R2, 0x1, P0 ;  /* 0x00000002140d7211 */ /* 0x000fe200000f0eff */
[----:B--2---:R0:W-:Y:S04]  /*2760*/  STL [R1+0x68], R6 ;  /* 0x0000680601007387 */ /* 0x0041e80000100800 */
[----:B------:R-:W2:Y:S04]  /*2770*/  LDL.LU R19, [R1+0xc0] ;  /* 0x0000c00001137983 */ /* 0x000ea80000300800 */
[----:B0-----:R0:W2:Y:S02]  /*2780*/  LDG.E.U16 R6, desc[UR10][R12.64] ;  /* 0x0000000a0c067981 */ /* 0x0010a4000c1e1500 */
[----:B0-----:R-:W-:-:S04]  /*2790*/  LEA R12, P0, R26, R8, 0x1 ;  /* 0x000000081a0c7211 */ /* 0x001fc800078008ff */
[----:B------:R-:W-:Y:S01]  /*27a0*/  LEA.HI.X.SX32 R13, R26, R2, 0x1, P0 ;  /* 0x000000021a0d7211 */ /* 0x000fe200000f0eff */
[----:B------:R0:W-:Y:S04]  /*27b0*/  STL [R1+0x64], R3 ;  /* 0x0000640301007387 */ /* 0x0001e80000100800 */
[----:B------:R-:W2:Y:S04]  /*27c0*/  LDL.LU R18, [R1+0xc8] ;  /* 0x0000c80001127983 */ /* 0x000ea80000300800 */
[----:B0-----:R0:W2:Y:S02]  /*27d0*/  LDG.E.U16 R3, desc[UR10][R12.64] ;  /* 0x0000000a0c037981 */ /* 0x0010a4000c1e1500 */
[----:B0-----:R-:W-:-:S04]  /*27e0*/  LEA R12, P0, R25, R8, 0x1 ;  /* 0x00000008190c7211 */ /* 0x001fc800078008ff */
[----:B------:R-:W-:Y:S01]  /*27f0*/  LEA.HI.X.SX32 R13, R25, R2, 0x1, P0 ;  /* 0x00000002190d7211 */ /* 0x000fe200000f0eff */
[----:B-----5:R0:W-:Y:S04]  /*2800*/  STL [R1+0x60], R21 ;  /* 0x0000601501007387 */ /* 0x0201e80000100800 */
[----:B------:R-:W5:Y:S04]  /*2810*/  LDL.LU R26, [R1+0xcc] ;  /* 0x0000cc00011a7983 */ /* 0x000f680000300800 */
[----:B0-----:R0:W5:Y:S02]  /*2820*/  LDG.E.U16 R21, desc[UR10][R12.64] ;  /* 0x0000000a0c157981 */ /* 0x001164000c1e1500 */
[----:B0-----:R-:W-:-:S04]  /*2830*/  LEA R12, P0, R23, R8, 0x1 ;  /* 0x00000008170c7211 */ /* 0x001fc800078008ff */
[----:B------:R-:W-:Y:S01]  /*2840*/  LEA.HI.X.SX32 R13, R23, R2, 0x1, P0 ;  /* 0x00000002170d7211 */ /* 0x000fe200000f0eff */
[----:B------:R0:W-:Y:S04]  /*2850*/  STL [R1+0x5c], R16 ;  /* 0x00005c1001007387 */ /* 0x0001e80000100800 */
[----:B------:R-:W5:Y:S04]  /*2860*/  LDL.LU R22, [R1+0xd4] ;  /* 0x0000d40001167983 */ /* 0x000f680000300800 */
[----:B0-----:R0:W5:Y:S02]  /*2870*/  LDG.E.U16 R16, desc[UR10][R12.64] ;  /* 0x0000000a0c107981 */ /* 0x001164000c1e1500 */
        /* <DEDUP_REMOVED lines=8> */
[----:B0-----:R0:W3:Y:S02]  /*2900*/  LDG.E.U16 R14, desc[UR10][R12.64] ;  /* 0x0000000a0c0e7981 */ /* 0x0010e4000c1e1500 */
[----:B0-----:R-:W-:-:S04]  /*2910*/  LEA R12, P0, R9, R8, 0x1 ;  /* 0x00000008090c7211 */ /* 0x001fc800078008ff */
[----:B------:R-:W-:-:S05]  /*2920*/  LEA.HI.X.SX32 R13, R9, R2, 0x1, P0 ;  /* 0x00000002090d7211 */ /* 0x000fca00000f0eff */
[----:B------:R0:W3:Y:S04]  /*2930*/  LDG.E.U16 R10, desc[UR10][R12.64] ;  /* 0x0000000a0c0a7981 */ /* 0x0000e8000c1e1500 */
[----:B------:R-:W-:Y:S01]  /*2940*/  STL [R1+0x50], R28 ;  /* 0x0000501c01007387 */ /* 0x000fe20000100800 */
[----:B0-----:R-:W-:-:S03]  /*2950*/  LEA R12, P0, R5, R8, 0x1 ;  /* 0x00000008050c7211 */ /* 0x001fc600078008ff */
[----:B------:R-:W-:Y:S01]  /*2960*/  STL [R1+0x4c], R29 ;  /* 0x00004c1d01007387 */ /* 0x000fe20000100800 */
[----:B------:R-:W-:-:S05]  /*2970*/  LEA.HI.X.SX32 R13, R5, R2, 0x1, P0 ;  /* 0x00000002050d7211 */ /* 0x000fca00000f0eff */
[----:B------:R-:W3:Y:S04]  /*2980*/  LDG.E.U16 R9, desc[UR10][R12.64] ;  /* 0x0000000a0c097981 */ /* 0x000ee8000c1e1500 */
[----:B------:R-:W-:Y:S04]  /*2990*/  STL [R1+0x48], R24 ;  /* 0x0000481801007387 */ /* 0x000fe80000100800 */
[----:B--2---:R0:W-:Y:S02]  /*29a0*/  STL [R1+0x44], R6 ;  /* 0x0000440601007387 */ /* 0x0041e40000100800 */
[----:B0-----:R-:W-:-:S04]  /*29b0*/  LEA R6, P0, R7, R8, 0x1 ;  /* 0x0000000807067211 */ /* 0x001fc800078008ff */
[----:B------:R-:W-:Y:S01]  /*29c0*/  LEA.HI.X.SX32 R7, R7, R2, 0x1, P0 ;  /* 0x0000000207077211 */ /* 0x000fe200000f0eff */
[----:B------:R0:W-:Y:S04]  /*29d0*/  STL [R1+0x40], R3 ;  /* 0x0000400301007387 */ /* 0x0001e80000100800 */
[----:B0-----:R0:W2:Y:S01]  /*29e0*/  LDG.E.U16 R3, desc[UR10][R6.64] ;  /* 0x0000000a06037981 */ /* 0x0010a2000c1e1500 */
[----:B------:R-:W1:Y:S02]  /*29f0*/  S2R R28, SR_TID.X ;  /* 0x00000000001c7919 */ /* 0x000e640000002100 */
[----:B-1----:R-:W-:-:S04]  /*2a00*/  SHF.R.U32.HI R28, RZ, 0x8, R28 ;  /* 0x00000008ff1c7819 */ /* 0x002fc8000001161c */
[----:B------:R-:W-:-:S05]  /*2a10*/  SGXT.U32 R28, R28, 0x1 ;  /* 0x000000011c1c781a */ /* 0x000fca0000000000 */
[----:B------:R-:W-:-:S05]  /*2a20*/  IMAD R28, R28, R27, RZ ;  /* 0x0000001b1c1c7224 */ /* 0x000fca00078e02ff */
[----:B------:R-:W-:-:S05]  /*2a30*/  LEA R28, R27, R28, 0x1 ;  /* 0x0000001c1b1c7211 */ /* 0x000fca00078e08ff */
[----:B------:R-:W-:-:S04]  /*2a40*/  IMAD R28, R27, 0x2, R28 ;  /* 0x000000021b1c7824 */ /* 0x000fc800078e021c */
[----:B------:R-:W-:-:S05]  /*2a50*/  IMAD R28, R27, 0x2, R28 ;  /* 0x000000021b1c7824 */ /* 0x000fca00078e021c */
[----:B0-----:R-:W-:-:S04]  /*2a60*/  LEA R6, P0, R28, R8, 0x1 ;  /* 0x000000081c067211 */ /* 0x001fc800078008ff */
[----:B------:R-:W-:-:S05]  /*2a70*/  LEA.HI.X.SX32 R7, R28, R2, 0x1, P0 ;  /* 0x000000021c077211 */ /* 0x000fca00000f0eff */
[----:B------:R0:W2:Y:S02]  /*2a80*/  LDG.E.U16 R0, desc[UR10][R6.64] ;  /* 0x0000000a06007981 */ /* 0x0000a4000c1e1500 */
[----:B0-----:R-:W-:-:S04]  /*2a90*/  LEA R6, P0, R19, R8, 0x1 ;  /* 0x0000000813067211 */ /* 0x001fc800078008ff */
[----:B------:R-:W-:-:S05]  /*2aa0*/  LEA.HI.X.SX32 R7, R19, R2, 0x1, P0 ;  /* 0x0000000213077211 */ /* 0x000fca00000f0eff */
[----:B------:R0:W2:Y:S02]  /*2ab0*/  LDG.E.U16 R5, desc[UR10][R6.64] ;  /* 0x0000000a06057981 */ /* 0x0000a4000c1e1500 */
[----:B0-----:R-:W-:-:S04]  /*2ac0*/  LEA R6, P0, R18, R8, 0x1 ;  /* 0x0000000812067211 */ /* 0x001fc800078008ff */
[----:B------:R-:W-:-:S05]  /*2ad0*/  LEA.HI.X.SX32 R7, R18, R2, 0x1, P0 ;  /* 0x0000000212077211 */ /* 0x000fca00000f0eff */
[----:B------:R5:W2:Y:S02]  /*2ae0*/  LDG.E.U16 R13, desc[UR10][R6.64] ;  /* 0x0000000a060d7981 */ /* 0x000aa4000c1e1500 */
[----:B-----5:R-:W-:-:S04]  /*2af0*/  LEA R6, P0, R26, R8, 0x1 ;  /* 0x000000081a067211 */ /* 0x020fc800078008ff */
[----:B------:R-:W-:Y:S01]  /*2b00*/  LEA.HI.X.SX32 R7, R26, R2, 0x1, P0 ;  /* 0x000000021a077211 */ /* 0x000fe200000f0eff */
[----:B------:R-:W-:Y:S04]  /*2b10*/  STL [R1+0x3c], R21 ;  /* 0x00003c1501007387 */ /* 0x000fe80000100800 */
[----:B------:R0:W5:Y:S04]  /*2b20*/  LDG.E.U16 R12, desc[UR10][R6.64] ;  /* 0x0000000a060c7981 */ /* 0x000168000c1e1500 */
[----:B------:R-:W5:Y:S04]  /*2b30*/  LDL.LU R24, [R1+0xe8] ;  /* 0x0000e80001187983 */ /* 0x000f680000300800 */
[----:B------:R-:W-:Y:S01]  /*2b40*/  STL [R1+0x38], R16 ;  /* 0x0000381001007387 */ /* 0x000fe20000100800 */
[----:B0-----:R-:W-:-:S03]  /*2b50*/  LEA R6, P0, R22, R8, 0x1 ;  /* 0x0000000816067211 */ /* 0x001fc600078008ff */
[----:B------:R-:W5:Y:S01]  /*2b60*/  LDL.LU R29, [R1+0xec] ;  /* 0x0000ec00011d7983 */ /* 0x000f620000300800 */
[----:B------:R-:W-:-:S03]  /*2b70*/  LEA.HI.X.SX32 R7, R22, R2, 0x1, P0 ;  /* 0x0000000216077211 */ /* 0x000fc600000f0eff */
[----:B----4-:R-:W-:Y:S04]  /*2b80*/  STL [R1+0x34], R15 ;  /* 0x0000340f01007387 */ /* 0x010fe80000100800 */
[----:B------:R-:W4:Y:S01]  /*2b90*/  LDL.LU R28, [R1+0xf4] ;  /* 0x0000f400011c7983 */ /* 0x000f220000300800 */
[----:B------:R-:W-:-:S03]  /*2ba0*/  LEA R11, R27, R11, 0x1 ;  /* 0x0000000b1b0b7211 */ /* 0x000fc600078e08ff */
[----:B---3--:R-:W-:Y:S04]  /*2bb0*/  STL [R1+0x30], R14 ;  /* 0x0000300e01007387 */ /* 0x008fe80000100800 */
[----:B------:R-:W3:Y:S04]  /*2bc0*/  LDL.LU R26, [R1+0xf8] ;  /* 0x0000f800011a7983 */ /* 0x000ee80000300800 */
[----:B------:R0:W-:Y:S04]  /*2bd0*/  STL [R1+0x2c], R10 ;  /* 0x00002c0a01007387 */ /* 0x0001e80000100800 */
[----:B------:R-:W3:Y:S04]  /*2be0*/  LDL.LU R19, [R1+0x108] ;  /* 0x0001080001137983 */ /* 0x000ee80000300800 */
[----:B0-----:R0:W3:Y:S02]  /*2bf0*/  LDG.E.U16 R10, desc[UR10][R6.64] ;  /* 0x0000000a060a7981 */ /* 0x0010e4000c1e1500 */
[----:B0-----:R-:W-:-:S04]  /*2c00*/  LEA R6, P0, R20, R8, 0x1 ;  /* 0x0000000814067211 */ /* 0x001fc800078008ff */
[----:B------:R-:W-:Y:S01]  /*2c10*/  LEA.HI.X.SX32 R7, R20, R2, 0x1, P0 ;  /* 0x0000000214077211 */ /* 0x000fe200000f0eff */
[----:B------:R0:W-:Y:S04]  /*2c20*/  STL [R1+0x28], R9 ;  /* 0x0000280901007387 */ /* 0x0001e80000100800 */
[----:B------:R-:W3:Y:S04]  /*2c30*/  LDL.LU R22, [R1+0x104] ;  /* 0x0001040001167983 */ /* 0x000ee80000300800 */
[----:B------:R-:W3:Y:S04]  /*2c40*/  LDL.LU R20, [R1+0xfc] ;  /* 0x0000fc0001147983 */ /* 0x000ee80000300800 */
[----:B0-----:R0:W3:Y:S04]  /*2c50*/  LDG.E.U16 R9, desc[UR10][R6.64] ;  /* 0x0000000a06097981 */ /* 0x0010e8000c1e1500 */
[----:B------:R-:W3:Y:S01]  /*2c60*/  LDL.LU R18, [R1+0x10c] ;  /* 0x00010c0001127983 */ /* 0x000ee20000300800 */
[----:B0-----:R-:W-:-:S04]  /*2c70*/  LEA R6, P0, R11, R8, 0x1 ;  /* 0x000000080b067211 */ /* 0x001fc800078008ff */
[----:B------:R-:W-:Y:S01]  /*2c80*/  LEA.HI.X.SX32 R7, R11, R2, 0x1, P0 ;  /* 0x000000020b077211 */ /* 0x000fe200000f0eff */
[----:B--2---:R0:W-:Y:S04]  /*2c90*/  STL [R1+0xc], R3 ;  /* 0x00000c0301007387 */ /* 0x0041e80000100800 */
[----:B0-----:R0:W2:Y:S01]  /*2ca0*/  LDG.E.U16 R3, desc[UR10][R6.64] ;  /* 0x0000000a06037981 */ /* 0x0010a2000c1e1500 */
[----:B------:R-:W-:-:S05]  /*2cb0*/  IMAD R27, R27, 0x2, R11 ;  /* 0x000000021b1b7824 */ /* 0x000fca00078e020b */
[----:B0-----:R-:W-:-:S04]  /*2cc0*/  LEA R6, P0, R27, R8, 0x1 ;  /* 0x000000081b067211 */ /* 0x001fc800078008ff */
[----:B------:R-:W-:Y:S01]  /*2cd0*/  LEA.HI.X.SX32 R7, R27, R2, 0x1, P0 ;  /* 0x000000021b077211 */ /* 0x000fe200000f0eff */
[----:B--2---:R-:W-:Y:S04]  /*2ce0*/  STL [R1+0xa78], R3 ;  /* 0x000a780301007387 */ /* 0x004fe80000100800 */
[----:B------:R0:W-:Y:S04]  /*2cf0*/  STL [R1+0x24], R0 ;  /* 0x0000240001007387 */ /* 0x0001e80000100800 */
[----:B0-----:R5:W2:Y:S02]  /*2d00*/  LDG.E.U16 R0, desc[UR10][R6.64] ;  /* 0x0000000a06007981 */ /* 0x001aa4000c1e1500 */
[----:B-----5:R-:W-:-:S04]  /*2d10*/  LEA R6, P0, R24, R8, 0x1 ;  /* 0x0000000818067211 */ /* 0x020fc800078008ff */
[----:B------:R-:W-:Y:S01]  /*2d20*/  LEA.HI.X.SX32 R7, R24, R2, 0x1, P0 ;  /* 0x0000000218077211 */ /* 0x000fe200000f0eff */
[----:B--2---:R-:W-:Y:S04]  /*2d30*/  STL [R1+0xa68], R0 ;  /* 0x000a680001007387 */ /* 0x004fe80000100800 */
[----:B------:R0:W-:Y:S04]  /*2d40*/  STL [R1+0x20], R5 ;  /* 0x0000200501007387 */ /* 0x0001e80000100800 */
[----:B0-----:R0:W2:Y:S02]  /*2d50*/  LDG.E.U16 R5, desc[UR10][R6.64] ;  /* 0x0000000a06057981 */ /* 0x0010a4000c1e1500 */
[----:B0-----:R-:W-:-:S04]  /*2d60*/  LEA R6, P0, R29, R8, 0x1 ;  /* 0x000000081d067211 */ /* 0x001fc800078008ff */
[----:B------:R-:W-:-:S05]  /*2d70*/  LEA.HI.X.SX32 R7, R29, R2, 0x1, P0 ;  /* 0x000000021d077211 */ /* 0x000fca00000f0eff */
[----:B------:R4:W5:Y:S02]  /*2d80*/  LDG.E.U16 R3, desc[UR10][R6.64] ;  /* 0x0000000a06037981 */ /* 0x000964000c1e1500 */
[----:B----4-:R-:W-:-:S04]  /*2d90*/  LEA R6, P0, R28, R8, 0x1 ;  /* 0x000000081c067211 */ /* 0x010fc800078008ff */
[----:B------:R-:W-:Y:S02]  /*2da0*/  LEA.HI.X.SX32 R7, R28, R2, 0x1, P0 ;  /* 0x000000021c077211 */ /* 0x000fe400000f0eff */
[C---:B---3--:R-:W-:Y:S01]  /*2db0*/  LEA R28, P0, R26.reuse, R8, 0x1 ;  /* 0x000000081a1c7211 */ /* 0x048fe200078008ff */
[----:B------:R-:W-:Y:S03]  /*2dc0*/  STL [R1+0x1c], R13 ;  /* 0x00001c0d01007387 */ /* 0x000fe60000100800 */
[----:B------:R-:W-:Y:S01]  /*2dd0*/  LEA.HI.X.SX32 R29, R26, R2, 0x1, P0 ;  /* 0x000000021a1d7211 */ /* 0x000fe200000f0eff */
[----:B------:R-:W3:Y:S01]  /*2de0*/  LDL.LU R15, [R1+0x110] ;  /* 0x00011000010f7983 */ /* 0x000ee20000300800 */
[----:B------:R-:W-:-:S03]  /*2df0*/  LEA R26, P0, R19, R8, 0x1 ;  /* 0x00000008131a7211 */ /* 0x000fc600078008ff */
[----:B------:R-:W4:Y:S01]  /*2e00*/  LDG.E.U16 R28, desc[UR10][R28.64] ;  /* 0x0000000a1c1c7981 */ /* 0x000f22000c1e1500 */
[----:B------:R-:W-:Y:S02]  /*2e10*/  LEA.HI.X.SX32 R27, R19, R2, 0x1, P0 ;  /* 0x00000002131b7211 */ /* 0x000fe400000f0eff */
[C---:B------:R-:W-:Y:S01]  /*2e20*/  LEA R24, P0, R22.reuse, R8, 0x1 ;  /* 0x0000000816187211 */ /* 0x040fe200078008ff */
[----:B------:R0:W2:Y:S04]  /*2e30*/  LDG.E.U16 R0, desc[UR10][R6.64] ;  /* 0x0000000a06007981 */ /* 0x0000a8000c1e1500 */
[----:B------:R-:W2:Y:S01]  /*2e40*/  LDG.E.U16 R26, desc[UR10][R26.64] ;  /* 0x0000000a1a1a7981 */ /* 0x000ea2000c1e1500 */
[----:B------:R-:W-:Y:S02]  /*2e50*/  LEA.HI.X.SX32 R25, R22, R2, 0x1, P0 ;  /* 0x0000000216197211 */ /* 0x000fe400000f0eff */
[----:B------:R-:W-:-:S03]  /*2e60*/  LEA R22, P0, R20, R8, 0x1 ;  /* 0x0000000814167211 */ /* 0x000fc600078008ff */
[----:B------:R-:W5:Y:S01]  /*2e70*/  LDG.E.U16 R24, desc[UR10][R24.64] ;  /* 0x0000000a18187981 */ /* 0x000f62000c1e1500 */
[----:B------:R-:W-:-:S05]  /*2e80*/  LEA.HI.X.SX32 R23, R20, R2, 0x1, P0 ;  /* 0x0000000214177211 */ /* 0x000fca00000f0eff */
[----:B------:R-:W5:Y:S04]  /*2e90*/  LDG.E.U16 R22, desc[UR10][R22.64] ;  /* 0x0000000a16167981 */ /* 0x000f68000c1e1500 */
[----:B------:R-:W-:Y:S04]  /*2ea0*/  STL [R1+0x18], R12 ;  /* 0x0000180c01007387 */ /* 0x000fe80000100800 */
[----:B------:R-:W0:Y:S01]  /*2eb0*/  LDL.LU R16, [R1+0x118] ;  /* 0x0001180001107983 */ /* 0x000e220000300800 */
[----:B------:R-:W-:-:S03]  /*2ec0*/  LEA R20, P0, R18, R8, 0x1 ;  /* 0x0000000812147211 */ /* 0x000fc600078008ff */
[----:B------:R1:W-:Y:S01]  /*2ed0*/  STL [R1+0x14], R10 ;  /* 0x0000140a01007387 */ /* 0x0003e20000100800 */
[----:B------:R-:W-:-:S05]  /*2ee0*/  LEA.HI.X.SX32 R21, R18, R2, 0x1, P0 ;  /* 0x0000000212157211 */ /* 0x000fca00000f0eff */
[----:B------:R-:W5:Y:S04]  /*2ef0*/  LDG.E.U16 R20, desc[UR10][R20.64] ;  /* 0x0000000a14147981 */ /* 0x000f68000c1e1500 */
[----:B-1----:R-:W5:Y:S04]  /*2f00*/  LDL.LU R10, [R1+0x11c] ;  /* 0x00011c00010a7983 */ /* 0x002f680000300800 */
[----:B----4-:R-:W-:Y:S04]  /*2f10*/  STL [R1+0xa6c], R28 ;  /* 0x000a6c1c01007387 */ /* 0x010fe80000100800 */
[----:B------:R1:W-:Y:S01]  /*2f20*/  STL [R1+0x10], R9 ;  /* 0x0000100901007387 */ /* 0x0003e20000100800 */
[----:B---3--:R-:W-:-:S03]  /*2f30*/  LEA R18, P0, R15, R8, 0x1 ;  /* 0x000000080f127211 */ /* 0x008fc600078008ff */
[----:B------:R-:W3:Y:S01]  /*2f40*/  LDL.LU R12, [R1+0x124] ;  /* 0x00012400010c7983 */ /* 0x000ee20000300800 */
[----:B------:R-:W-:-:S03]  /*2f50*/  LEA.HI.X.SX32 R19, R15, R2, 0x1, P0 ;  /* 0x000000020f137211 */ /* 0x000fc600000f0eff */
[----:B--2---:R-:W-:Y:S04]  /*2f60*/  STL [R1+0xa70], R26 ;  /* 0x000a701a01007387 */ /* 0x004fe80000100800 */
[----:B-1----:R-:W2:Y:S04]  /*2f70*/  LDL.LU R9, [R1+0x128] ;  /* 0x0001280001097983 */ /* 0x002ea80000300800 */
[----:B------:R-:W4:Y:S04]  /*2f80*/  LDG.E.U16 R18, desc[UR10][R18.64] ;  /* 0x0000000a12127981 */ /* 0x000f28000c1e1500 */
[----:B-----5:R-:W-:Y:S04]  /*2f90*/  STL [R1+0xa74], R24 ;  /* 0x000a741801007387 */ /* 0x020fe80000100800 */
[----:B------:R-:W5:Y:S04]  /*2fa0*/  LDL.LU R13, [R1+0x130] ;  /* 0x00013000010d7983 */ /* 0x000f680000300800 */
[----:B------:R-:W-:Y:S04]  /*2fb0*/  STL [R1+0xa7c], R22 ;  /* 0x000a7c1601007387 */ /* 0x000fe80000100800 */
[----:B------:R1:W-:Y:S04]  /*2fc0*/  STL [R1+0x8], R5 ;  /* 0x0000080501007387 */ /* 0x0003e80000100800 */
[----:B------:R-:W5:Y:S01]  /*2fd0*/  LDL.LU R14, [R1+0x12c] ;  /* 0x00012c00010e7983 */ /* 0x000f620000300800 */
[----:B0-----:R-:W-:-:S04]  /*2fe0*/  LEA R6, P0, R16, R8, 0x1 ;  /* 0x0000000810067211 */ /* 0x001fc800078008ff */
[----:B------:R-:W-:-:S05]  /*2ff0*/  LEA.HI.X.SX32 R7, R16, R2, 0x1, P0 ;  /* 0x0000000210077211 */ /* 0x000fca00000f0eff */
[----:B-1----:R0:W5:Y:S04]  /*3000*/  LDG.E.U16 R5, desc[UR10][R6.64] ;  /* 0x0000000a06057981 */ /* 0x002168000c1e1500 */
[----:B------:R-:W-:Y:S01]  /*3010*/  STL [R1+0xa80], R20 ;  /* 0x000a801401007387 */ /* 0x000fe20000100800 */
[----:B0-----:R-:W-:-:S03]  /*3020*/  LEA R6, P0, R10, R8, 0x1 ;  /* 0x000000080a067211 */ /* 0x001fc600078008ff */
[----:B------:R-:W-:Y:S01]  /*3030*/  STL [R1+0x4], R3 ;  /* 0x0000040301007387 */ /* 0x000fe20000100800 */
[----:B------:R-:W-:-:S03]  /*3040*/  LEA.HI.X.SX32 R7, R10, R2, 0x1, P0 ;  /* 0x000000020a077211 */ /* 0x000fc600000f0eff */
[----:B------:R-:W5:Y:S04]  /*3050*/  LDL.LU R15, [R1+0x120] ;  /* 0x00012000010f7983 */ /* 0x000f680000300800 */
[----:B------:R-:W5:Y:S04]  /*3060*/  LDG.E.U16 R6, desc[UR10][R6.64] ;  /* 0x0000000a06067981 */ /* 0x000f68000c1e1500 */
[----:B------:R0:W-:Y:S01]  /*3070*/  STL [R1], R0 ;  /* 0x0000000001007387 */ /* 0x0001e20000100800 */
[----:B---3--:R-:W-:-:S04]  /*3080*/  LEA R10, P0, R12, R8, 0x1 ;  /* 0x000000080c0a7211 */ /* 0x008fc800078008ff */
[----:B------:R-:W-:-:S05]  /*3090*/  LEA.HI.X.SX32 R11, R12, R2, 0x1, P0 ;  /* 0x000000020c0b7211 */ /* 0x000fca00000f0eff */
[----:B------:R2:W3:Y:S04]  /*30a0*/  LDG.E.U16 R7, desc[UR10][R10.64] ;  /* 0x0000000a0a077981 */ /* 0x0004e8000c1e1500 */
[----:B----4-:R-:W-:Y:S04]  /*30b0*/  STL [R1+0xa84], R18 ;  /* 0x000a841201007387 */ /* 0x010fe80000100800 */
[----:B------:R-:W4:Y:S01]  /*30c0*/  LDL.LU R16, [R1+0x114] ;  /* 0x0001140001107983 */ /* 0x000f220000300800 */
[----:B--2---:R-:W-:-:S04]  /*30d0*/  LEA R10, P0, R9, R8, 0x1 ;  /* 0x00000008090a7211 */ /* 0x004fc800078008ff */
[----:B------:R-:W-:-:S05]  /*30e0*/  LEA.HI.X.SX32 R11, R9, R2, 0x1, P0 ;  /* 0x00000002090b7211 */ /* 0x000fca00000f0eff */
[----:B------:R5:W2:Y:S02]  /*30f0*/  LDG.E.U16 R9, desc[UR10][R10.64] ;  /* 0x0000000a0a097981 */ /* 0x000aa4000c1e1500 */
[----:B-----5:R-:W-:-:S04]  /*3100*/  LEA R10, P0, R13, R8, 0x1 ;  /* 0x000000080d0a7211 */ /* 0x020fc800078008ff */
[----:B------:R-:W-:Y:S02]  /*3110*/  LEA.HI.X.SX32 R11, R13, R2, 0x1, P0 ;  /* 0x000000020d0b7211 */ /* 0x000fe400000f0eff */
[----:B------:R-:W-:-:S03]  /*3120*/  LEA R12, P0, R14, R8, 0x1 ;  /* 0x000000080e0c7211 */ /* 0x000fc600078008ff */
[----:B------:R-:W5:Y:S01]  /*3130*/  LDG.E.U16 R10, desc[UR10][R10.64] ;  /* 0x0000000a0a0a7981 */ /* 0x000f62000c1e1500 */
[----:B------:R-:W-:-:S05]  /*3140*/  LEA.HI.X.SX32 R13, R14, R2, 0x1, P0 ;  /* 0x000000020e0d7211 */ /* 0x000fca00000f0eff */
[----:B------:R1:W5:Y:S04]  /*3150*/  LDG.E.U16 R11, desc[UR10][R12.64] ;  /* 0x0000000a0c0b7981 */ /* 0x000368000c1e1500 */
[----:B------:R-:W-:Y:S04]  /*3160*/  STL [R1+0xa88], R5 ;  /* 0x000a880501007387 */ /* 0x000fe80000100800 */
[----:B0-----:R-:W5:Y:S01]  /*3170*/  LDL.LU R0, [R1+0x100] ;  /* 0x0001000001007983 */ /* 0x001f620000300800 */
[----:B-1----:R-:W-:-:S03]  /*3180*/  LEA R12, P0, R15, R8, 0x1 ;  /* 0x000000080f0c7211 */ /* 0x002fc600078008ff */
[----:B------:R-:W-:Y:S01]  /*3190*/  STL [R1+0xa8c], R6 ;  /* 0x000a8c0601007387 */ /* 0x000fe20000100800 */
[----:B------:R-:W-:-:S03]  /*31a0*/  LEA.HI.X.SX32 R13, R15, R2, 0x1, P0 ;  /* 0x000000020f0d7211 */ /* 0x000fc600000f0eff */
[----:B------:R-:W5:Y:S04]  /*31b0*/  LDL.LU R27, [R1+0xf0] ;  /* 0x0000f000011b7983 */ /* 0x000f680000300800 */
[----:B------:R-:W5:Y:S04]  /*31c0*/  LDG.E.U16 R12, desc[UR10][R12.64] ;  /* 0x0000000a0c0c7981 */ /* 0x000f68000c1e1500 */
[----:B---3--:R-:W-:Y:S04]  /*31d0*/  STL [R1+0xa90], R7 ;  /* 0x000a900701007387 */ /* 0x008fe80000100800 */
[----:B------:R-:W3:Y:S01]  /*31e0*/  LDL.LU R28, [R1+0xe4] ;  /* 0x0000e400011c7983 */ /* 0x000ee20000300800 */
[----:B----4-:R-:W-:-:S04]  /*31f0*/  LEA R14, P0, R16, R8, 0x1 ;  /* 0x00000008100e7211 */ /* 0x010fc800078008ff */
[----:B------:R-:W-:-:S05]  /*3200*/  LEA.HI.X.SX32 R15, R16, R2, 0x1, P0 ;  /* 0x00000002100f7211 */ /* 0x000fca00000f0eff */
[----:B------:R0:W4:Y:S04]  /*3210*/  LDG.E.U16 R13, desc[UR10][R14.64] ;  /* 0x0000000a0e0d7981 */ /* 0x000128000c1e1500 */
[----:B--2---:R-:W-:Y:S04]  /*3220*/  STL [R1+0xa94], R9 ;  /* 0x000a940901007387 */ /* 0x004fe80000100800 */
[----:B------:R-:W2:Y:S04]  /*3230*/  LDL.LU R29, [R1+0xe0] ;  /* 0x0000e000011d7983 */ /* 0x000ea80000300800 */
[----:B-----5:R1:W-:Y:S04]  /*3240*/  STL [R1+0xa98], R10 ;  /* 0x000a980a01007387 */ /* 0x0203e80000100800 */
[----:B------:R-:W-:Y:S04]  /*3250*/  STL [R1+0xa9c], R11 ;  /* 0x000a9c0b01007387 */ /* 0x000fe80000100800 */
[----:B------:R-:W5:Y:S01]  /*3260*/  LDL.LU R3, [R1+0xd8] ;  /* 0x0000d80001037983 */ /* 0x000f620000300800 */
[----:B0-----:R-:W-:-:S04]  /*3270*/  LEA R14, P0, R0, R8, 0x1 ;  /* 0x00000008000e7211 */ /* 0x001fc800078008ff */
[----:B------:R-:W-:-:S05]  /*3280*/  LEA.HI.X.SX32 R15, R0, R2, 0x1, P0 ;  /* 0x00000002000f7211 */ /* 0x000fca00000f0eff */
[----:B------:R0:W5:Y:S02]  /*3290*/  LDG.E.U16 R19, desc[UR10][R14.64] ;  /* 0x0000000a0e137981 */ /* 0x000164000c1e1500 */
[C---:B0-----:R-:W-:Y:S02]  /*32a0*/  LEA R14, P0, R27.reuse, R8, 0x1 ;  /* 0x000000081b0e7211 */ /* 0x041fe400078008ff */
[----:B------:R-:W-:Y:S02]  /*32b0*/  STL [R1+0xaa0], R12 ;  /* 0x000aa00c01007387 */ /* 0x000fe40000100800 */
[----:B------:R-:W-:Y:S02]  /*32c0*/  LEA.HI.X.SX32 R15, R27, R2, 0x1, P0 ;  /* 0x000000021b0f7211 */ /* 0x000fe400000f0eff */
[----:B------:R-:W5:Y:S04]  /*32d0*/  LDL.LU R16, [R1+0xd0] ;  /* 0x0000d00001107983 */ /* 0x000f680000300800 */
[----:B------:R3:W5:Y:S02]  /*32e0*/  LDG.E.U16 R21, desc[UR10][R14.64] ;  /* 0x0000000a0e157981 */ /* 0x000764000c1e1500 */
        /* <DEDUP_REMOVED lines=9> */
[----:B------:R-:W-:-:S05]  /*3380*/  LEA.HI.X.SX32 R15, R3, R2, 0x1, P0 ;  /* 0x00000002030f7211 */ /* 0x000fca00000f0eff */
[----:B------:R0:W5:Y:S04]  /*3390*/  LDG.E.U16 R27, desc[UR10][R14.64] ;  /* 0x0000000a0e1b7981 */ /* 0x000168000c1e1500 */
[----:B------:R-:W-:Y:S01]  /*33a0*/  STL [R1+0xaa8], R19 ;  /* 0x000aa81301007387 */ /* 0x000fe20000100800 */
[----:B0-----:R-:W-:-:S04]  /*33b0*/  LEA R14, P0, R16, R8, 0x1 ;  /* 0x00000008100e7211 */ /* 0x001fc800078008ff */
[----:B------:R-:W-:-:S05]  /*33c0*/  LEA.HI.X.SX32 R15, R16, R2, 0x1, P0 ;  /* 0x00000002100f7211 */ /* 0x000fca00000f0eff */
[----:B------:R4:W5:Y:S04]  /*33d0*/  LDG.E.U16 R29, desc[UR10][R14.64] ;  /* 0x0000000a0e1d7981 */ /* 0x000968000c1e1500 */
[----:B------:R-:W-:Y:S04]  /*33e0*/  STL [R1+0xaac], R21 ;  /* 0x000aac1501007387 */ /* 0x000fe80000100800 */
[----:B-1----:R-:W5:Y:S04]  /*33f0*/  LDL.LU R10, [R1+0x244] ;  /* 0x00024400010a7983 */ /* 0x002f680000300800 */
[----:B------:R-:W5:Y:S04]  /*3400*/  LDL.LU R9, [R1+0x240] ;  /* 0x0002400001097983 */ /* 0x000f680000300800 */
[----:B------:R-:W5:Y:S04]  /*3410*/  LDL.LU R7, [R1+0x23c] ;  /* 0x00023c0001077983 */ /* 0x000f680000300800 */
[----:B------:R-:W5:Y:S01]  /*3420*/  LDL.LU R28, [R1+0x238] ;  /* 0x00023800011c7983 */ /* 0x000f620000300800 */
[----:B----4-:R-:W-:-:S04]  /*3430*/  LEA R14, P0, R0, R8, 0x1 ;  /* 0x00000008000e7211 */ /* 0x010fc800078008ff */
[----:B------:R-:W-:-:S05]  /*3440*/  LEA.HI.X.SX32 R15, R0, R2, 0x1, P0 ;  /* 0x00000002000f7211 */ /* 0x000fca00000f0eff */
[----:B------:R-:W4:Y:S04]  /*3450*/  LDG.E.U16 R14, desc[UR10][R14.64] ;  /* 0x0000000a0e0e7981 */ /* 0x000f28000c1e1500 */
[----:B---3--:R-:W-:Y:S04]  /*3460*/  STL [R1+0xab0], R23 ;  /* 0x000ab01701007387 */ /* 0x008fe80000100800 */
[----:B------:R-:W3:Y:S04]  /*3470*/  LDL.LU R6, [R1+0x234] ;  /* 0x0002340001067983 */ /* 0x000ee80000300800 */
[----:B------:R-:W3:Y:S04]  /*3480*/  LDL.LU R18, [R1+0x230] ;  /* 0x0002300001127983 */ /* 0x000ee80000300800 */
[----:B------:R-:W3:Y:S04]  /*3490*/  LDL.LU R20, [R1+0x22c] ;  /* 0x00022c0001147983 */ /* 0x000ee80000300800 */
[----:B--2---:R-:W-:Y:S04]  /*34a0*/  STL [R1+0xab4], R25 ;  /* 0x000ab41901007387 */ /* 0x004fe80000100800 */
[----:B-----5:R-:W-:Y:S04]  /*34b0*/  STL [R1+0xab8], R27 ;  /* 0x000ab81b01007387 */ /* 0x020fe80000100800 */
[----:B------:R-:W2:Y:S01]  /*34c0*/  LDL.LU R3, [R1+0x228] ;  /* 0x0002280001037983 */ /* 0x000ea20000300800 */
[----:B------:R-:W-:-:S04]  /*34d0*/  LEA R16, P1, R17, R8, 0x1 ;  /* 0x0000000811107211 */ /* 0x000fc800078208ff */
[----:B------:R-:W-:-:S05]  /*34e0*/  LEA.HI.X.SX32 R17, R17, R2, 0x1, P1 ;  /* 0x0000000211117211 */ /* 0x000fca00008f0eff */
[----:B------:R0:W5:Y:S04]  /*34f0*/  LDG.E.U16 R16, desc[UR10][R16.64] ;  /* 0x0000000a10107981 */ /* 0x000168000c1e1500 */
[----:B------:R-:W-:Y:S04]  /*3500*/  STL [R1+0xabc], R29 ;  /* 0x000abc1d01007387 */ /* 0x000fe80000100800 */
[----:B------:R-:W3:Y:S04]  /*3510*/  LDL.LU R0, [R1+0x224] ;  /* 0x0002240001007983 */ /* 0x000ee80000300800 */
[----:B------:R-:W3:Y:S04]  /*3520*/  LDL.LU R22, [R1+0x220] ;  /* 0x0002200001167983 */ /* 0x000ee80000300800 */
[----:B------:R-:W5:Y:S04]  /*3530*/  LDL.LU R5, [R1+0x21c] ;  /* 0x00021c0001057983 */ /* 0x000f680000300800 */
[----:B------:R-:W5:Y:S04]  /*3540*/  LDL.LU R24, [R1+0x218] ;  /* 0x0002180001187983 */ /* 0x000f680000300800 */
[----:B------:R-:W5:Y:S04]  /*3550*/  LDL.LU R26, [R1+0x214] ;  /* 0x00021400011a7983 */ /* 0x000f680000300800 */
[----:B------:R1:W-:Y:S04]  /*3560*/  STS.U16 [R4+UR4+0x5000], R28 ;  /* 0x0050001c04007988 */ /* 0x0003e80008000404 */
[----:B------:R0:W-:Y:S04]  /*3570*/  STS.U16 [R4+UR4+0x2000], R10 ;  /* 0x0020000a04007988 */ /* 0x0001e80008000404 */
[----:B----4-:R-:W-:Y:S04]  /*3580*/  STL [R1+0xac0], R14 ;  /* 0x000ac00e01007387 */ /* 0x010fe80000100800 */
[----:B-1----:R-:W4:Y:S04]  /*3590*/  LDL.LU R28, [R1+0x210] ;  /* 0x00021000011c7983 */ /* 0x002f280000300800 */
[----:B------:R-:W4:Y:S04]  /*35a0*/  LDL.LU R2, [R1+0x20c] ;  /* 0x00020c0001027983 */ /* 0x000f280000300800 */
        /* <DEDUP_REMOVED lines=10> */
[----:B0-----:R-:W4:Y:S04]  /*3650*/  LDL.LU R10, [R1+0x1e0] ;  /* 0x0001e000010a7983 */ /* 0x001f280000300800 */
[----:B--2---:R0:W-:Y:S04]  /*3660*/  STS.U16 [R4+UR4+0x9000], R3 ;  /* 0x0090000304007988 */ /* 0x0041e80008000404 */
[----:B0-----:R-:W2:Y:S04]  /*3670*/  LDL.LU R3, [R1+0x1dc] ;  /* 0x0001dc0001037983 */ /* 0x001ea80000300800 */
[----:B---3--:R0:W-:Y:S04]  /*3680*/  STS.U16 [R4+UR4+0xa000], R0 ;  /* 0x00a0000004007988 */ /* 0x0081e80008000404 */
[----:B------:R1:W-:Y:S04]  /*3690*/  STS.U16 [R4+UR4+0x7000], R18 ;  /* 0x0070001204007988 */ /* 0x0003e80008000404 */
[----:B------:R3:W-:Y:S04]  /*36a0*/  STS.U16 [R4+UR4+0x8000], R20 ;  /* 0x0080001404007988 */ /* 0x0007e80008000404 */
[----:B0-----:R-:W2:Y:S04]  /*36b0*/  LDL.LU R0, [R1+0x1d8] ;  /* 0x0001d80001007983 */ /* 0x001ea80000300800 */
[----:B-1----:R-:W2:Y:S04]  /*36c0*/  LDL.LU R18, [R1+0x1d4] ;  /* 0x0001d40001127983 */ /* 0x002ea80000300800 */
[----:B------:R0:W-:Y:S04]  /*36d0*/  STS.U16 [R4+UR4+0xb000], R22 ;  /* 0x00b0001604007988 */ /* 0x0001e80008000404 */
[----:B---3--:R-:W3:Y:S04]  /*36e0*/  LDL.LU R20, [R1+0x1d0] ;  /* 0x0001d00001147983 */ /* 0x008ee80000300800 */
[----:B------:R1:W-:Y:S04]  /*36f0*/  STS.U16 [R4+UR4+0x3000], R9 ;  /* 0x0030000904007988 */ /* 0x0003e80008000404 */
[----:B0-----:R-:W3:Y:S04]  /*3700*/  LDL.LU R22, [R1+0x1cc] ;  /* 0x0001cc0001167983 */ /* 0x001ee80000300800 */
[----:B------:R0:W-:Y:S04]  /*3710*/  STS.U16 [R4+UR4+0x4000], R7 ;  /* 0x0040000704007988 */ /* 0x0001e80008000404 */
[----:B-1----:R-:W3:Y:S04]  /*3720*/  LDL.LU R9, [R1+0x1c8] ;  /* 0x0001c80001097983 */ /* 0x002ee80000300800 */
[----:B------:R1:W-:Y:S04]  /*3730*/  STS.U16 [R4+UR4+0x6000], R6 ;  /* 0x0060000604007988 */ /* 0x0003e80008000404 */
[----:B0-----:R-:W3:Y:S04]  /*3740*/  LDL.LU R7, [R1+0x1c4] ;  /* 0x0001c40001077983 */ /* 0x001ee80000300800 */
[----:B-----5:R0:W-:Y:S04]  /*3750*/  STS.U16 [R4+UR4+0xd000], R24 ;  /* 0x00d0001804007988 */ /* 0x0201e80008000404 */
[----:B-1----:R-:W5:Y:S04]  /*3760*/  LDL.LU R6, [R1+0x1c0] ;  /* 0x0001c00001067983 */ /* 0x002f680000300800 */
[----:B0-----:R-:W3:Y:S04]  /*3770*/  LDL.LU R24, [R1+0x1bc] ;  /* 0x0001bc0001187983 */ /* 0x001ee80000300800 */
[----:B------:R0:W-:Y:S04]  /*3780*/  STS.U16 [R4+UR4+0xc000], R5 ;  /* 0x00c0000504007988 */ /* 0x0001e80008000404 */
[----:B------:R1:W-:Y:S04]  /*3790*/  STS.U16 [R4+UR4+0xe000], R26 ;  /* 0x00e0001a04007988 */ /* 0x0003e80008000404 */
[----:B0-----:R-:W5:Y:S04]  /*37a0*/  LDL.LU R5, [R1+0x1b8] ;  /* 0x0001b80001057983 */ /* 0x001f680000300800 */
[----:B-1----:R-:W5:Y:S04]  /*37b0*/  LDL.LU R26, [R1+0x1b4] ;  /* 0x0001b400011a7983 */ /* 0x002f680000300800 */
[----:B----4-:R0:W-:Y:S04]  /*37c0*/  STS.U16 [R4+UR4+0xf000], R28 ;  /* 0x00f0001c04007988 */ /* 0x0101e80008000404 */
[----:B0-----:R-:W4:Y:S04]  /*37d0*/  LDL.LU R28, [R1+0x1b0] ;  /* 0x0001b000011c7983 */ /* 0x001f280000300800 */
[----:B--2---:R0:W-:Y:S04]  /*37e0*/  STS.U16 [R4+UR4+0x1c000], R3 ;  /* 0x01c0000304007988 */ /* 0x0041e80008000404 */
[----:B0-----:R-:W2:Y:S04]  /*37f0*/  LDL.LU R3, [R1+0x1ac] ;  /* 0x0001ac0001037983 */ /* 0x001ea80000300800 */
[----:B------:R0:W-:Y:S04]  /*3800*/  STS.U16 [R4+UR4+0x10000], R2 ;  /* 0x0100000204007988 */ /* 0x0001e80008000404 */
[----:B------:R1:W-:Y:S01]  /*3810*/  STS.U16 [R4+UR4+0x1d000], R0 ;  /* 0x01d0000004007988 */ /* 0x0003e20008000404 */
[----:B0-----:R-:W-:-:S03]  /*3820*/  LOP3.LUT R2, R4, 0x20, RZ, 0x3c, !PT ;  /* 0x0000002004027812 */ /* 0x001fc600078e3cff */
[----:B------:R0:W-:Y:S04]  /*3830*/  STS.U16 [R4+UR4+0x1e000], R18 ;  /* 0x01e0001204007988 */ /* 0x0001e80008000404 */
[----:B-1----:R-:W4:Y:S04]  /*3840*/  LDL.LU R0, [R1+0x1a8] ;  /* 0x0001a80001007983 */ /* 0x002f280000300800 */
[----:B------:R-:W-:Y:S04]  /*3850*/  STS.U16 [R4+UR4+0x11000], R8 ;  /* 0x0110000804007988 */ /* 0x000fe80008000404 */
        /* <DEDUP_REMOVED lines=10> */
[----:B---3--:R1:W-:Y:S04]  /*3900*/  STS.U16 [R4+UR4+0x1f000], R20 ;  /* 0x01f0001404007988 */ /* 0x0083e80008000404 */
[----:B0-----:R-:W3:Y:S04]  /*3910*/  LDL.LU R18, [R1+0x1a4] ;  /* 0x0001a40001127983 */ /* 0x001ee80000300800 */
[----:B------:R0:W-:Y:S04]  /*3920*/  STS.U16 [R2+UR4+0x400], R22 ;  /* 0x0004001602007988 */ /* 0x0001e80008000404 */
[----:B-1----:R-:W3:Y:S04]  /*3930*/  LDL.LU R20, [R1+0x1a0] ;  /* 0x0001a00001147983 */ /* 0x002ee80000300800 */
[----:B------:R1:W-:Y:S04]  /*3940*/  STS.U16 [R2+UR4+0x4400], R24 ;  /* 0x0044001802007988 */ /* 0x0003e80008000404 */
[----:B0-----:R-:W3:Y:S04]  /*3950*/  LDL.LU R22, [R1+0x19c] ;  /* 0x00019c0001167983 */ /* 0x001ee80000300800 */
[----:B-1----:R-:W3:Y:S04]  /*3960*/  LDL.LU R24, [R1+0x198] ;  /* 0x0001980001187983 */ /* 0x002ee80000300800 */
[----:B------:R-:W3:Y:S04]  /*3970*/  LDL.LU R14, [R1+0x194] ;  /* 0x00019400010e7983 */ /* 0x000ee80000300800 */
        /* <DEDUP_REMOVED lines=11> */
[----:B------:R0:W-:Y:S04]  /*3a30*/  STS.U16 [R2+UR4+0x1400], R9 ;  /* 0x0014000902007988 */ /* 0x0001e80008000404 */
[----:B------:R-:W3:Y:S04]  /*3a40*/  LDL.LU R10, [R1+0x164] ;  /* 0x00016400010a7983 */ /* 0x000ee80000300800 */
[----:B0-----:R-:W3:Y:S04]  /*3a50*/  LDL.LU R9, [R1+0x160] ;  /* 0x0001600001097983 */ /* 0x001ee80000300800 */
[----:B--2---:R0:W-:Y:S04]  /*3a60*/  STS.U16 [R2+UR4+0x8400], R3 ;  /* 0x0084000302007988 */ /* 0x0041e80008000404 */
[----:B0-----:R-:W2:Y:S04]  /*3a70*/  LDL.LU R3, [R1+0x15c] ;  /* 0x00015c0001037983 */ /* 0x001ea80000300800 */
[----:B-----5:R0:W-:Y:S04]  /*3a80*/  STS.U16 [R2+UR4+0x6400], R26 ;  /* 0x0064001a02007988 */ /* 0x0201e80008000404 */
[----:B----4-:R1:W-:Y:S04]  /*3a90*/  STS.U16 [R2+UR4+0x7400], R28 ;  /* 0x0074001c02007988 */ /* 0x0103e80008000404 */
[----:B------:R4:W-:Y:S04]  /*3aa0*/  STS.U16 [R2+UR4+0x9400], R0 ;  /* 0x0094000002007988 */ /* 0x0009e80008000404 */
[----:B0-----:R-:W5:Y:S04]  /*3ab0*/  LDL.LU R26, [R1+0x158] ;  /* 0x00015800011a7983 */ /* 0x001f680000300800 */
[----:B-1----:R-:W5:Y:S04]  /*3ac0*/  LDL.LU R28, [R1+0x154] ;  /* 0x00015400011c7983 */ /* 0x002f680000300800 */
[----:B----4-:R-:W4:Y:S04]  /*3ad0*/  LDL.LU R0, [R1+0x150] ;  /* 0x0001500001007983 */ /* 0x010f280000300800 */
[----:B------:R0:W-:Y:S04]  /*3ae0*/  STS.U16 [R2+UR4+0x2400], R7 ;  /* 0x0024000702007988 */ /* 0x0001e80008000404 */
[----:B------:R1:W-:Y:S04]  /*3af0*/  STS.U16 [R2+UR4+0x3400], R6 ;  /* 0x0034000602007988 */ /* 0x0003e80008000404 */
[----:B------:R1:W-:Y:S04]  /*3b00*/  STS.U16 [R2+UR4+0x5400], R5 ;  /* 0x0054000502007988 */ /* 0x0003e80008000404 */
[----:B0-----:R-:W4:Y:S04]  /*3b10*/  LDL.LU R7, [R1+0x14c] ;  /* 0x00014c0001077983 */ /* 0x001f280000300800 */
[----:B-1----:R-:W4:Y:S04]  /*3b20*/  LDL.LU R6, [R1+0x148] ;  /* 0x0001480001067983 */ /* 0x002f280000300800 */
[----:B------:R-:W4:Y:S04]  /*3b30*/  LDL.LU R5, [R1+0x144] ;  /* 0x0001440001057983 */ /* 0x000f280000300800 */
[----:B---3--:R0:W-:Y:S04]  /*3b40*/  STS.U16 [R2+UR4+0xa400], R18 ;  /* 0x00a4001202007988 */ /* 0x0081e80008000404 */
[----:B------:R1:W-:Y:S04]  /*3b50*/  STS.U16 [R2+UR4+0xb400], R20 ;  /* 0x00b4001402007988 */ /* 0x0003e80008000404 */
[----:B0-----:R-:W3:Y:S04]  /*3b60*/  LDL.LU R18, [R1+0x140] ;  /* 0x0001400001127983 */ /* 0x001ee80000300800 */
[----:B------:R0:W-:Y:S04]  /*3b70*/  STS.U16 [R2+UR4+0xc400], R22 ;  /* 0x00c4001602007988 */ /* 0x0001e80008000404 */
[----:B-1----:R-:W3:Y:S04]  /*3b80*/  LDL.LU R20, [R1+0x13c] ;  /* 0x00013c0001147983 */ /* 0x002ee80000300800 */
[----:B------:R1:W-:Y:S04]  /*3b90*/  STS.U16 [R2+UR4+0xd400], R24 ;  /* 0x00d4001802007988 */ /* 0x0003e80008000404 */
[----:B0-----:R-:W3:Y:S04]  /*3ba0*/  LDL.LU R22, [R1+0x138] ;  /* 0x0001380001167983 */ /* 0x001ee80000300800 */
[----:B-1----:R-:W3:Y:S04]  /*3bb0*/  LDL.LU R24, [R1+0x134] ;  /* 0x0001340001187983 */ /* 0x002ee80000300800 */
[----:B--2---:R0:W-:Y:S04]  /*3bc0*/  STS.U16 [R2+UR4+0x1c400], R3 ;  /* 0x01c4000302007988 */ /* 0x0041e80008000404 */
[----:B0-----:R-:W2:Y:S04]  /*3bd0*/  LDL.LU R3, [R1+0xc4] ;  /* 0x0000c40001037983 */ /* 0x001ea80000300800 */
[----:B-----5:R0:W-:Y:S04]  /*3be0*/  STS.U16 [R2+UR4+0x1d400], R26 ;  /* 0x01d4001a02007988 */ /* 0x0201e80008000404 */
[----:B------:R1:W-:Y:S04]  /*3bf0*/  STS.U16 [R2+UR4+0x1e400], R28 ;  /* 0x01e4001c02007988 */ /* 0x0003e80008000404 */
[----:B----4-:R4:W-:Y:S04]  /*3c00*/  STS.U16 [R2+UR4+0x1f400], R0 ;  /* 0x01f4000002007988 */ /* 0x0109e80008000404 */
        /* <DEDUP_REMOVED lines=8> */
[----:B------:R0:W-:Y:S04]  /*3c90*/  STS.U16 [R2+UR4+0x12400], R27 ;  /* 0x0124001b02007988 */ /* 0x0001e80008000404 */
[----:B------:R-:W4:Y:S04]  /*3ca0*/  LDL.LU R29, [R1+0x68] ;  /* 0x00006800011d7983 */ /* 0x000f280000300800 */
[----:B------:R1:W-:Y:S04]  /*3cb0*/  STS.U16 [R2+UR4+0x13400], R25 ;  /* 0x0134001902007988 */ /* 0x0003e80008000404 */
[----:B0-----:R-:W4:Y:S04]  /*3cc0*/  LDL.LU R27, [R1+0x64] ;  /* 0x00006400011b7983 */ /* 0x001f280000300800 */
[----:B------:R0:W-:Y:S04]  /*3cd0*/  STS.U16 [R2+UR4+0x14400], R23 ;  /* 0x0144001702007988 */ /* 0x0001e80008000404 */
[----:B-1----:R-:W4:Y:S04]  /*3ce0*/  LDL.LU R25, [R1+0x60] ;  /* 0x0000600001197983 */ /* 0x002f280000300800 */
[----:B------:R1:W-:Y:S04]  /*3cf0*/  STS.U16 [R2+UR4+0x15400], R21 ;  /* 0x0154001502007988 */ /* 0x0003e80008000404 */
[----:B0-----:R-:W4:Y:S04]  /*3d00*/  LDL.LU R23, [R1+0x5c] ;  /* 0x00005c0001177983 */ /* 0x001f280000300800 */
[----:B------:R0:W-:Y:S04]  /*3d10*/  STS.U16 [R2+UR4+0x10400], R8 ;  /* 0x0104000802007988 */ /* 0x0001e80008000404 */
[----:B------:R3:W-:Y:S04]  /*3d20*/  STS.U16 [R2+UR4+0x16400], R19 ;  /* 0x0164001302007988 */ /* 0x0007e80008000404 */
[----:B-1----:R-:W4:Y:S01]  /*3d30*/  LDL.LU R21, [R1+0x58] ;  /* 0x0000580001157983 */ /* 0x002f220000300800 */
[----:B0-----:R-:W-:-:S03]  /*3d40*/  LOP3.LUT R8, R4, 0x40, RZ, 0x3c, !PT ;  /* 0x0000004004087812 */ /* 0x001fc600078e3cff */
        /* <DEDUP_REMOVED lines=22> */
[----:B0-----:R-:W3:Y:S04]  /*3eb0*/  LDL.LU R22, [R1+0x28] ;  /* 0x0000280001167983 */ /* 0x001ee80000300800 */
[----:B--2---:R0:W-:Y:S04]  /*3ec0*/  STS.U16 [R8+UR4+0x7800], R3 ;  /* 0x0078000308007988 */ /* 0x0041e80008000404 */
[----:B0-----:R-:W2:Y:S04]  /*3ed0*/  LDL.LU R3, [R1+0xc] ;  /* 0x00000c0001037983 */ /* 0x001ea80000300800 */
[----:B------:R0:W-:Y:S04]  /*3ee0*/  STS.U16 [R8+UR4+0x6800], R24 ;  /* 0x0068001808007988 */ /* 0x0001e80008000404 */
[----:B-----5:R1:W-:Y:S04]  /*3ef0*/  STS.U16 [R8+UR4+0x8800], R26 ;  /* 0x0088001a08007988 */ /* 0x0203e80008000404 */
[----:B------:R5:W-:Y:S04]  /*3f00*/  STS.U16 [R8+UR4+0x9800], R28 ;  /* 0x0098001c08007988 */ /* 0x000be80008000404 */
[----:B0-----:R-:W2:Y:S04]  /*3f10*/  LDL.LU R24, [R1+0x24] ;  /* 0x0000240001187983 */ /* 0x001ea80000300800 */
[----:B-1----:R-:W2:Y:S04]  /*3f20*/  LDL.LU R26, [R1+0x20] ;  /* 0x00002000011a7983 */ /* 0x002ea80000300800 */
[----:B----4-:R0:W-:Y:S04]  /*3f30*/  STS.U16 [R8+UR4+0xa800], R0 ;  /* 0x00a8000008007988 */ /* 0x0101e80008000404 */
[----:B-----5:R-:W4:Y:S04]  /*3f40*/  LDL.LU R28, [R1+0x1c] ;  /* 0x00001c00011c7983 */ /* 0x020f280000300800 */
[----:B------:R1:W-:Y:S04]  /*3f50*/  STS.U16 [R8+UR4+0xb800], R15 ;  /* 0x00b8000f08007988 */ /* 0x0003e80008000404 */
[----:B0-----:R-:W5:Y:S04]  /*3f60*/  LDL.LU R0, [R1+0x18] ;  /* 0x0000180001007983 */ /* 0x001f680000300800 */
[----:B------:R-:W4:Y:S04]  /*3f70*/  LDL.LU R2, [R1+0x8] ;  /* 0x0000080001027983 */ /* 0x000f280000300800 */
[----:B------:R-:W4:Y:S04]  /*3f80*/  LDL.LU R17, [R1+0x4] ;  /* 0x0000040001117983 */ /* 0x000f280000300800 */
[----:B-1----:R-:W4:Y:S04]  /*3f90*/  LDL.LU R15, [R1] ;  /* 0x00000000010f7983 */ /* 0x002f280000300800 */
[----:B------:R0:W-:Y:S04]  /*3fa0*/  STS.U16 [R8+UR4+0xc800], R14 ;  /* 0x00c8000e08007988 */ /* 0x0001e80008000404 */
[----:B------:R1:W-:Y:S04]  /*3fb0*/  STS.U16 [R8+UR4+0xd800], R29 ;  /* 0x00d8001d08007988 */ /* 0x0003e80008000404 */
[----:B------:R1:W-:Y:S04]  /*3fc0*/  STS.U16 [R8+UR4+0xe800], R27 ;  /* 0x00e8001b08007988 */ /* 0x0003e80008000404 */
[----:B0-----:R-:W4:Y:S04]  /*3fd0*/  LDL.LU R14, [R1+0xac0] ;  /* 0x000ac000010e7983 */ /* 0x001f280000300800 */
[----:B-1----:R-:W4:Y:S04]  /*3fe0*/  LDL.LU R29, [R1+0xabc] ;  /* 0x000abc00011d7983 */ /* 0x002f280000300800 */
[----:B------:R-:W4:Y:S04]  /*3ff0*/  LDL.LU R27, [R1+0xab8] ;  /* 0x000ab800011b7983 */ /* 0x000f280000300800 */
        /* <DEDUP_REMOVED lines=8> */
[----:B------:R3:W-:Y:S04]  /*4080*/  STS.U16 [R8+UR4+0x14800], R12 ;  /* 0x0148000c08007988 */ /* 0x0007e80008000404 */
[----:B0-----:R-:W4:Y:S04]  /*4090*/  LDL.LU R19, [R1+0xaa8] ;  /* 0x000aa80001137983 */ /* 0x001f280000300800 */
[----:B-1----:R-:W4:Y:S04]  /*40a0*/  LDL.LU R13, [R1+0xaa4] ;  /* 0x000aa400010d7983 */ /* 0x002f280000300800 */
[----:B---3--:R-:W3:Y:S04]  /*40b0*/  LDL.LU R12, [R1+0xaa0] ;  /* 0x000aa000010c7983 */ /* 0x008ee80000300800 */
[----:B------:R0:W-:Y:S04]  /*40c0*/  STS.U16 [R8+UR4+0x15800], R11 ;  /* 0x0158000b08007988 */ /* 0x0001e80008000404 */
[----:B------:R1:W-:Y:S04]  /*40d0*/  STS.U16 [R8+UR4+0x16800], R10 ;  /* 0x0168000a08007988 */ /* 0x0003e80008000404 */
[----:B------:R1:W-:Y:S04]  /*40e0*/  STS.U16 [R8+UR4+0x17800], R9 ;  /* 0x0178000908007988 */ /* 0x0003e80008000404 */
[----:B0-----:R-:W3:Y:S04]  /*40f0*/  LDL.LU R11, [R1+0xa9c] ;  /* 0x000a9c00010b7983 */ /* 0x001ee80000300800 */
[----:B-1----:R-:W3:Y:S04]  /*4100*/  LDL.LU R10, [R1+0xa98] ;  /* 0x000a9800010a7983 */ /* 0x002ee80000300800 */
[----:B------:R-:W3:Y:S04]  /*4110*/  LDL.LU R9, [R1+0xa94] ;  /* 0x000a940001097983 */ /* 0x000ee80000300800 */
        /* <DEDUP_REMOVED lines=12> */
[----:B--2---:R0:W-:Y:S04]  /*41e0*/  STS.U16 [R8+UR4+0x1e800], R3 ;  /* 0x01e8000308007988 */ /* 0x0041e80008000404 */
[----:B0-----:R-:W2:Y:S01]  /*41f0*/  LDL.LU R3, [R1+0xa78] ;  /* 0x000a780001037983 */ /* 0x001ea20000300800 */
[----:B------:R-:W-:-:S03]  /*4200*/  LOP3.LUT R4, R4, 0x60, RZ, 0x3c, !PT ;  /* 0x0000006004047812 */ /* 0x000fc600078e3cff */
[----:B--2---:R0:W-:Y:S04]  /*4210*/  STS.U16 [R8+UR4+0x1f800], R3 ;  /* 0x01f8000308007988 */ /* 0x0041e80008000404 */
[----:B------:R1:W-:Y:S04]  /*4220*/  STS.U16 [R4+UR4+0xc00], R24 ;  /* 0x000c001804007988 */ /* 0x0003e80008000404 */
[----:B------:R2:W-:Y:S04]  /*4230*/  STS.U16 [R4+UR4+0x1c00], R26 ;  /* 0x001c001a04007988 */ /* 0x0005e80008000404 */
[----:B0-----:R-:W3:Y:S04]  /*4240*/  LDL.LU R3, [R1+0x14] ;  /* 0x0000140001037983 */ /* 0x001ee80000300800 */
[----:B------:R-:W3:Y:S04]  /*4250*/  LDL.LU R8, [R1+0x10] ;  /* 0x0000100001087983 */ /* 0x000ee80000300800 */
[----:B-1----:R-:W3:Y:S04]  /*4260*/  LDL.LU R24, [R1+0xa74] ;  /* 0x000a740001187983 */ /* 0x002ee80000300800 */
[----:B--2---:R-:W2:Y:S04]  /*4270*/  LDL.LU R26, [R1+0xa70] ;  /* 0x000a7000011a7983 */ /* 0x004ea80000300800 */
[----:B----4-:R0:W-:Y:S04]  /*4280*/  STS.U16 [R4+UR4+0x2c00], R28 ;  /* 0x002c001c04007988 */ /* 0x0101e80008000404 */
[----:B-----5:R1:W-:Y:S04]  /*4290*/  STS.U16 [R4+UR4+0x3c00], R0 ;  /* 0x003c000004007988 */ /* 0x0203e80008000404 */
[----:B0-----:R-:W4:Y:S04]  /*42a0*/  LDL.LU R28, [R1+0xa6c] ;  /* 0x000a6c00011c7983 */ /* 0x001f280000300800 */
[----:B-1----:R-:W5:Y:S04]  /*42b0*/  LDL.LU R0, [R1+0xa68] ;  /* 0x000a680001007983 */ /* 0x002f680000300800 */
[----:B------:R0:W-:Y:S02]  /*42c0*/  STS.U16 [R4+UR4+0x6c00], R2 ;  /* 0x006c000204007988 */ /* 0x0001e40008000404 */
[----:B0-----:R-:W-:-:S02]  /*42d0*/  IMAD.MOV.U32 R2, RZ, RZ, 0x3f800000 ;  /* 0x3f800000ff027424 */ /* 0x001fc400078e00ff */
[----:B------:R0:W-:Y:S02]  /*42e0*/  STS.U16 [R4+UR4+0x8c00], R15 ;  /* 0x008c000f04007988 */ /* 0x0001e40008000404 */
[----:B0-----:R-:W0:Y:S02]  /*42f0*/  S2R R15, SR_CTAID.X ;  /* 0x00000000000f7919 */ /* 0x001e240000002500 */
[----:B------:R0:W-:Y:S04]  /*4300*/  STS.U16 [R4+UR4+0x7c00], R17 ;  /* 0x007c001104007988 */ /* 0x0001e80008000404 */
[----:B---3--:R-:W-:Y:S01]  /*4310*/  STS.U16 [R4+UR4+0xcc00], R22 ;  /* 0x00cc001604007988 */ /* 0x008fe20008000404 */
[----:B0-----:R-:W-:-:S03]  /*4320*/  IMAD.SHL.U32 R17, R15, 0x100, RZ ;  /* 0x000001000f117824 */ /* 0x001fc600078e00ff */
        /* <DEDUP_REMOVED lines=15> */
[----:B------:R0:W-:Y:S02]  /*4420*/  STS.U16 [R4+UR4+0x4c00], R3 ;  /* 0x004c000304007988 */ /* 0x0001e40008000404 */
[----:B0-----:R-:W-:-:S02]  /*4430*/  MOV R3, 0x3f800000 ;  /* 0x3f80000000037802 */ /* 0x001fc40000000f00 */
[----:B-----5:R0:W-:Y:S02]  /*4440*/  STS.U16 [R4+UR4+0x1fc00], R0 ;  /* 0x01fc000004007988 */ /* 0x0201e40008000404 */
[----:B0-----:R-:W-:-:S05]  /*4450*/  IMAD.MOV.U32 R0, RZ, RZ, -0x800000 ;  /* 0xff800000ff007424 */ /* 0x001fca00078e00ff */
[----:B------:R-:W-:Y:S04]  /*4460*/  STL [R1+0x208], R0 ;  /* 0x0002080001007387 */ /* 0x000fe80000100800 */
[----:B------:R-:W-:Y:S04]  /*4470*/  STL [R1+0x658], R3 ;  /* 0x0006580301007387 */ /* 0x000fe80000100800 */
[----:B------:R-:W-:Y:S04]  /*4480*/  STL [R1+0x65c], R2 ;  /* 0x00065c0201007387 */ /* 0x000fe80000100800 */
[----:B------:R-:W-:Y:S04]  /*4490*/  STL [R1+0x2f0], RZ ;  /* 0x0002f0ff01007387 */ /* 0x000fe80000100800 */
[----:B------:R0:W-:Y:S04]  /*44a0*/  STL [R1+0x204], R0 ;  /* 0x0002040001007387 */ /* 0x0001e80000100800 */
[----:B------:R1:W-:Y:S04]  /*44b0*/  STL [R1+0x2f4], RZ ;  /* 0x0002f4ff01007387 */ /* 0x0003e80000100800 */
        /* <DEDUP_REMOVED lines=122> */
[----:B------:R1:W-:Y:S01]  /*4c60*/  STL [R1+0x550], RZ ;  /* 0x000550ff01007387 */ /* 0x0003e20000100800 */
[----:B0-----:R-:W-:-:S03]  /*4c70*/  IADD3 R0, PT, PT, R17, 0x100, RZ ;  /* 0x0000010011007810 */ /* 0x001fc60007ffe0ff */
[----:B------:R1:W-:Y:S04]  /*4c80*/  STL [R1+0x554], RZ ;  /* 0x000554ff01007387 */ /* 0x0003e80000100800 */
[----:B------:R1:W-:Y:S04]  /*4c90*/  STL [R1+0x558], RZ ;  /* 0x000558ff01007387 */ /* 0x0003e80000100800 */
[----:B------:R1:W-:Y:S01]  /*4ca0*/  STL [R1+0x55c], RZ ;  /* 0x00055cff01007387 */ /* 0x0003e20000100800 */
[----:B------:R-:W-:-:S03]  /*4cb0*/  ISETP.GE.AND P0, PT, R0, 0x1, PT ;  /* 0x000000010000780c */ /* 0x000fc60003f06270 */
[----:B------:R1:W-:Y:S04]  /*4cc0*/  STS.U16 [R4+UR4+0x5c00], R8 ;  /* 0x005c000804007988 */ /* 0x0003e80008000404 */
[----:B----4-:R1:W-:Y:S04]  /*4cd0*/  STS.U16 [R4+UR4+0x9c00], R28 ;  /* 0x009c001c04007988 */ /* 0x0103e80008000404 */
[----:B--2---:R1:W-:Y:S04]  /*4ce0*/  STS.U16 [R4+UR4+0xac00], R26 ;  /* 0x00ac001a04007988 */ /* 0x0043e80008000404 */
[----:B------:R1:W-:Y:S04]  /*4cf0*/  STS.U16 [R4+UR4+0xbc00], R24 ;  /* 0x00bc001804007988 */ /* 0x0003e80008000404 */
[----:B------:R1:W-:Y:S04]  /*4d00*/  STS.U16 [R4+UR4+0x1cc00], R29 ;  /* 0x01cc001d04007988 */ /* 0x0003e80008000404 */
[----:B------:R1:W-:Y:S04]  /*4d10*/  STS.U16 [R4+UR4+0x1dc00], R14 ;  /* 0x01dc000e04007988 */ /* 0x0003e80008000404 */
[----:B------:R1:W-:Y:S01]  /*4d20*/  STS.U16 [R4+UR4+0x1ec00], R16 ;  /* 0x01ec001004007988 */ /* 0x0003e20008000404 */
[----:B------:R-:W-:Y:S05]  /*4d30*/  @!P0 BRA `(.L_x_0) ;  /* 0x0000029400448947 */ /* 0x000fea0003800000 */
[----:B------:R-:W0:Y:S01]  /*4d40*/  S2R R15, SR_TID.X ;  /* 0x00000000000f7919 */ /* 0x000e220000002100 */
[----:B------:R-:W2:Y:S01]  /*4d50*/  LDCU UR7, c[0x0][0x3c8] ;  /* 0x00007900ff0777ac */ /* 0x000ea20008000800 */
[----:B------:R-:W3:Y:S01]  /*4d60*/  S2R R22, SR_TID.X ;  /* 0x0000000000167919 */ /* 0x000ee20000002100 */
[----:B------:R-:W4:Y:S01]  /*4d70*/  LDCU.64 UR8, c[0x0][0x388] ;  /* 0x00007100ff0877ac */ /* 0x000f220008000a00 */
[----:B------:R-:W5:Y:S01]  /*4d80*/  S2R R20, SR_TID.X ;  /* 0x0000000000147919 */ /* 0x000f620000002100 */
[----:B------:R-:W1:Y:S01]  /*4d90*/  LDCU.64 UR4, c[0x0][0x3d0] ;  /* 0x00007a00ff0477ac */ /* 0x000e620008000a00 */
[----:B------:R-:W0:Y:S01]  /*4da0*/  LDCU UR12, c[0x0][0x3a8] ;  /* 0x00007500ff0c77ac */ /* 0x000e220008000800 */
[----:B-1----:R-:W-:Y:S01]  /*4db0*/  UIMAD UR4, UR6, UR4, URZ ;  /* 0x00000004060472a4 */ /* 0x002fe2000f8e02ff */
[----:B0-----:R-:W-:Y:S02]  /*4dc0*/  SHF.R.U32.HI R2, RZ, 0x8, R15 ;  /* 0x00000008ff027819 */ /* 0x001fe4000001160f */
[----:B------:R-:W0:Y:S02]  /*4dd0*/  LDC.64 R14, c[0x0][0x3c0] ;  /* 0x0000f000ff0e7b82 */ /* 0x000e240000000a00 */
[----:B------:R-:W-:-:S02]  /*4de0*/  SGXT.U32 R2, R2, 0x1 ;  /* 0x000000010202781a */ /* 0x000fc40000000000 */
[----:B---3--:R-:W-:Y:S02]  /*4df0*/  LOP3.LUT R16, R22, 0x1e0, RZ, 0xc0, !PT ;  /* 0x000001e016107812 */ /* 0x008fe400078ec0ff */
[----:B------:R-:W-:Y:S02]  /*4e00*/  SHF.R.U32.HI R13, RZ, 0x2, R22 ;  /* 0x00000002ff0d7819 */ /* 0x000fe40000011616 */
[----:B------:R-:W-:Y:S02]  /*4e10*/  SHF.R.U32.HI R16, RZ, 0x1, R16 ;  /* 0x00000001ff107819 */ /* 0x000fe40000011610 */
[----:B------:R-:W-:Y:S02]  /*4e20*/  SGXT.U32 R13, R13, 0x3 ;  /* 0x000000030d0d781a */ /* 0x000fe40000000000 */
[----:B------:R-:W-:Y:S02]  /*4e30*/  SHF.R.U32.HI R24, RZ, 0x7, R22 ;  /* 0x00000007ff187819 */ /* 0x000fe40000011616 */
[----:B-----5:R-:W-:-:S02]  /*4e40*/  LOP3.LUT R20, R20, 0xff, RZ, 0xc0, !PT ;  /* 0x000000ff14147812 */ /* 0x020fc400078ec0ff */
[----:B------:R-:W-:Y:S02]  /*4e50*/  SGXT.U32 R24, R24, 0x2 ;  /* 0x000000021818781a */ /* 0x000fe40000000000 */
[----:B------:R-:W-:-:S05]  /*4e60*/  LOP3.LUT R25, R22, 0x7f, RZ, 0xc0, !PT ;  /* 0x0000007f16197812 */ /* 0x000fca00078ec0ff */
[----:B------:R-:W-:Y:S01]  /*4e70*/  IMAD R25, R25, UR5, RZ ;  /* 0x0000000519197c24 */ /* 0x000fe2000f8e02ff */
[----:B------:R-:W-:Y:S01]  /*4e80*/  USHF.L.U32 UR5, UR4, 0x1, URZ ;  /* 0x0000000104057899 */ /* 0x000fe200080006ff */
[----:B0-----:R-:W-:Y:S02]  /*4e90*/  IMAD R0, R2, R15, RZ ;  /* 0x0000000f02007224 */ /* 0x001fe400078e02ff */
[----:B------:R-:W-:-:S03]  /*4ea0*/  IMAD R14, R14, UR6, RZ ;  /* 0x000000060e0e7c24 */ /* 0x000fc6000f8e02ff */
[----:B------:R0:W-:Y:S02]  /*4eb0*/  STL [R1+0xa8], R0 ;  /* 0x0000a80001007387 */ /* 0x0001e40000100800 */
[----:B0-----:R-:W-:-:S04]  /*4ec0*/  IMAD R0, R15, 0x2, R0 ;  /* 0x000000020f007824 */ /* 0x001fc800078e0200 */
[C---:B------:R-:W-:Y:S01]  /*4ed0*/  IMAD R28, R15.reuse, 0x2, R0 ;  /* 0x000000020f1c7824 */ /* 0x040fe200078e0200 */
[----:B------:R0:W-:Y:S04]  /*4ee0*/  STL [R1+0xa0], R0 ;  /* 0x0000a00001007387 */ /* 0x0001e80000100800 */
[C---:B------:R-:W-:Y:S01]  /*4ef0*/  LEA R26, R15.reuse, R28, 0x1 ;  /* 0x0000001c0f1a7211 */ /* 0x040fe200078e08ff */
[----:B------:R-:W-:Y:S04]  /*4f00*/  STL [R1+0xbf8], R28 ;  /* 0x000bf81c01007387 */ /* 0x000fe80000100800 */
[C---:B------:R-:W-:Y:S01]  /*4f10*/  IMAD R19, R15.reuse, 0x2, R26 ;  /* 0x000000020f137824 */ /* 0x040fe200078e021a */
[----:B------:R-:W-:Y:S03]  /*4f20*/  STL [R1+0xbfc], R26 ;  /* 0x000bfc1a01007387 */ /* 0x000fe60000100800 */
[----:B------:R-:W-:-:S05]  /*4f30*/  IMAD R10, R15, 0x2, R19 ;  /* 0x000000020f0a7824 */ /* 0x000fca00078e0213 */
[C---:B------:R-:W-:Y:S01]  /*4f40*/  LEA R29, R15.reuse, R10, 0x1 ;  /* 0x0000000a0f1d7211 */ /* 0x040fe200078e08ff */
[----:B------:R-:W-:Y:S04]  /*4f50*/  STL [R1+0xc00], R10 ;  /* 0x000c000a01007387 */ /* 0x000fe80000100800 */
[----:B------:R-:W-:-:S04]  /*4f60*/  IMAD R9, R15, 0x2, R29 ;  /* 0x000000020f097824 */ /* 0x000fc800078e021d */
[----:B------:R-:W-:-:S05]  /*4f70*/  IMAD R7, R15, 0x2, R9 ;  /* 0x000000020f077824 */ /* 0x000fca00078e0209 */
[C---:B0-----:R-:W-:Y:S01]  /*4f80*/  LEA R0, R15.reuse, R7, 0x1 ;  /* 0x000000070f007211 */ /* 0x041fe200078e08ff */
[----:B------:R-:W-:Y:S04]  /*4f90*/  STL [R1+0xbc8], R7 ;  /* 0x000bc80701007387 */ /* 0x000fe80000100800 */
[----:B------:R-:W-:-:S04]  /*4fa0*/  IMAD R12, R15, 0x2, R0 ;  /* 0x000000020f0c7824 */ /* 0x000fc800078e0200 */
[----:B------:R-:W-:-:S05]  /*4fb0*/  IMAD R11, R15, 0x2, R12 ;  /* 0x000000020f0b7824 */ /* 0x000fca00078e020c */
[C---:B------:R-:W-:Y:S01]  /*4fc0*/  LEA R0, R15.reuse, R11, 0x1 ;  /* 0x0000000b0f007211 */ /* 0x040fe200078e08ff */
[----:B------:R-:W-:Y:S04]  /*4fd0*/  STL [R1+0xbc0], R11 ;  /* 0x000bc00b01007387 */ /* 0x000fe80000100800 */
[C---:B------:R-:W-:Y:S01]  /*4fe0*/  IMAD R8, R15.reuse, 0x2, R0 ;  /* 0x000000020f087824 */ /* 0x040fe200078e0200 */
[----:B------:R0:W-:Y:S03]  /*4ff0*/  STL [R1+0x4], R0 ;  /* 0x0000040001007387 */ /* 0x0001e60000100800 */
[C---:B------:R-:W-:Y:S01]  /*5000*/  IMAD R5, R15.reuse, 0x2, R8 ;  /* 0x000000020f057824 */ /* 0x040fe200078e0208 */
[----:B------:R-:W-:Y:S04]  /*5010*/  STL [R1+0xb90], R8 ;  /* 0x000b900801007387 */ /* 0x000fe80000100800 */
[----:B0-----:R-:W-:-:S05]  /*5020*/  LEA R0, R15, R5, 0x1 ;  /* 0x000000050f007211 */ /* 0x001fca00078e08ff */
[C---:B------:R-:W-:Y:S01]  /*5030*/  IMAD R6, R15.reuse, 0x2, R0 ;  /* 0x000000020f067824 */ /* 0x040fe200078e0200 */
[----:B------:R0:W-:Y:S03]  /*5040*/  STL [R1+0x8], R0 ;  /* 0x0000080001007387 */ /* 0x0001e60000100800 */
[C---:B------:R-:W-:Y:S01]  /*5050*/  IMAD R4, R15.reuse, 0x2, R6 ;  /* 0x000000020f047824 */ /* 0x040fe200078e0206 */
[----:B------:R-:W-:Y:S04]  /*5060*/  STL [R1+0xb70], R6 ;  /* 0x000b700601007387 */ /* 0x000fe80000100800 */
[----:B------:R-:W-:Y:S01]  /*5070*/  STL [R1+0xb74], R4 ;  /* 0x000b740401007387 */ /* 0x000fe20000100800 */
[----:B0-----:R-:W-:-:S05]  /*5080*/  LEA R0, R15, R4, 0x1 ;  /* 0x000000040f007211 */ /* 0x001fca00078e08ff */
[C---:B------:R-:W-:Y:S01]  /*5090*/  IMAD R2, R15.reuse, 0x2, R0 ;  /* 0x000000020f027824 */ /* 0x040fe200078e0200 */
[----:B------:R0:W-:Y:S04]  /*50a0*/  STL [R1+0xc], R0 ;  /* 0x00000c0001007387 */ /* 0x0001e80000100800 */
[----:B------:R1:W-:Y:S01]  /*50b0*/  STL [R1+0xbc4], R2 ;  /* 0x000bc40201007387 */ /* 0x0003e20000100800 */
[----:B0-----:R-:W-:-:S05]  /*50c0*/  IMAD R0, R15, 0x2, R2 ;  /* 0x000000020f007824 */ /* 0x001fca00078e0202 */
[----:B------:R-:W-:-:S05]  /*50d0*/  LEA R3, R15, R0, 0x1 ;  /* 0x000000000f037211 */ /* 0x000fca00078e08ff */
[C---:B-1----:R-:W-:Y:S01]  /*50e0*/  IMAD R2, R15.reuse, 0x2, R3 ;  /* 0x000000020f027824 */ /* 0x042fe200078e0203 */
[----:B------:R0:W-:Y:S04]  /*50f0*/  STL [R1+0x9c], R3 ;  /* 0x00009c0301007387 */ /* 0x0001e80000100800 */
[----:B------:R1:W-:Y:S01]  /*5100*/  STL [R1+0x98], R2 ;  /* 0x0000980201007387 */ /* 0x0003e20000100800 */
[----:B0-----:R-:W0:Y:S01]  /*5110*/  LDC R3, c[0x0][0x3d8] ;  /* 0x0000f600ff037b82 */ /* 0x001e220000000800 */
[----:B-1----:R-:W-:-:S05]  /*5120*/  IMAD R2, R15, 0x2, R2 ;  /* 0x000000020f027824 */ /* 0x002fca00078e0202 */
[----:B------:R1:W-:Y:S02]  /*5130*/  STL [R1+0x94], R2 ;  /* 0x0000940201007387 */ /* 0x0003e40000100800 */
[----:B-1----:R-:W-:-:S05]  /*5140*/  LEA R2, R15, R2, 0x1 ;  /* 0x000000020f027211 */ /* 0x002fca00078e08ff */
[C---:B------:R-:W-:Y:S02]  /*5150*/  IMAD R4, R15.reuse, 0x2, R2 ;  /* 0x000000020f047824 */ /* 0x040fe400078e0202 */
[----:B0-----:R-:W-:Y:S02]  /*5160*/  IMAD R24, R24, R3, RZ ;  /* 0x0000000318187224 */ /* 0x001fe400078e02ff */
[----:B------:R-:W-:-:S05]  /*5170*/  IMAD R2, R15, 0x2, R4 ;  /* 0x000000020f027824 */ /* 0x000fca00078e0204 */
[----:B------:R0:W-:Y:S02]  /*5180*/  STL [R1+0x88], R2 ;  /* 0x0000880201007387 */ /* 0x0001e40000100800 */
[----:B0-----:R-:W-:-:S05]  /*5190*/  LEA R2, R15, R2, 0x1 ;  /* 0x000000020f027211 */ /* 0x001fca00078e08ff */
[C---:B------:R-:W-:Y:S01]  /*51a0*/  IMAD R6, R15.reuse, 0x2, R2 ;  /* 0x000000020f067824 */ /* 0x040fe200078e0202 */
[----:B------:R0:W-:Y:S04]  /*51b0*/  STL [R1+0x84], R2 ;  /* 0x0000840201007387 */ /* 0x0001e80000100800 */
[----:B------:R-:W-:Y:S01]  /*51c0*/  STL.64 [R1+0xb88], R4 ;  /* 0x000b880401007387 */ /* 0x000fe20000100a00 */
[----:B0-----:R-:W-:-:S05]  /*51d0*/  IMAD R2, R15, 0x2, R6 ;  /* 0x000000020f027824 */ /* 0x001fca00078e0206 */
[----:B------:R0:W-:Y:S02]  /*51e0*/  STL [R1+0x7c], R2 ;  /* 0x00007c0201007387 */ /* 0x0001e40000100800 */
[----:B0-----:R-:W-:-:S05]  /*51f0*/  LEA R2, R15, R2, 0x1 ;  /* 0x000000020f027211 */ /* 0x001fca00078e08ff */
[----:B------:R0:W-:Y:S02]  /*5200*/  STL [R1+0x78], R2 ;  /* 0x0000780201007387 */ /* 0x0001e40000100800 */
        /* <DEDUP_REMOVED lines=15> */
[----:B------:R-:W-:-:S04]  /*5300*/  IMAD R11, R15, 0x2, R2 ;  /* 0x000000020f0b7824 */ /* 0x000fc800078e0202 */
        /* <DEDUP_REMOVED lines=9> */
[----:B0-----:R-:W-:-:S04]  /*53a0*/  IMAD R2, R15, 0x2, R2 ;  /* 0x000000020f027824 */ /* 0x001fc800078e0202 */
[C---:B------:R-:W-:Y:S01]  /*53b0*/  IMAD R8, R15.reuse, 0x2, R2 ;  /* 0x000000020f087824 */ /* 0x040fe200078e0202 */
[----:B------:R0:W-:Y:S04]  /*53c0*/  STL [R1+0x38], R2 ;  /* 0x0000380201007387 */ /* 0x0001e80000100800 */
[----:B------:R-:W-:-:S05]  /*53d0*/  LEA R28, R15, R8, 0x1 ;  /* 0x000000080f1c7211 */ /* 0x000fca00078e08ff */
[----:B0-----:R-:W-:-:S05]  /*53e0*/  IMAD R2, R15, 0x2, R28 ;  /* 0x000000020f027824 */ /* 0x001fca00078e021c */
[----:B------:R0:W-:Y:S02]  /*53f0*/  STL [R1+0x2c], R2 ;  /* 0x00002c0201007387 */ /* 0x0001e40000100800 */
[----:B0-----:R-:W-:-:S05]  /*5400*/  IMAD R2, R15, 0x2, R2 ;  /* 0x000000020f027824 */ /* 0x001fca00078e0202 */
[C---:B------:R-:W-:Y:S01]  /*5410*/  LEA R27, R15.reuse, R2, 0x1 ;  /* 0x000000020f1b7211 */ /* 0x040fe200078e08ff */
[----:B------:R0:W-:Y:S04]  /*5420*/  STL [R1+0x28], R2 ;  /* 0x0000280201007387 */ /* 0x0001e80000100800 */
[----:B0-----:R-:W-:-:S04]  /*5430*/  IMAD R2, R15, 0x2, R27 ;  /* 0x000000020f027824 */ /* 0x001fc800078e021b */
[----:B------:R-:W-:-:S05]  /*5440*/  IMAD R2, R15, 0x2, R2 ;  /* 0x000000020f027824 */ /* 0x000fca00078e0202 */
[----:B------:R0:W-:Y:S02]  /*5450*/  STL [R1+0x1c], R2 ;  /* 0x00001c0201007387 */ /* 0x0001e40000100800 */
[----:B0-----:R-:W-:-:S05]  /*5460*/  LEA R2, R15, R2, 0x1 ;  /* 0x000000020f027211 */ /* 0x001fca00078e08ff */
[----:B------:R0:W-:Y:S01]  /*5470*/  STL [R1+0x18], R2 ;  /* 0x0000180201007387 */ /* 0x0001e20000100800 */
[----:B------:R-:W-:-:S04]  /*5480*/  IMAD R4, R15, 0x2, R2 ;  /* 0x000000020f047824 */ /* 0x000fc800078e0202 */
[----:B------:R-:W-:-:S04]  /*5490*/  IMAD R23, R15, 0x2, R4 ;  /* 0x000000020f177824 */ /* 0x000fc800078e0204 */
[----:B------:R-:W-:Y:S01]  /*54a0*/  IMAD R18, R15, 0x2, R23 ;  /* 0x000000020f127824 */ /* 0x000fe200078e0217 */
[----:B0-----:R-:W-:Y:S01]  /*54b0*/  LOP3.LUT R2, R17, R16, R13, 0xfe, !PT ;  /* 0x0000001011027212 */ /* 0x001fe200078efe0d */
[----:B--2---:R-:W-:Y:S01]  /*54c0*/  IMAD R13, R20, UR7, RZ ;  /* 0x00000007140d7c24 */ /* 0x004fe2000f8e02ff */
[----:B------:R-:W0:Y:S03]  /*54d0*/  LDC.64 R16, c[0x0][0x390] ;  /* 0x0000e400ff107b82 */ /* 0x000e260000000a00 */
[----:B------:R1:W-:Y:S01]  /*54e0*/  STL [R1+0x4c0], R2 ;  /* 0x0004c00201007387 */ /* 0x0003e20000100800 */
[C---:B------:R-:W-:Y:S01]  /*54f0*/  SHF.L.U32 R21, R13.reuse, 0x1, RZ ;  /* 0x000000010d157819 */ /* 0x040fe200000006ff */
[----:B------:R-:W-:Y:S01]  /*5500*/  IMAD.HI R13, R13, 0x2, RZ ;  /* 0x000000020d0d7827 */ /* 0x000fe200078e02ff */
[----:B-1----:R-:W-:-:S05]  /*5510*/  LEA R2, R3, R24, 0x2 ;  /* 0x0000001803027211 */ /* 0x002fca00078e10ff */
[----:B------:R-:W-:-:S04]  /*5520*/  IMAD R2, R3, 0x4, R2 ;  /* 0x0000000403027824 */ /* 0x000fc800078e0202 */
[----:B------:R-:W-:Y:S02]  /*5530*/  IMAD R2, R3, 0x4, R2 ;  /* 0x0000000403027824 */ /* 0x000fe400078e0202 */
[----:B0-----:R-:W-:Y:S01]  /*5540*/  IMAD.MOV.U32 R26, RZ, RZ, R16 ;  /* 0x000000ffff1a7224 */ /* 0x001fe200078e0010 */
[----:B------:R-:W-:Y:S01]  /*5550*/  MOV R10, R17 ;  /* 0x00000011000a7202 */ /* 0x000fe20000000f00 */
[C---:B------:R-:W-:Y:S02]  /*5560*/  IMAD.SHL.U32 R16, R14.reuse, 0x2, RZ ;  /* 0x000000020e107824 */ /* 0x040fe400078e00ff */
[----:B------:R-:W-:Y:S02]  /*5570*/  IMAD R17, R15, 0x2, R18 ;  /* 0x000000020f117824 */ /* 0x000fe400078e0212 */
[----:B------:R-:W-:Y:S01]  /*5580*/  IMAD.HI R14, R14, 0x2, RZ ;  /* 0x000000020e0e7827 */ /* 0x000fe200078e02ff */
[----:B----4-:R-:W-:-:S03]  /*5590*/  IADD3 R21, P0, P1, R21, UR8, R16 ;  /* 0x0000000815157c10 */ /* 0x010fc6000f91e010 */
[----:B------:R-:W-:-:S05]  /*55a0*/  IMAD R16, R15, 0x2, R17 ;  /* 0x000000020f107824 */ /* 0x000fca00078e0211 */
[C---:B------:R-:W-:Y:S01]  /*55b0*/  LEA R22, R15.reuse, R16, 0x1 ;  /* 0x000000100f167211 */ /* 0x040fe200078e08ff */
[----:B------:R0:W-:Y:S03]  /*55c0*/  STL.64 [R1+0xaa8], R16 ;  /* 0x000aa81001007387 */ /* 0x0001e60000100a00 */
[C---:B------:R-:W-:Y:S01]  /*55d0*/  LEA R20, R15.reuse, R22, 0x1 ;  /* 0x000000160f147211 */ /* 0x040fe200078e08ff */
[----:B------:R1:W-:Y:S01]  /*55e0*/  STL [R1+0xa4], R2 ;  /* 0x0000a40201007387 */ /* 0x0003e20000100800 */
[--C-:B0-----:R-:W-:Y:S02]  /*55f0*/  IMAD R17, R15, 0x2, R27.reuse ;  /* 0x000000020f117824 */ /* 0x101fe400078e021b */
[----:B------:R-:W-:Y:S02]  /*5600*/  IMAD.MOV.U32 R16, RZ, RZ, R27 ;  /* 0x000000ffff107224 */ /* 0x000fe400078e001b */
[----:B------:R-:W-:Y:S01]  /*5610*/  IMAD.SHL.U32 R27, R25, 0x2, RZ ;  /* 0x00000002191b7824 */ /* 0x000fe200078e00ff */
[----:B------:R-:W-:Y:S01]  /*5620*/  IADD3.X R14, PT, PT, R13, UR9, R14, P0, P1 ;  /* 0x000000090d0e7c10 */ /* 0x000fe200087e240e */
[----:B-1----:R-:W-:Y:S01]  /*5630*/  IMAD R2, R3, 0x4, R2 ;  /* 0x0000000403027824 */ /* 0x002fe200078e0202 */
[----:B------:R0:W-:Y:S04]  /*5640*/  STL.64 [R1+0xbd0], R16 ;  /* 0x000bd01001007387 */ /* 0x0001e80000100a00 */
[----:B------:R-:W-:Y:S04]  /*5650*/  STL [R1+0xb18], R20 ;  /* 0x000b181401007387 */ /* 0x000fe80000100800 */
[----:B------:R1:W-:Y:S01]  /*5660*/  STL.64 [R1+0xbe8], R6 ;  /* 0x000be80601007387 */ /* 0x0003e20000100a00 */
[C---:B0-----:R-:W-:Y:S01]  /*5670*/  IMAD R16, R15.reuse, 0x2, R5 ;  /* 0x000000020f107824 */ /* 0x041fe200078e0205 */
[----:B------:R-:W-:Y:S01]  /*5680*/  MOV R17, R19 ;  /* 0x0000001300117202 */ /* 0x000fe20000000f00 */
[----:B------:R-:W-:-:S02]  /*5690*/  IMAD R19, R15, 0x2, R20 ;  /* 0x000000020f137824 */ /* 0x000fc400078e0214 */
[----:B------:R-:W-:Y:S01]  /*56a0*/  IMAD R16, R15, 0x2, R16 ;  /* 0x000000020f107824 */ /* 0x000fe200078e0210 */
[----:B-1----:R-:W-:-:S04]  /*56b0*/  MOV R6, R10 ;  /* 0x0000000a00067202 */ /* 0x002fc80000000f00 */
[C---:B------:R-:W-:Y:S01]  /*56c0*/  LEA R16, R15.reuse, R16, 0x1 ;  /* 0x000000100f107211 */ /* 0x040fe200078e08ff */
[----:B------:R-:W2:Y:S03]  /*56d0*/  LDL.LU R10, [R1+0xc00] ;  /* 0x000c0000010a7983 */ /* 0x000ea60000300800 */
[----:B------:R-:W-:Y:S01]  /*56e0*/  MOV R20, R16 ;  /* 0x0000001000147202 */ /* 0x000fe20000000f00 */
[----:B------:R-:W-:Y:S02]  /*56f0*/  IMAD.MOV.U32 R16, RZ, RZ, R5 ;  /* 0x000000ffff107224 */ /* 0x000fe400078e0005 */
[----:B------:R-:W-:Y:S02]  /*5700*/  IMAD R5, R15, 0x2, R0 ;  /* 0x000000020f057824 */ /* 0x000fe400078e0200 */
[----:B------:R-:W-:-:S03]  /*5710*/  IMAD.MOV.U32 R7, RZ, RZ, R4 ;  /* 0x000000ffff077224 */ /* 0x000fc600078e0004 */
[C---:B------:R-:W-:Y:S01]  /*5720*/  LEA R5, R15.reuse, R5, 0x1 ;  /* 0x000000050f057211 */ /* 0x040fe200078e08ff */
[----:B------:R0:W-:Y:S01]  /*5730*/  STL.64 [R1+0xbf0], R16 ;  /* 0x000bf01001007387 */ /* 0x0001e20000100a00 */
[----:B------:R-:W-:-:S03]  /*5740*/  IMAD R4, R15, 0x2, R9 ;  /* 0x000000020f047824 */ /* 0x000fc600078e0209 */
[C---:B------:R-:W-:Y:S02]  /*5750*/  IMAD R5, R15.reuse, 0x2, R5 ;  /* 0x000000020f057824 */ /* 0x040fe400078e0205 */
[C---:B------:R-:W-:Y:S02]  /*5760*/  LEA R4, R15.reuse, R4, 0x1 ;  /* 0x000000040f047211 */ /* 0x040fe400078e08ff */
[C---:B------:R-:W-:Y:S02]  /*5770*/  IMAD R5, R15.reuse, 0x2, R5 ;  /* 0x000000020f057824 */ /* 0x040fe400078e0205 */
[C---:B0-----:R-:W-:Y:S02]  /*5780*/  IMAD R17, R15.reuse, 0x2, R11 ;  /* 0x000000020f117824 */ /* 0x041fe400078e020b */
[----:B------:R-:W-:Y:S02]  /*5790*/  IMAD.MOV.U32 R16, RZ, RZ, R26 ;  /* 0x000000ffff107224 */ /* 0x000fe400078e001a */
[----:B------:R-:W3:Y:S01]  /*57a0*/  LDL.LU R26, [R1+0xbfc] ;  /* 0x000bfc00011a7983 */ /* 0x000ee20000300800 */
[----:B------:R-:W-:-:S02]  /*57b0*/  LEA R17, R15, R17, 0x1 ;  /* 0x000000110f117211 */ /* 0x000fc400078e08ff */
[----:B------:R-:W-:Y:S01]  /*57c0*/  IADD3 R13, P0, P1, R27, UR5, R16 ;  /* 0x000000051b0d7c10 */ /* 0x000fe2000f91e010 */
[----:B------:R0:W-:Y:S02]  /*57d0*/  STL.64 [R1+0xbd8], R4 ;  /* 0x000bd80401007387 */ /* 0x0001e40000100a00 */
[C---:B------:R-:W-:Y:S02]  /*57e0*/  IMAD R17, R15.reuse, 0x2, R17 ;  /* 0x000000020f117824 */ /* 0x040fe400078e0211 */
[C---:B------:R-:W-:Y:S02]  /*57f0*/  IMAD R16, R15.reuse, 0x2, R19 ;  /* 0x000000020f107824 */ /* 0x040fe400078e0213 */
[----:B------:R-:W-:Y:S02]  /*5800*/  IMAD R17, R15, 0x2, R17 ;  /* 0x000000020f117824 */ /* 0x000fe400078e0211 */
[----:B0-----:R-:W-:Y:S02]  /*5810*/  IMAD.MOV.U32 R4, RZ, RZ, R28 ;  /* 0x000000ffff047224 */ /* 0x001fe400078e001c */
[----:B------:R-:W4:Y:S04]  /*5820*/  LDL.LU R28, [R1+0xbf8] ;  /* 0x000bf800011c7983 */ /* 0x000f280000300800 */
[----:B------:R0:W-:Y:S04]  /*5830*/  STL.64 [R1+0xba8], R12 ;  /* 0x000ba80c01007387 */ /* 0x0001e80000100a00 */
[----:B0-----:R-:W5:Y:S04]  /*5840*/  LDL.LU R12, [R1+0xa0] ;  /* 0x0000a000010c7983 */ /* 0x001f680000300800 */
[----:B------:R-:W2:Y:S04]  /*5850*/  LDL.LU R15, [R1+0xa8] ;  /* 0x0000a800010f7983 */ /* 0x000ea80000300800 */
[----:B------:R0:W-:Y:S01]  /*5860*/  STL.64 [R1+0xab0], R18 ;  /* 0x000ab01201007387 */ /* 0x0001e20000100a00 */
[----:B------:R-:W-:Y:S01]  /*5870*/  MOV R5, R23 ;  /* 0x0000001700057202 */ /* 0x000fe20000000f00 */
[----:B------:R-:W-:Y:S01]  /*5880*/  IMAD R23, R3, 0x4, R2 ;  /* 0x0000000403177824 */ /* 0x000fe200078e0202 */
[----:B------:R-:W-:Y:S01]  /*5890*/  MOV R13, R17 ;  /* 0x00000011000d7202 */ /* 0x000fe20000000f00 */
[----:B0-----:R-:W-:Y:S01]  /*58a0*/  IMAD.MOV.U32 R19, RZ, RZ, R16 ;  /* 0x000000ffff137224 */ /* 0x001fe200078e0010 */
[----:B------:R-:W-:-:S05]  /*58b0*/  MOV R18, R6 ;  /* 0x0000000600127202 */ /* 0x000fca0000000f00 */
[----:B------:R-:W-:Y:S04]  /*58c0*/  STL.64 [R1+0xbe0], R18 ;  /* 0x000be01201007387 */ /* 0x000fe80000100a00 */
[----:B------:R-:W-:Y:S01]  /*58d0*/  STL.64 [R1+0xaa0], R22 ;  /* 0x000aa01601007387 */ /* 0x000fe20000100a00 */
[----:B--2---:R-:W-:-:S04]  /*58e0*/  LEA R16, P2, R15, R21, 0x1 ;  /* 0x000000150f107211 */ /* 0x004fc800078408ff */
[----:B------:R-:W-:-:S05]  /*58f0*/  LEA.HI.X.SX32 R17, R15, R14, 0x1, P2 ;  /* 0x0000000e0f117211 */ /* 0x000fca00010f0eff */
[----:B------:R0:W-:Y:S04]  /*5900*/  STL.64 [R1+0xa58], R16 ;  /* 0x000a581001007387 */ /* 0x0001e80000100a00 */
[----:B0-----:R-:W2:Y:S01]  /*5910*/  LDL.LU.64 R16, [R1+0xbf0] ;  /* 0x000bf00001107983 */ /* 0x001ea20000300a00 */
[-C--:B-----5:R-:W-:Y:S01]  /*5920*/  LEA R6, P3, R12, R21.reuse, 0x1 ;  /* 0x000000150c067211 */ /* 0x0a0fe200078608ff */
[----:B------:R-:W-:Y:S01]  /*5930*/  IMAD R27, R3, 0x4, R23 ;  /* 0x00000004031b7824 */ /* 0x000fe200078e0217 */
[----:B----4-:R-:W-:Y:S01]  /*5940*/  LEA R18, P4, R28, R21, 0x1 ;  /* 0x000000151c127211 */ /* 0x010fe200078808ff */
[----:B------:R-:W-:Y:S01]  /*5950*/  IMAD.MOV.U32 R23, RZ, RZ, R7 ;  /* 0x000000ffff177224 */ /* 0x000fe200078e0007 */
[----:B------:R-:W-:Y:S01]  /*5960*/  LEA.HI.X.SX32 R7, R12, R14, 0x1, P3 ;  /* 0x0000000e0c077211 */ /* 0x000fe200018f0eff */
[----:B------:R-:W-:Y:S01]  /*5970*/  IMAD.HI R22, R25, 0x2, RZ ;  /* 0x0000000219167827 */ /* 0x000fe200078e02ff */
[----:B------:R-:W-:-:S02]  /*5980*/  LEA R25, R3, R27, 0x2 ;  /* 0x0000001b03197211 */ /* 0x000fc400078e10ff */
[----:B------:R-:W-:Y:S01]  /*5990*/  LEA.HI.X.SX32 R19, R28, R14, 0x1, P4 ;  /* 0x0000000e1c137211 */ /* 0x000fe200020f0eff */
[----:B------:R0:W-:Y:S02]  /*59a0*/  STL.64 [R1+0xa50], R6 ;  /* 0x000a500601007387 */ /* 0x0001e40000100a00 */
[----:B------:R-:W-:Y:S02]  /*59b0*/  IMAD R15, R3, 0x4, R25 ;  /* 0x00000004030f7824 */ /* 0x000fe400078e0219 */
[----:B0-----:R-:W4:Y:S04]  /*59c0*/  LDL.LU.64 R6, [R1+0xbe8] ;  /* 0x000be80001067983 */ /* 0x001f280000300a00 */
[----:B------:R0:W-:Y:S04]  /*59d0*/  STL.64 [R1+0xa98], R24 ;  /* 0x000a981801007387 */ /* 0x0001e80000100a00 */
[----:B------:R3:W-:Y:S01]  /*59e0*/  STL.64 [R1+0xa48], R18 ;  /* 0x000a481201007387 */ /* 0x0007e20000100a00 */
[----:B0-----:R-:W-:Y:S01]  /*59f0*/  MOV R24, R4 ;  /* 0x0000000400187202 */ /* 0x001fe20000000f00 */
[----:B------:R-:W-:Y:S01]  /*5a00*/  IMAD.MOV.U32 R25, RZ, RZ, R5 ;  /* 0x000000ffff197224 */ /* 0x000fe200078e0005 */
[----:B---3--:R-:W-:-:S04]  /*5a10*/  LEA R18, P2, R26, R21, 0x1 ;  /* 0x000000151a127211 */ /* 0x008fc800078408ff */
[----:B------:R-:W-:-:S05]  /*5a20*/  LEA.HI.X.SX32 R19, R26, R14, 0x1, P2 ;  /* 0x0000000e1a137211 */ /* 0x000fca00010f0eff */
[----:B------:R0:W-:Y:S04]  /*5a30*/  STL.64 [R1+0xa40], R18 ;  /* 0x000a401201007387 */ /* 0x0001e80000100a00 */
[----:B0-----:R-:W3:Y:S01]  /*5a40*/  LDL.LU.64 R18, [R1+0xbe0] ;  /* 0x000be00001127983 */ /* 0x001ee20000300a00 */
[----:B--2---:R-:W-:Y:S02]  /*5a50*/  LEA R4, P3, R17, R21, 0x1 ;  /* 0x0000001511047211 */ /* 0x004fe400078608ff */
[----:B------:R-:W-:-:S04]  /*5a60*/  MOV R5, R17 ;  /* 0x0000001100057202 */ /* 0x000fc80000000f00 */
[----:B------:R-:W-:-:S05]  /*5a70*/  LEA.HI.X.SX32 R5, R5, R14, 0x1, P3 ;  /* 0x0000000e05057211 */ /* 0x000fca00018f0eff */
[----:B------:R0:W-:Y:S04]  /*5a80*/  STL.64 [R1+0xa38], R4 ;  /* 0x000a380401007387 */ /* 0x0001e80000100a00 */
[----:B0-----:R-:W2:Y:S01]  /*5a90*/  LDL.LU.64 R4, [R1+0xbd8] ;  /* 0x000bd80001047983 */ /* 0x001ea20000300a00 */
[----:B------:R-:W-:Y:S02]  /*5aa0*/  IMAD.MOV.U32 R12, RZ, RZ, R13 ;  /* 0x000000ffff0c7224 */ /* 0x000fe400078e000d */
[----:B------:R-:W-:Y:S01]  /*5ab0*/  IMAD.MOV.U32 R13, RZ, RZ, R16 ;  /* 0x000000ffff0d7224 */ /* 0x000fe200078e0010 */
[----:B------:R-:W-:-:S04]  /*5ac0*/  LEA R16, P4, R10, R21, 0x1 ;  /* 0x000000150a107211 */ /* 0x000fc800078808ff */
[----:B------:R-:W-:-:S05]  /*5ad0*/  LEA.HI.X.SX32 R17, R10, R14, 0x1, P4 ;  /* 0x0000000e0a117211 */ /* 0x000fca00020f0eff */
[----:B------:R0:W-:Y:S04]  /*5ae0*/  STL.64 [R1+0xa30], R16 ;  /* 0x000a301001007387 */ /* 0x0001e80000100a00 */
[----:B0-----:R-:W5:Y:S04]  /*5af0*/  LDL.LU.64 R16, [R1+0xbd0] ;  /* 0x000bd00001107983 */ /* 0x001f680000300a00 */
[----:B--2---:R-:W-:Y:S04]  /*5b00*/  STL.64 [R1+0xbb0], R4 ;  /* 0x000bb00401007387 */ /* 0x004fe80000100a00 */
[----:B---3--:R-:W-:Y:S04]  /*5b10*/  STL.64 [R1+0xbb8], R18 ;  /* 0x000bb81201007387 */ /* 0x008fe80000100a00 */
[----:B------:R0:W-:Y:S04]  /*5b20*/  STL.64 [R1+0xb98], R22 ;  /* 0x000b981601007387 */ /* 0x0001e80000100a00 */
[----:B0-----:R-:W2:Y:S01]  /*5b30*/  LDL.LU R22, [R1+0x4] ;  /* 0x0000040001167983 */ /* 0x001ea20000300800 */
[----:B----4-:R-:W-:-:S03]  /*5b40*/  MOV R23, R7 ;  /* 0x0000000700177202 */ /* 0x010fc60000000f00 */
[----:B------:R-:W3:Y:S01]  /*5b50*/  LDL.LU R7, [R1+0xbc8] ;  /* 0x000bc80001077983 */ /* 0x000ee20000300800 */
[----:B------:R-:W-:Y:S01]  /*5b60*/  IMAD R28, R3, 0x4, R15 ;  /* 0x00000004031c7824 */ /* 0x000fe200078e020f */
[-C--:B------:R-:W-:Y:S02]  /*5b70*/  LEA R18, P2, R29, R21.reuse, 0x1 ;  /* 0x000000151d127211 */ /* 0x080fe400078408ff */
[----:B-----5:R0:W-:Y:S01]  /*5b80*/  STL.64 [R1+0xba0], R16 ;  /* 0x000ba01001007387 */ /* 0x0201e20000100a00 */
[----:B------:R-:W-:Y:S01]  /*5b90*/  IMAD R26, R3, 0x4, R28 ;  /* 0x00000004031a7824 */ /* 0x000fe200078e021c */
[----:B------:R-:W-:Y:S02]  /*5ba0*/  LEA.HI.X.SX32 R19, R29, R14, 0x1, P2 ;  /* 0x0000000e1d137211 */ /* 0x000fe400010f0eff */
[----:B------:R-:W-:Y:S02]  /*5bb0*/  MOV R5, R12 ;  /* 0x0000000c00057202 */ /* 0x000fe40000000f00 */
[----:B------:R-:W-:Y:S01]  /*5bc0*/  LEA R4, P3, R9, R21, 0x1 ;  /* 0x0000001509047211 */ /* 0x000fe200078608ff */
[----:B0-----:R-:W-:-:S02]  /*5bd0*/  IMAD.MOV.U32 R16, RZ, RZ, R2 ;  /* 0x000000ffff107224 */ /* 0x001fc400078e0002 */
[----:B------:R-:W4:Y:S01]  /*5be0*/  LDL.LU R2, [R1+0xbc4] ;  /* 0x000bc40001027983 */ /* 0x000f220000300800 */
[----:B------:R-:W-:-:S03]  /*5bf0*/  IMAD.MOV.U32 R17, RZ, RZ, R11 ;  /* 0x000000ffff117224 */ /* 0x000fc600078e000b */
[----:B------:R-:W5:Y:S04]  /*5c00*/  LDL.LU R11, [R1+0xbc0] ;  /* 0x000bc000010b7983 */ /* 0x000f680000300800 */
[----:B------:R0:W-:Y:S04]  /*5c10*/  STL.64 [R1+0xa88], R26 ;  /* 0x000a881a01007387 */ /* 0x0001e80000100a00 */
[----:B------:R1:W-:Y:S01]  /*5c20*/  STL.64 [R1+0xa28], R18 ;  /* 0x000a281201007387 */ /* 0x0003e20000100a00 */
[----:B0-----:R-:W-:-:S03]  /*5c30*/  IMAD.MOV.U32 R27, RZ, RZ, R13 ;  /* 0x000000ffff1b7224 */ /* 0x001fc600078e000d */
[----:B-1----:R-:W2:Y:S04]  /*5c40*/  LDL.LU.64 R18, [R1+0xbb8] ;  /* 0x000bb80001127983 */ /* 0x002ea80000300a00 */
[----:B------:R0:W-:Y:S02]  /*5c50*/  STL [R1+0xa80], R28 ;  /* 0x000a801c01007387 */ /* 0x0001e40000100800 */
[----:B0-----:R-:W-:Y:S02]  /*5c60*/  MOV R28, R5 ;  /* 0x00000005001c7202 */ /* 0x001fe40000000f00 */
[----:B------:R-:W-:-:S05]  /*5c70*/  LEA.HI.X.SX32 R5, R9, R14, 0x1, P3 ;  /* 0x0000000e09057211 */ /* 0x000fca00018f0eff */
[----:B------:R0:W-:Y:S04]  /*5c80*/  STL.64 [R1+0xa20], R4 ;  /* 0x000a200401007387 */ /* 0x0001e80000100a00 */
[----:B0-----:R-:W4:Y:S01]  /*5c90*/  LDL.LU.64 R4, [R1+0xbb0] ;  /* 0x000bb00001047983 */ /* 0x001f220000300a00 */
[----:B---3--:R-:W-:-:S04]  /*5ca0*/  LEA R12, P4, R7, R21, 0x1 ;  /* 0x00000015070c7211 */ /* 0x008fc800078808ff */
[----:B------:R-:W-:-:S05]  /*5cb0*/  LEA.HI.X.SX32 R13, R7, R14, 0x1, P4 ;  /* 0x0000000e070d7211 */ /* 0x000fca00020f0eff */
[----:B------:R0:W-:Y:S04]  /*5cc0*/  STL.64 [R1+0xa18], R12 ;  /* 0x000a180c01007387 */ /* 0x0001e80000100a00 */
[----:B0-----:R-:W3:Y:S01]  /*5cd0*/  LDL.LU.64 R12, [R1+0xba8] ;  /* 0x000ba800010c7983 */ /* 0x001ee20000300a00 */
[----:B------:R-:W-:Y:S02]  /*5ce0*/  IMAD R10, R3, 0x4, R26 ;  /* 0x00000004030a7824 */ /* 0x000fe400078e021a */
[----:B------:R-:W-:Y:S02]  /*5cf0*/  IMAD.MOV.U32 R26, RZ, RZ, R16 ;  /* 0x000000ffff1a7224 */ /* 0x000fe400078e0010 */
[----:B------:R-:W-:-:S03]  /*5d00*/  IMAD.MOV.U32 R29, RZ, RZ, R23 ;  /* 0x000000ffff1d7224 */ /* 0x000fc600078e0017 */
[----:B------:R0:W-:Y:S02]  /*5d10*/  STL.64 [R1+0xb78], R26 ;  /* 0x000b781a01007387 */ /* 0x0001e40000100a00 */
[----:B0-----:R-:W-:Y:S01]  /*5d20*/  MOV R26, R17 ;  /* 0x00000011001a7202 */ /* 0x001fe20000000f00 */
[----:B--2---:R-:W-:Y:S01]  /*5d30*/  IMAD.MOV.U32 R27, RZ, RZ, R22 ;  /* 0x000000ffff1b7224 */ /* 0x004fe200078e0016 */
[----:B----4-:R-:W-:Y:S01]  /*5d40*/  LEA R16, P2, R4, R21, 0x1 ;  /* 0x0000001504107211 */ /* 0x010fe200078408ff */
[----:B------:R-:W-:Y:S01]  /*5d50*/  IMAD.MOV.U32 R23, RZ, RZ, R5 ;  /* 0x000000ffff177224 */ /* 0x000fe200078e0005 */
[----:B------:R-:W-:-:S04]  /*5d60*/  MOV R17, R4 ;  /* 0x0000000400117202 */ /* 0x000fc80000000f00 */
[----:B------:R-:W-:Y:S02]  /*5d70*/  LEA.HI.X.SX32 R17, R17, R14, 0x1, P2 ;  /* 0x0000000e11117211 */ /* 0x000fe400010f0eff */
[----:B------:R-:W-:-:S03]  /*5d80*/  MOV R5, R23 ;  /* 0x0000001700057202 */ /* 0x000fc60000000f00 */
[----:B------:R0:W-:Y:S04]  /*5d90*/  STL.64 [R1+0xa10], R16 ;  /* 0x000a101001007387 */ /* 0x0001e80000100a00 */
[----:B0-----:R-:W2:Y:S01]  /*5da0*/  LDL.LU.64 R16, [R1+0xba0] ;  /* 0x000ba00001107983 */ /* 0x001ea20000300a00 */
[----:B---3--:R-:W-:-:S04]  /*5db0*/  LEA R22, P3, R12, R21, 0x1 ;  /* 0x000000150c167211 */ /* 0x008fc800078608ff */
[----:B------:R-:W-:-:S05]  /*5dc0*/  LEA.HI.X.SX32 R23, R12, R14, 0x1, P3 ;  /* 0x0000000e0c177211 */ /* 0x000fca00018f0eff */
[----:B------:R0:W-:Y:S04]  /*5dd0*/  STL.64 [R1+0xa08], R22 ;  /* 0x000a081601007387 */ /* 0x0001e80000100a00 */
[----:B0-----:R-:W3:Y:S04]  /*5de0*/  LDL.LU.64 R22, [R1+0xb98] ;  /* 0x000b980001167983 */ /* 0x001ee80000300a00 */
[----:B------:R-:W-:Y:S01]  /*5df0*/  STL.64 [R1+0xb80], R28 ;  /* 0x000b801c01007387 */ /* 0x000fe20000100a00 */
[----:B------:R-:W-:Y:S01]  /*5e00*/  IMAD R9, R3, 0x4, R10 ;  /* 0x0000000403097824 */ /* 0x000fe200078e020a */
[----:B-----5:R-:W-:-:S02]  /*5e10*/  LEA R4, P4, R11, R21, 0x1 ;  /* 0x000000150b047211 */ /* 0x020fc400078808ff */
[----:B---3--:R0:W-:Y:S02]  /*5e20*/  STL.64 [R1+0xb68], R22 ;  /* 0x000b681601007387 */ /* 0x0081e40000100a00 */
[----:B0-----:R-:W-:Y:S02]  /*5e30*/  IMAD.MOV.U32 R22, RZ, RZ, R8 ;  /* 0x000000ffff167224 */ /* 0x001fe400078e0008 */
[----:B------:R-:W3:Y:S01]  /*5e40*/  LDL.LU R8, [R1+0xb90] ;  /* 0x000b900001087983 */ /* 0x000ee20000300800 */
[----:B------:R-:W-:Y:S02]  /*5e50*/  IMAD R7, R3, 0x4, R9 ;  /* 0x0000000403077824 */ /* 0x000fe400078e0209 */
[----:B------:R-:W-:Y:S01]  /*5e60*/  IMAD.MOV.U32 R23, RZ, RZ, R5 ;  /* 0x000000ffff177224 */ /* 0x000fe200078e0005 */
[-C--:B------:R-:W-:Y:S01]  /*5e70*/  LEA.HI.X.SX32 R5, R11, R14.reuse, 0x1, P4 ;  /* 0x0000000e0b057211 */ /* 0x080fe200020f0eff */
[----:B------:R-:W-:Y:S01]  /*5e80*/  IMAD.MOV.U32 R11, RZ, RZ, R26 ;  /* 0x000000ffff0b7224 */ /* 0x000fe200078e001a */
[----:B------:R-:W-:Y:S01]  /*5e90*/  LEA R12, R3, R7, 0x2 ;  /* 0x00000007030c7211 */ /* 0x000fe200078e10ff */
[----:B------:R-:W-:Y:S01]  /*5ea0*/  IMAD.MOV.U32 R29, RZ, RZ, R27 ;  /* 0x000000ffff1d7224 */ /* 0x000fe200078e001b */
[----:B------:R-:W-:Y:S01]  /*5eb0*/  LEA R28, P2, R27, R21, 0x1 ;  /* 0x000000151b1c7211 */ /* 0x000fe200078408ff */
[----:B------:R0:W-:Y:S01]  /*5ec0*/  STL.64 [R1+0xa00], R4 ;  /* 0x000a000401007387 */ /* 0x0001e20000100a00 */
[----:B------:R-:W-:Y:S01]  /*5ed0*/  MOV R27, R11 ;  /* 0x0000000b001b7202 */ /* 0x000fe20000000f00 */
[----:B------:R-:W-:Y:S01]  /*5ee0*/  IMAD R11, R3, 0x4, R12 ;  /* 0x00000004030b7824 */ /* 0x000fe200078e020c */
[----:B------:R-:W-:Y:S01]  /*5ef0*/  LEA.HI.X.SX32 R29, R29, R14, 0x1, P2 ;  /* 0x0000000e1d1d7211 */ /* 0x000fe200010f0eff */
[----:B0-----:R-:W4:Y:S04]  /*5f00*/  LDL.LU.64 R4, [R1+0xb88] ;  /* 0x000b880001047983 */ /* 0x001f280000300a00 */
[----:B------:R0:W-:Y:S04]  /*5f10*/  STL.64 [R1+0xab8], R12 ;  /* 0x000ab80c01007387 */ /* 0x0001e80000100a00 */
[----:B------:R1:W-:Y:S01]  /*5f20*/  STL.64 [R1+0x9f8], R28 ;  /* 0x0009f81c01007387 */ /* 0x0003e20000100a00 */
[----:B0-----:R-:W-:Y:S01]  /*5f30*/  MOV R12, R23 ;  /* 0x00000017000c7202 */ /* 0x001fe20000000f00 */
[----:B------:R-:W-:-:S02]  /*5f40*/  IMAD.MOV.U32 R23, RZ, RZ, R27 ;  /* 0x000000ffff177224 */ /* 0x000fc400078e001b */
[----:B-1----:R-:W5:Y:S01]  /*5f50*/  LDL.LU.64 R28, [R1+0xb80] ;  /* 0x000b8000011c7983 */ /* 0x002f620000300a00 */
[----:B---3--:R-:W-:-:S04]  /*5f60*/  LEA R26, P3, R8, R21, 0x1 ;  /* 0x00000015081a7211 */ /* 0x008fc800078608ff */
[----:B------:R-:W-:-:S05]  /*5f70*/  LEA.HI.X.SX32 R27, R8, R14, 0x1, P3 ;  /* 0x0000000e081b7211 */ /* 0x000fca00018f0eff */
[----:B------:R0:W-:Y:S04]  /*5f80*/  STL.64 [R1+0x9f0], R26 ;  /* 0x0009f01a01007387 */ /* 0x0001e80000100a00 */
[----:B0-----:R-:W3:Y:S01]  /*5f90*/  LDL.LU.64 R26, [R1+0xb78] ;  /* 0x000b7800011a7983 */ /* 0x001ee20000300a00 */
[----:B------:R-:W-:Y:S01]  /*5fa0*/  IMAD.MOV.U32 R13, RZ, RZ, R22 ;  /* 0x000000ffff0d7224 */ /* 0x000fe200078e0016 */
[----:B----4-:R-:W-:Y:S02]  /*5fb0*/  LEA R22, P4, R5, R21, 0x1 ;  /* 0x0000001505167211 */ /* 0x010fe400078808ff */
[----:B------:R-:W-:Y:S01]  /*5fc0*/  LEA R8, R3, R11, 0x2 ;  /* 0x0000000b03087211 */ /* 0x000fe200078e10ff */
[----:B---3--:R0:W-:Y:S02]  /*5fd0*/  STL.64 [R1+0xb58], R26 ;  /* 0x000b581a01007387 */ /* 0x0081e40000100a00 */
[----:B0-----:R-:W-:-:S02]  /*5fe0*/  IMAD.MOV.U32 R26, RZ, RZ, R4 ;  /* 0x000000ffff1a7224 */ /* 0x001fc400078e0004 */
[----:B------:R-:W3:Y:S04]  /*5ff0*/  LDL.LU R4, [R1+0xb74] ;  /* 0x000b740001047983 */ /* 0x000ee80000300800 */
[----:B------:R-:W4:Y:S04]  /*6000*/  LDL.LU R27, [R1+0xc] ;  /* 0x00000c00011b7983 */ /* 0x000f280000300800 */
[----:B------:R0:W-:Y:S02]  /*6010*/  STL.64 [R1+0xa90], R10 ;  /* 0x000a900a01007387 */ /* 0x0001e40000100a00 */
[----:B0-----:R-:W-:Y:S01]  /*6020*/  IMAD.MOV.U32 R10, RZ, RZ, R23 ;  /* 0x000000ffff0a7224 */ /* 0x001fe200078e0017 */
[----:B------:R-:W-:Y:S01]  /*6030*/  LEA.HI.X.SX32 R23, R5, R14, 0x1, P4 ;  /* 0x0000000e05177211 */ /* 0x000fe200020f0eff */
[----:B------:R-:W-:-:S02]  /*6040*/  IMAD.MOV.U32 R11, RZ, RZ, R6 ;  /* 0x000000ffff0b7224 */ /* 0x000fc400078e0006 */
[----:B------:R-:W2:Y:S04]  /*6050*/  LDL.LU R6, [R1+0xb70] ;  /* 0x000b700001067983 */ /* 0x000ea80000300800 */
[----:B------:R0:W-:Y:S04]  /*6060*/  STL.64 [R1+0x9e8], R22 ;  /* 0x0009e81601007387 */ /* 0x0001e80000100a00 */
[----:B0-----:R-:W2:Y:S04]  /*6070*/  LDL.LU.64 R22, [R1+0xb68] ;  /* 0x000b680001167983 */ /* 0x001ea80000300a00 */
[----:B-----5:R-:W-:Y:S04]  /*6080*/  STL.64 [R1+0xb60], R28 ;  /* 0x000b601c01007387 */ /* 0x020fe80000100a00 */
[----:B--2---:R-:W-:Y:S04]  /*6090*/  STL.64 [R1+0xb50], R22 ;  /* 0x000b501601007387 */ /* 0x004fe80000100a00 */
[----:B------:R0:W-:Y:S04]  /*60a0*/  STL.64 [R1+0xb48], R16 ;  /* 0x000b481001007387 */ /* 0x0001e80000100a00 */
[----:B0-----:R-:W2:Y:S01]  /*60b0*/  LDL.LU R16, [R1+0x8] ;  /* 0x0000080001107983 */ /* 0x001ea20000300800 */
[----:B------:R-:W-:Y:S01]  /*60c0*/  MOV R23, R10 ;  /* 0x0000000a00177202 */ /* 0x000fe20000000f00 */
[----:B------:R-:W-:Y:S01]  /*60d0*/  IMAD.MOV.U32 R10, RZ, RZ, R26 ;  /* 0x000000ffff0a7224 */ /* 0x000fe200078e001a */
[C---:B------:R-:W-:Y:S01]  /*60e0*/  LEA R26, P3, R6.reuse, R21, 0x1 ;  /* 0x00000015061a7211 */ /* 0x040fe200078608ff */
[----:B----4-:R-:W-:Y:S01]  /*60f0*/  IMAD.MOV.U32 R17, RZ, RZ, R27 ;  /* 0x000000ffff117224 */ /* 0x010fe200078e001b */
[----:B------:R0:W-:Y:S02]  /*6100*/  STL.64 [R1+0xa78], R8 ;  /* 0x000a780801007387 */ /* 0x0001e40000100a00 */
[----:B------:R-:W-:-:S02]  /*6110*/  LEA.HI.X.SX32 R27, R6, R14, 0x1, P3 ;  /* 0x0000000e061b7211 */ /* 0x000fc400018f0eff */
[----:B0-----:R-:W4:Y:S01]  /*6120*/  LDL.LU R9, [R1+0x94] ;  /* 0x0000940001097983 */ /* 0x001f220000300800 */
[----:B--2---:R-:W-:-:S04]  /*6130*/  LEA R28, P2, R16, R21, 0x1 ;  /* 0x00000015101c7211 */ /* 0x004fc800078408ff */
[----:B------:R-:W-:-:S05]  /*6140*/  LEA.HI.X.SX32 R29, R16, R14, 0x1, P2 ;  /* 0x0000000e101d7211 */ /* 0x000fca00010f0eff */
[----:B------:R0:W-:Y:S04]  /*6150*/  STL.64 [R1+0x9e0], R28 ;  /* 0x0009e01c01007387 */ /* 0x0001e80000100a00 */
[----:B0-----:R-:W2:Y:S04]  /*6160*/  LDL.LU.64 R28, [R1+0xb60] ;  /* 0x000b6000011c7983 */ /* 0x001ea80000300a00 */
[----:B------:R0:W-:Y:S04]  /*6170*/  STL.64 [R1+0x9d8], R26 ;  /* 0x0009d81a01007387 */ /* 0x0001e80000100a00 */
[----:B0-----:R-:W5:Y:S01]  /*6180*/  LDL.LU.64 R26, [R1+0xb58] ;  /* 0x000b5800011a7983 */ /* 0x001f620000300a00 */
[----:B---3--:R-:W-:-:S02]  /*6190*/  LEA R22, P4, R4, R21, 0x1 ;  /* 0x0000001504167211 */ /* 0x008fc400078808ff */
[----:B------:R-:W-:Y:S01]  /*61a0*/  LEA R5, R3, R8, 0x2 ;  /* 0x0000000803057211 */ /* 0x000fe200078e10ff */
[----:B------:R-:W-:Y:S01]  /*61b0*/  IMAD.MOV.U32 R8, RZ, RZ, R23 ;  /* 0x000000ffff087224 */ /* 0x000fe200078e0017 */
[----:B------:R-:W-:-:S03]  /*61c0*/  LEA.HI.X.SX32 R23, R4, R14, 0x1, P4 ;  /* 0x0000000e04177211 */ /* 0x000fc600020f0eff */
[----:B------:R-:W-:Y:S01]  /*61d0*/  IMAD R6, R3, 0x4, R5 ;  /* 0x0000000403067824 */ /* 0x000fe200078e0205 */
[----:B-----5:R-:W-:Y:S04]  /*61e0*/  STL.64 [R1+0xb40], R26 ;  /* 0x000b401a01007387 */ /* 0x020fe80000100a00 */
[----:B------:R0:W-:Y:S04]  /*61f0*/  STL.64 [R1+0x9d0], R22 ;  /* 0x0009d01601007387 */ /* 0x0001e80000100a00 */
[----:B------:R-:W-:Y:S01]  /*6200*/  STL.64 [R1+0xac0], R6 ;  /* 0x000ac00601007387 */ /* 0x000fe20000100a00 */
[----:B0-----:R-:W-:-:S02]  /*6210*/  LEA R22, P2, R17, R21, 0x1 ;  /* 0x0000001511167211 */ /* 0x001fc400078408ff */
[----:B------:R-:W-:-:S04]  /*6220*/  MOV R23, R17 ;  /* 0x0000001100177202 */ /* 0x000fc80000000f00 */
[----:B------:R-:W-:-:S05]  /*6230*/  LEA.HI.X.SX32 R23, R23, R14, 0x1, P2 ;  /* 0x0000000e17177211 */ /* 0x000fca00010f0eff */
[----:B------:R0:W-:Y:S04]  /*6240*/  STL.64 [R1+0x9c8], R22 ;  /* 0x0009c81601007387 */ /* 0x0001e80000100a00 */
[----:B0-----:R-:W3:Y:S01]  /*6250*/  LDL.LU.64 R22, [R1+0xb50] ;  /* 0x000b500001167983 */ /* 0x001ee20000300a00 */
[-C--:B------:R-:W-:Y:S01]  /*6260*/  LEA R16, P3, R2, R21.reuse, 0x1 ;  /* 0x0000001502107211 */ /* 0x080fe200078608ff */
[C---:B------:R-:W-:Y:S01]  /*6270*/  IMAD R4, R3.reuse, 0x4, R6 ;  /* 0x0000000403047824 */ /* 0x040fe200078e0206 */
[-C--:B------:R-:W-:Y:S02]  /*6280*/  LEA R26, P4, R0, R21.reuse, 0x1 ;  /* 0x00000015001a7211 */ /* 0x080fe400078808ff */
[-C--:B------:R-:W-:Y:S02]  /*6290*/  LEA.HI.X.SX32 R17, R2, R14.reuse, 0x1, P3 ;  /* 0x0000000e02117211 */ /* 0x080fe400018f0eff */
[----:B------:R-:W-:Y:S01]  /*62a0*/  LEA.HI.X.SX32 R27, R0, R14, 0x1, P4 ;  /* 0x0000000e001b7211 */ /* 0x000fe200020f0eff */
[C---:B------:R-:W-:Y:S01]  /*62b0*/  IMAD R2, R3.reuse, 0x4, R4 ;  /* 0x0000000403027824 */ /* 0x040fe200078e0204 */
[----:B---3--:R-:W-:Y:S04]  /*62c0*/  STL.64 [R1+0xb38], R22 ;  /* 0x000b381601007387 */ /* 0x008fe80000100a00 */
[----:B------:R0:W-:Y:S04]  /*62d0*/  STL.64 [R1+0x9c0], R16 ;  /* 0x0009c01001007387 */ /* 0x0001e80000100a00 */
[----:B0-----:R-:W3:Y:S04]  /*62e0*/  LDL.LU.64 R16, [R1+0xb48] ;  /* 0x000b480001107983 */ /* 0x001ee80000300a00 */
[----:B------:R0:W-:Y:S04]  /*62f0*/  STL.64 [R1+0xac8], R4 ;  /* 0x000ac80401007387 */ /* 0x0001e80000100a00 */
[----:B0-----:R-:W5:Y:S04]  /*6300*/  LDL.LU R4, [R1+0x9c] ;  /* 0x00009c0001047983 */ /* 0x001f680000300800 */
[----:B------:R-:W3:Y:S04]  /*6310*/  LDL.LU R5, [R1+0x98] ;  /* 0x0000980001057983 */ /* 0x000ee80000300800 */
[----:B------:R0:W-:Y:S04]  /*6320*/  STL.64 [R1+0x9b8], R26 ;  /* 0x0009b81a01007387 */ /* 0x0001e80000100a00 */
[----:B0-----:R-:W3:Y:S01]  /*6330*/  LDL.LU.64 R26, [R1+0xb40] ;  /* 0x000b4000011a7983 */ /* 0x001ee20000300a00 */
[----:B------:R-:W-:Y:S01]  /*6340*/  IMAD.MOV.U32 R22, RZ, RZ, R10 ;  /* 0x000000ffff167224 */ /* 0x000fe200078e000a */
[----:B------:R-:W-:Y:S01]  /*6350*/  MOV R6, R12 ;  /* 0x0000000c00067202 */ /* 0x000fe20000000f00 */
[----:B--2---:R-:W-:Y:S01]  /*6360*/  IMAD.MOV.U32 R12, RZ, RZ, R29 ;  /* 0x000000ffff0c7224 */ /* 0x004fe200078e001d */
[----:B------:R-:W-:Y:S01]  /*6370*/  MOV R29, R24 ;  /* 0x00000018001d7202 */ /* 0x000fe20000000f00 */
[----:B------:R-:W-:Y:S01]  /*6380*/  IMAD.MOV.U32 R24, RZ, RZ, R20 ;  /* 0x000000ffff187224 */ /* 0x000fe200078e0014 */
[----:B------:R-:W-:Y:S01]  /*6390*/  LEA R0, R3, R2, 0x2 ;  /* 0x0000000203007211 */ /* 0x000fe200078e10ff */
[----:B---3--:R5:W-:Y:S04]  /*63a0*/  STL.64 [R1+0xb30], R26 ;  /* 0x000b301a01007387 */ /* 0x008be80000100a00 */
[----:B------:R-:W2:Y:S04]  /*63b0*/  LDL.LU R20, [R1+0x88] ;  /* 0x0000880001147983 */ /* 0x000ea80000300800 */
[----:B------:R-:W3:Y:S01]  /*63c0*/  LDL.LU R10, [R1+0x84] ;  /* 0x00008400010a7983 */ /* 0x000ee20000300800 */
[-C--:B-----5:R-:W-:Y:S01]  /*63d0*/  LEA R26, P2, R4, R21.reuse, 0x1 ;  /* 0x00000015041a7211 */ /* 0x0a0fe200078408ff */
[----:B------:R-:W-:Y:S01]  /*63e0*/  IMAD.MOV.U32 R27, RZ, RZ, R22 ;  /* 0x000000ffff1b7224 */ /* 0x000fe200078e0016 */
[----:B----4-:R-:W-:-:S03]  /*63f0*/  LEA R22, P4, R9, R21, 0x1 ;  /* 0x0000001509167211 */ /* 0x010fc600078808ff */
[----:B------:R-:W-:Y:S04]  /*6400*/  STL [R1+0x9b0], R26 ;  /* 0x0009b01a01007387 */ /* 0x000fe80000100800 */
[----:B------:R0:W-:Y:S04]  /*6410*/  STL [R1+0x9a0], R22 ;  /* 0x0009a01601007387 */ /* 0x0001e80000100800 */
[----:B0-----:R-:W4:Y:S04]  /*6420*/  LDL.LU.64 R22, [R1+0xb38] ;  /* 0x000b380001167983 */ /* 0x001f280000300a00 */
[----:B------:R0:W-:Y:S04]  /*6430*/  STL.64 [R1+0xad0], R2 ;  /* 0x000ad00201007387 */ /* 0x0001e80000100a00 */
[----:B0-----:R0:W5:Y:S02]  /*6440*/  LDL.64 R2, [R1+0x9b0] ;  /* 0x0009b00001027983 */ /* 0x0011640000100a00 */
[----:B-----5:R-:W-:-:S05]  /*6450*/  LEA.HI.X.SX32 R3, R4, R14, 0x1, P2 ;  /* 0x0000000e04037211 */ /* 0x020fca00010f0eff */
[----:B------:R-:W-:Y:S04]  /*6460*/  STL [R1+0x9b4], R3 ;  /* 0x0009b40301007387 */ /* 0x000fe80000100800 */
[----:B----4-:R1:W-:Y:S04]  /*6470*/  STL.64 [R1+0xb20], R22 ;  /* 0x000b201601007387 */ /* 0x0103e80000100a00 */
[----:B------:R4:W-:Y:S01]  /*6480*/  STL.64 [R1+0xb28], R16 ;  /* 0x000b281001007387 */ /* 0x0009e20000100a00 */
[----:B-1----:R-:W-:-:S03]  /*6490*/  IMAD.MOV.U32 R23, RZ, RZ, R6 ;  /* 0x000000ffff177224 */ /* 0x002fc600078e0006 */
[----:B----4-:R0:W4:Y:S04]  /*64a0*/  LDL.64 R16, [R1+0x9a0] ;  /* 0x0009a00001107983 */ /* 0x0101280000100a00 */
[----:B------:R-:W5:Y:S04]  /*64b0*/  LDL.LU R3, [R1+0x7c] ;  /* 0x00007c0001037983 */ /* 0x000f680000300800 */
[----:B------:R-:W2:Y:S04]  /*64c0*/  LDL.LU R4, [R1+0x78] ;  /* 0x0000780001047983 */ /* 0x000ea80000300800 */
[----:B------:R-:W2:Y:S01]  /*64d0*/  LDL.LU R6, [R1+0x74] ;  /* 0x0000740001067983 */ /* 0x000ea20000300800 */
[----:B------:R-:W-:-:S03]  /*64e0*/  LEA R26, P3, R5, R21, 0x1 ;  /* 0x00000015051a7211 */ /* 0x000fc600078608ff */
[----:B--2---:R1:W-:Y:S02]  /*64f0*/  STL.64 [R1+0xb10], R6 ;  /* 0x000b100601007387 */ /* 0x0043e40000100a00 */
[----:B-1----:R-:W-:Y:S01]  /*6500*/  IMAD.MOV.U32 R7, RZ, RZ, R27 ;  /* 0x000000ffff077224 */ /* 0x002fe200078e001b */
[----:B------:R-:W-:-:S05]  /*6510*/  LEA.HI.X.SX32 R27, R5, R14, 0x1, P3 ;  /* 0x0000000e051b7211 */ /* 0x000fca00018f0eff */
[----:B------:R1:W-:Y:S04]  /*6520*/  STL.64 [R1+0x9a8], R26 ;  /* 0x0009a81a01007387 */ /* 0x0003e80000100a00 */
[----:B-1----:R-:W2:Y:S01]  /*6530*/  LDL.LU.64 R26, [R1+0xb30] ;  /* 0x000b3000011a7983 */ /* 0x002ea20000300a00 */
[----:B----4-:R-:W-:Y:S02]  /*6540*/  LEA.HI.X.SX32 R17, R9, R14, 0x1, P4 ;  /* 0x0000000e09117211 */ /* 0x010fe400020f0eff */
[----:B------:R-:W-:-:S03]  /*6550*/  LEA R16, P2, R23, R21, 0x1 ;  /* 0x0000001517107211 */ /* 0x000fc600078408ff */
[----:B------:R1:W-:Y:S01]  /*6560*/  STL [R1+0x9a4], R17 ;  /* 0x0009a41101007387 */ /* 0x0003e20000100800 */
[----:B------:R-:W-:Y:S01]  /*6570*/  LEA R22, P3, R7, R21, 0x1 ;  /* 0x0000001507167211 */ /* 0x000fe200078608ff */
[----:B-1----:R-:W-:Y:S02]  /*6580*/  IMAD.MOV.U32 R17, RZ, RZ, R23 ;  /* 0x000000ffff117224 */ /* 0x002fe400078e0017 */
[----:B------:R-:W-:-:S03]  /*6590*/  IMAD.MOV.U32 R23, RZ, RZ, R7 ;  /* 0x000000ffff177224 */ /* 0x000fc600078e0007 */
[-C--:B------:R-:W-:Y:S02]  /*65a0*/  LEA.HI.X.SX32 R17, R17, R14.reuse, 0x1, P2 ;  /* 0x0000000e11117211 */ /* 0x080fe400010f0eff */
[----:B------:R-:W-:Y:S02]  /*65b0*/  LEA.HI.X.SX32 R23, R23, R14, 0x1, P3 ;  /* 0x0000000e17177211 */ /* 0x000fe400018f0eff */
[----:B------:R-:W-:Y:S01]  /*65c0*/  MOV R9, R12 ;  /* 0x0000000c00097202 */ /* 0x000fe20000000f00 */
[----:B--2---:R-:W-:Y:S04]  /*65d0*/  STL.64 [R1+0xb00], R26 ;  /* 0x000b001a01007387 */ /* 0x004fe80000100a00 */
[----:B------:R-:W2:Y:S04]  /*65e0*/  LDL.LU R5, [R1+0x70] ;  /* 0x0000700001057983 */ /* 0x000ea80000300800 */
[----:B------:R-:W4:Y:S04]  /*65f0*/  LDL.LU R2, [R1+0x6c] ;  /* 0x00006c0001027983 */ /* 0x000f280000300800 */
[----:B------:R-:W2:Y:S04]  /*6600*/  LDL.LU R12, [R1+0x64] ;  /* 0x00006400010c7983 */ /* 0x000ea80000300800 */
[----:B------:R1:W-:Y:S04]  /*6610*/  STL.64 [R1+0x998], R16 ;  /* 0x0009981001007387 */ /* 0x0003e80000100a00 */
[----:B-1----:R-:W2:Y:S04]  /*6620*/  LDL.LU.64 R16, [R1+0xb28] ;  /* 0x000b280001107983 */ /* 0x002ea80000300a00 */
[----:B------:R1:W-:Y:S04]  /*6630*/  STL.64 [R1+0x990], R22 ;  /* 0x0009901601007387 */ /* 0x0003e80000100a00 */
[----:B-1----:R-:W2:Y:S01]  /*6640*/  LDL.LU.64 R22, [R1+0xb20] ;  /* 0x000b200001167983 */ /* 0x002ea20000300a00 */
[----:B------:R-:W-:-:S02]  /*6650*/  LEA R6, P4, R20, R21, 0x1 ;  /* 0x0000001514067211 */ /* 0x000fc400078808ff */
[----:B---3--:R-:W-:Y:S02]  /*6660*/  LEA R26, P5, R10, R21, 0x1 ;  /* 0x000000150a1a7211 */ /* 0x008fe400078a08ff */
[-C--:B------:R-:W-:Y:S01]  /*6670*/  LEA.HI.X.SX32 R7, R20, R14.reuse, 0x1, P4 ;  /* 0x0000000e14077211 */ /* 0x080fe200020f0eff */
[----:B------:R1:W-:Y:S01]  /*6680*/  STL.64 [R1+0xb08], R8 ;  /* 0x000b080801007387 */ /* 0x0003e20000100a00 */
[----:B------:R-:W-:-:S03]  /*6690*/  LEA.HI.X.SX32 R27, R10, R14, 0x1, P5 ;  /* 0x0000000e0a1b7211 */ /* 0x000fc600028f0eff */
[----:B------:R-:W3:Y:S04]  /*66a0*/  LDL.LU R20, [R1+0xb18] ;  /* 0x000b180001147983 */ /* 0x000ee80000300800 */
[----:B------:R0:W-:Y:S01]  /*66b0*/  STL.64 [R1+0x988], R6 ;  /* 0x0009880601007387 */ /* 0x0001e20000100a00 */
[----:B-1----:R-:W-:Y:S02]  /*66c0*/  LEA R8, P2, R11, R21, 0x1 ;  /* 0x000000150b087211 */ /* 0x002fe400078408ff */
[----:B------:R-:W-:Y:S01]  /*66d0*/  MOV R9, R11 ;  /* 0x0000000b00097202 */ /* 0x000fe20000000f00 */
[----:B0-----:R-:W3:Y:S03]  /*66e0*/  LDL.LU.64 R6, [R1+0xb10] ;  /* 0x000b100001067983 */ /* 0x001ee60000300a00 */
[----:B------:R-:W-:Y:S01]  /*66f0*/  LEA.HI.X.SX32 R9, R9, R14, 0x1, P2 ;  /* 0x0000000e09097211 */ /* 0x000fe200010f0eff */
[----:B--2---:R-:W-:Y:S04]  /*6700*/  STL.64 [R1+0xaf8], R22 ;  /* 0x000af81601007387 */ /* 0x004fe80000100a00 */
[----:B------:R5:W-:Y:S04]  /*6710*/  STL.64 [R1+0x980], R26 ;  /* 0x0009801a01007387 */ /* 0x000be80000100a00 */
[----:B------:R0:W-:Y:S01]  /*6720*/  STL.64 [R1+0x978], R8 ;  /* 0x0009780801007387 */ /* 0x0001e20000100a00 */
[----:B-----5:R-:W-:-:S04]  /*6730*/  LEA R26, P3, R3, R21, 0x1 ;  /* 0x00000015031a7211 */ /* 0x020fc800078608ff */
[----:B------:R-:W-:Y:S01]  /*6740*/  LEA.HI.X.SX32 R27, R3, R14, 0x1, P3 ;  /* 0x0000000e031b7211 */ /* 0x000fe200018f0eff */
[----:B0-----:R-:W2:Y:S04]  /*6750*/  LDL.LU.64 R8, [R1+0xb08] ;  /* 0x000b080001087983 */ /* 0x001ea80000300a00 */
[----:B------:R0:W-:Y:S04]  /*6760*/  STL.64 [R1+0x970], R26 ;  /* 0x0009701a01007387 */ /* 0x0001e80000100a00 */
[----:B0-----:R-:W5:Y:S01]  /*6770*/  LDL.LU.64 R26, [R1+0xb00] ;  /* 0x000b0000011a7983 */ /* 0x001f620000300a00 */
[----:B------:R-:W-:-:S04]  /*6780*/  LEA R22, P4, R4, R21, 0x1 ;  /* 0x0000001504167211 */ /* 0x000fc800078808ff */
[----:B------:R-:W-:Y:S01]  /*6790*/  LEA.HI.X.SX32 R23, R4, R14, 0x1, P4 ;  /* 0x0000000e04177211 */ /* 0x000fe200020f0eff */
[----:B------:R-:W-:Y:S01]  /*67a0*/  STL.64 [R1+0xaf0], R28 ;  /* 0x000af01c01007387 */ /* 0x000fe20000100a00 */
[----:B---3--:R-:W-:-:S03]  /*67b0*/  LEA R10, P5, R6, R21, 0x1 ;  /* 0x00000015060a7211 */ /* 0x008fc600078a08ff */
[----:B------:R0:W-:Y:S01]  /*67c0*/  STL.64 [R1+0x968], R22 ;  /* 0x0009681601007387 */ /* 0x0001e20000100a00 */
[----:B------:R-:W-:-:S05]  /*67d0*/  LEA.HI.X.SX32 R11, R6, R14, 0x1, P5 ;  /* 0x0000000e060b7211 */ /* 0x000fca00028f0eff */
[----:B------:R-:W-:Y:S04]  /*67e0*/  STL.64 [R1+0x960], R10 ;  /* 0x0009600a01007387 */ /* 0x000fe80000100a00 */
[----:B------:R-:W3:Y:S01]  /*67f0*/  LDL.LU R4, [R1+0x5c] ;  /* 0x00005c0001047983 */ /* 0x000ee20000300800 */
[----:B0-----:R-:W-:-:S04]  /*6800*/  LEA R22, P2, R5, R21, 0x1 ;  /* 0x0000001505167211 */ /* 0x001fc800078408ff */
[----:B------:R-:W-:Y:S01]  /*6810*/  LEA.HI.X.SX32 R23, R5, R14, 0x1, P2 ;  /* 0x0000000e05177211 */ /* 0x000fe200010f0eff */
[----:B-----5:R-:W-:Y:S02]  /*6820*/  IMAD.MOV.U32 R3, RZ, RZ, R27 ;  /* 0x000000ffff037224 */ /* 0x020fe400078e001b */
[----:B------:R-:W5:Y:S04]  /*6830*/  LDL.LU R27, [R1+0x58] ;  /* 0x00005800011b7983 */ /* 0x000f680000300800 */
[----:B------:R0:W-:Y:S04]  /*6840*/  STL.64 [R1+0x958], R22 ;  /* 0x0009581601007387 */ /* 0x0001e80000100a00 */
[----:B0-----:R-:W3:Y:S01]  /*6850*/  LDL.LU.64 R22, [R1+0xaf8] ;  /* 0x000af80001167983 */ /* 0x001ee20000300a00 */
[----:B--2---:R-:W-:-:S02]  /*6860*/  LEA R6, P4, R9, R21, 0x1 ;  /* 0x0000001509067211 */ /* 0x004fc400078808ff */
[-C--:B----4-:R-:W-:Y:S02]  /*6870*/  LEA R28, P3, R2, R21.reuse, 0x1 ;  /* 0x00000015021c7211 */ /* 0x090fe400078608ff */
[----:B------:R-:W-:Y:S01]  /*6880*/  LEA R10, P5, R12, R21, 0x1 ;  /* 0x000000150c0a7211 */ /* 0x000fe200078a08ff */
[----:B------:R-:W-:Y:S01]  /*6890*/  STL [R1+0x948], R6 ;  /* 0x0009480601007387 */ /* 0x000fe20000100800 */
[-C--:B------:R-:W-:Y:S01]  /*68a0*/  LEA.HI.X.SX32 R29, R2, R14.reuse, 0x1, P3 ;  /* 0x0000000e021d7211 */ /* 0x080fe200018f0eff */
[----:B------:R-:W-:Y:S01]  /*68b0*/  IMAD.MOV.U32 R5, RZ, RZ, R8 ;  /* 0x000000ffff057224 */ /* 0x000fe200078e0008 */
[----:B------:R-:W-:Y:S01]  /*68c0*/  LEA.HI.X.SX32 R11, R12, R14, 0x1, P5 ;  /* 0x0000000e0c0b7211 */ /* 0x000fe200028f0eff */
[----:B---3--:R0:W-:Y:S02]  /*68d0*/  STL.64 [R1+0xae8], R22 ;  /* 0x000ae81601007387 */ /* 0x0081e40000100a00 */
[----:B0-----:R-:W-:Y:S01]  /*68e0*/  MOV R22, R6 ;  /* 0x0000000600167202 */ /* 0x001fe20000000f00 */
[----:B------:R-:W-:Y:S01]  /*68f0*/  IMAD.MOV.U32 R23, RZ, RZ, R7 ;  /* 0x000000ffff177224 */ /* 0x000fe200078e0007 */
[----:B------:R-:W2:Y:S01]  /*6900*/  LDL.LU R6, [R1+0x4c] ;  /* 0x00004c0001067983 */ /* 0x000ea20000300800 */
[----:B------:R-:W-:-:S03]  /*6910*/  LEA.HI.X.SX32 R23, R9, R14, 0x1, P4 ;  /* 0x0000000e09177211 */ /* 0x000fc600020f0eff */
[----:B------:R-:W3:Y:S04]  /*6920*/  LDL.LU R7, [R1+0x48] ;  /* 0x0000480001077983 */ /* 0x000ee80000300800 */
[----:B------:R-:W4:Y:S04]  /*6930*/  LDL.LU R8, [R1+0x44] ;  /* 0x0000440001087983 */ /* 0x000f280000300800 */
[----:B------:R0:W-:Y:S04]  /*6940*/  STL.64 [R1+0x950], R28 ;  /* 0x0009501c01007387 */ /* 0x0001e80000100a00 */
[----:B0-----:R-:W2:Y:S04]  /*6950*/  LDL.LU.64 R28, [R1+0xaf0] ;  /* 0x000af000011c7983 */ /* 0x001ea80000300a00 */
[----:B------:R-:W-:Y:S04]  /*6960*/  STL [R1+0x94c], R23 ;  /* 0x00094c1701007387 */ /* 0x000fe80000100800 */
[----:B------:R0:W-:Y:S04]  /*6970*/  STL.64 [R1+0x940], R10 ;  /* 0x0009400a01007387 */ /* 0x0001e80000100a00 */
[----:B0-----:R-:W3:Y:S04]  /*6980*/  LDL.LU R10, [R1+0x3c] ;  /* 0x00003c00010a7983 */ /* 0x001ee80000300800 */
[----:B------:R-:W3:Y:S01]  /*6990*/  LDL.LU R11, [R1+0x38] ;  /* 0x00003800010b7983 */ /* 0x000ee20000300800 */
[----:B------:R-:W-:Y:S01]  /*69a0*/  IMAD.MOV.U32 R23, RZ, RZ, R3 ;  /* 0x000000ffff177224 */ /* 0x000fe200078e0003 */
[----:B------:R-:W-:Y:S01]  /*69b0*/  LEA R22, P2, R3, R21, 0x1 ;  /* 0x0000001503167211 */ /* 0x000fe200078408ff */
[----:B------:R-:W-:-:S03]  /*69c0*/  IMAD.MOV.U32 R12, RZ, RZ, R13 ;  /* 0x000000ffff0c7224 */ /* 0x000fc600078e000d */
[----:B------:R-:W-:Y:S01]  /*69d0*/  LEA.HI.X.SX32 R23, R23, R14, 0x1, P2 ;  /* 0x0000000e17177211 */ /* 0x000fe200010f0eff */
[----:B--2---:R-:W-:Y:S01]  /*69e0*/  IMAD.MOV.U32 R13, RZ, RZ, R29 ;  /* 0x000000ffff0d7224 */ /* 0x004fe200078e001d */
[----:B------:R-:W-:Y:S01]  /*69f0*/  MOV R9, R28 ;  /* 0x0000001c00097202 */ /* 0x000fe20000000f00 */
[----:B------:R-:W-:Y:S01]  /*6a00*/  IMAD.MOV.U32 R28, RZ, RZ, R26 ;  /* 0x000000ffff1c7224 */ /* 0x000fe200078e001a */
[----:B------:R-:W-:Y:S01]  /*6a10*/  MOV R29, R19 ;  /* 0x00000013001d7202 */ /* 0x000fe20000000f00 */
[----:B---3--:R-:W-:Y:S04]  /*6a20*/  STL.64 [R1+0xad8], R10 ;  /* 0x000ad80a01007387 */ /* 0x008fe80000100a00 */
[----:B------:R-:W-:Y:S04]  /*6a30*/  STL.64 [R1+0xae0], R12 ;  /* 0x000ae00c01007387 */ /* 0x000fe80000100a00 */
[----:B------:R-:W2:Y:S04]  /*6a40*/  LDL.LU R26, [R1+0x2c] ;  /* 0x00002c00011a7983 */ /* 0x000ea80000300800 */
[----:B------:R-:W3:Y:S04]  /*6a50*/  LDL.LU R19, [R1+0x28] ;  /* 0x0000280001137983 */ /* 0x000ee80000300800 */
[----:B------:R0:W-:Y:S04]  /*6a60*/  STL.64 [R1+0x938], R22 ;  /* 0x0009381601007387 */ /* 0x0001e80000100a00 */
[----:B0-----:R-:W2:Y:S01]  /*6a70*/  LDL.LU.64 R22, [R1+0xae8] ;  /* 0x000ae80001167983 */ /* 0x001ea20000300a00 */
[----:B------:R-:W-:-:S02]  /*6a80*/  LEA R12, P3, R4, R21, 0x1 ;  /* 0x00000015040c7211 */ /* 0x000fc400078608ff */
[CC--:B-----5:R-:W-:Y:S02]  /*6a90*/  LEA R10, P4, R27.reuse, R21.reuse, 0x1 ;  /* 0x000000151b0a7211 */ /* 0x0e0fe400078808ff */
[-C--:B------:R-:W-:Y:S02]  /*6aa0*/  LEA.HI.X.SX32 R13, R4, R14.reuse, 0x1, P3 ;  /* 0x0000000e040d7211 */ /* 0x080fe400018f0eff */
[-C--:B------:R-:W-:Y:S02]  /*6ab0*/  LEA.HI.X.SX32 R11, R27, R14.reuse, 0x1, P4 ;  /* 0x0000000e1b0b7211 */ /* 0x080fe400020f0eff */
[CC--:B------:R-:W-:Y:S01]  /*6ac0*/  LEA R2, P5, R24.reuse, R21.reuse, 0x1 ;  /* 0x0000001518027211 */ /* 0x0c0fe200078a08ff */
[----:B------:R0:W-:Y:S03]  /*6ad0*/  STL.64 [R1+0x930], R12 ;  /* 0x0009300c01007387 */ /* 0x0001e60000100a00 */
[----:B------:R-:W-:Y:S01]  /*6ae0*/  LEA.HI.X.SX32 R3, R24, R14, 0x1, P5 ;  /* 0x0000000e18037211 */ /* 0x000fe200028f0eff */
[----:B------:R1:W-:Y:S01]  /*6af0*/  STL.64 [R1+0x928], R10 ;  /* 0x0009280a01007387 */ /* 0x0003e20000100a00 */
[----:B0-----:R-:W-:-:S02]  /*6b00*/  LEA R12, P2, R5, R21, 0x1 ;  /* 0x00000015050c7211 */ /* 0x001fc400078408ff */
[----:B------:R-:W-:Y:S02]  /*6b10*/  MOV R13, R5 ;  /* 0x00000005000d7202 */ /* 0x000fe40000000f00 */
[C---:B-1----:R-:W-:Y:S02]  /*6b20*/  LEA R10, P3, R6.reuse, R21, 0x1 ;  /* 0x00000015060a7211 */ /* 0x042fe400078608ff */
[-C--:B------:R-:W-:Y:S01]  /*6b30*/  LEA.HI.X.SX32 R13, R13, R14.reuse, 0x1, P2 ;  /* 0x0000000e0d0d7211 */ /* 0x080fe200010f0eff */
[----:B------:R-:W-:Y:S01]  /*6b40*/  STL.64 [R1+0x920], R2 ;  /* 0x0009200201007387 */ /* 0x000fe20000100a00 */
[----:B------:R-:W-:-:S03]  /*6b50*/  LEA.HI.X.SX32 R11, R6, R14, 0x1, P3 ;  /* 0x0000000e060b7211 */ /* 0x000fc600018f0eff */
[----:B------:R-:W5:Y:S01]  /*6b60*/  LDL.LU R24, [R1+0x1c] ;  /* 0x00001c0001187983 */ /* 0x000f620000300800 */
[----:B--2---:R-:W-:-:S03]  /*6b70*/  IMAD.MOV.U32 R27, RZ, RZ, R22 ;  /* 0x000000ffff1b7224 */ /* 0x004fc600078e0016 */
[----:B------:R-:W2:Y:S04]  /*6b80*/  LDL.LU R22, [R1+0x18] ;  /* 0x0000180001167983 */ /* 0x000ea80000300800 */
[----:B------:R0:W-:Y:S04]  /*6b90*/  STL.64 [R1+0x918], R12 ;  /* 0x0009180c01007387 */ /* 0x0001e80000100a00 */
[----:B0-----:R-:W2:Y:S04]  /*6ba0*/  LDL.LU.64 R12, [R1+0xae0] ;  /* 0x000ae000010c7983 */ /* 0x001ea80000300a00 */
[----:B------:R0:W-:Y:S04]  /*6bb0*/  STL.64 [R1+0x910], R10 ;  /* 0x0009100a01007387 */ /* 0x0001e80000100a00 */
[----:B0-----:R-:W3:Y:S01]  /*6bc0*/  LDL.LU.64 R10, [R1+0xad8] ;  /* 0x000ad800010a7983 */ /* 0x001ee20000300a00 */
[----:B----4-:R-:W-:-:S02]  /*6bd0*/  LEA R2, P5, R8, R21, 0x1 ;  /* 0x0000001508027211 */ /* 0x010fc400078a08ff */
[C---:B------:R-:W-:Y:S02]  /*6be0*/  LEA R4, P4, R7.reuse, R21, 0x1 ;  /* 0x0000001507047211 */ /* 0x040fe400078808ff */
[-C--:B------:R-:W-:Y:S02]  /*6bf0*/  LEA.HI.X.SX32 R3, R8, R14.reuse, 0x1, P5 ;  /* 0x0000000e08037211 */ /* 0x080fe400028f0eff */
[----:B------:R-:W-:-:S03]  /*6c00*/  LEA.HI.X.SX32 R5, R7, R14, 0x1, P4 ;  /* 0x0000000e07057211 */ /* 0x000fc600020f0eff */
[----:B------:R0:W-:Y:S04]  /*6c10*/  STL.64 [R1+0x900], R2 ;  /* 0x0009000201007387 */ /* 0x0001e80000100a00 */
[----:B------:R-:W-:Y:S01]  /*6c20*/  STL.64 [R1+0x908], R4 ;  /* 0x0009080401007387 */ /* 0x000fe20000100a00 */
[----:B0-----:R-:W-:Y:S01]  /*6c30*/  IMAD.MOV.U32 R3, RZ, RZ, R9 ;  /* 0x000000ffff037224 */ /* 0x001fe200078e0009 */
[----:B------:R-:W-:-:S04]  /*6c40*/  LEA R2, P2, R9, R21, 0x1 ;  /* 0x0000001509027211 */ /* 0x000fc800078408ff */
[----:B------:R-:W-:-:S05]  /*6c50*/  LEA.HI.X.SX32 R3, R3, R14, 0x1, P2 ;  /* 0x0000000e03037211 */ /* 0x000fca00010f0eff */
[----:B------:R0:W-:Y:S04]  /*6c60*/  STL.64 [R1+0x8f8], R2 ;  /* 0x0008f80201007387 */ /* 0x0001e80000100a00 */
[----:B0-----:R-:W4:Y:S01]  /*6c70*/  LDL.LU.64 R2, [R1+0xad0] ;  /* 0x000ad00001027983 */ /* 0x001f220000300a00 */
[----:B--2---:R-:W-:-:S04]  /*6c80*/  LEA R6, P5, R12, R21, 0x1 ;  /* 0x000000150c067211 */ /* 0x004fc800078a08ff */
[-C--:B------:R-:W-:Y:S02]  /*6c90*/  LEA.HI.X.SX32 R7, R12, R14.reuse, 0x1, P5 ;  /* 0x0000000e0c077211 */ /* 0x080fe400028f0eff */
[CC--:B---3--:R-:W-:Y:S02]  /*6ca0*/  LEA R4, P3, R10.reuse, R21.reuse, 0x1 ;  /* 0x000000150a047211 */ /* 0x0c8fe400078608ff */
[C---:B------:R-:W-:Y:S02]  /*6cb0*/  LEA R8, P4, R11.reuse, R21, 0x1 ;  /* 0x000000150b087211 */ /* 0x040fe400078808ff */
[-C--:B------:R-:W-:Y:S02]  /*6cc0*/  LEA.HI.X.SX32 R5, R10, R14.reuse, 0x1, P3 ;  /* 0x0000000e0a057211 */ /* 0x080fe400018f0eff */
[----:B------:R-:W-:-:S03]  /*6cd0*/  LEA.HI.X.SX32 R9, R11, R14, 0x1, P4 ;  /* 0x0000000e0b097211 */ /* 0x000fc600020f0eff */
[----:B------:R0:W-:Y:S01]  /*6ce0*/  STL.64 [R1+0x8f0], R4 ;  /* 0x0008f00401007387 */ /* 0x0001e20000100a00 */
[-C--:B------:R-:W-:Y:S02]  /*6cf0*/  LEA R12, P3, R26, R21.reuse, 0x1 ;  /* 0x000000151a0c7211 */ /* 0x080fe400078608ff */
[CC--:B------:R-:W-:Y:S01]  /*6d00*/  LEA R10, P4, R19.reuse, R21.reuse, 0x1 ;  /* 0x00000015130a7211 */ /* 0x0c0fe200078808ff */
[----:B0-----:R-:W2:Y:S04]  /*6d10*/  LDL.LU.64 R4, [R1+0xac8] ;  /* 0x000ac80001047983 */ /* 0x001ea80000300a00 */
[----:B------:R-:W-:Y:S04]  /*6d20*/  STL.64 [R1+0x8e8], R8 ;  /* 0x0008e80801007387 */ /* 0x000fe80000100a00 */
[----:B------:R0:W-:Y:S01]  /*6d30*/  STL.64 [R1+0x8e0], R6 ;  /* 0x0008e00601007387 */ /* 0x0001e20000100a00 */
[----:B------:R-:W-:Y:S01]  /*6d40*/  LEA.HI.X.SX32 R11, R19, R14, 0x1, P4 ;  /* 0x0000000e130b7211 */ /* 0x000fe200020f0eff */
[----:B0-----:R-:W-:Y:S01]  /*6d50*/  IMAD.MOV.U32 R7, RZ, RZ, R13 ;  /* 0x000000ffff077224 */ /* 0x001fe200078e000d */
[----:B------:R-:W-:-:S02]  /*6d60*/  LEA R6, P2, R13, R21, 0x1 ;  /* 0x000000150d067211 */ /* 0x000fc400078408ff */
[-C--:B------:R-:W-:Y:S02]  /*6d70*/  LEA R8, P5, R16, R21.reuse, 0x1 ;  /* 0x0000001510087211 */ /* 0x080fe400078a08ff */
[-C--:B------:R-:W-:Y:S02]  /*6d80*/  LEA.HI.X.SX32 R7, R7, R14.reuse, 0x1, P2 ;  /* 0x0000000e07077211 */ /* 0x080fe400010f0eff */
[-C--:B------:R-:W-:Y:S01]  /*6d90*/  LEA.HI.X.SX32 R13, R26, R14.reuse, 0x1, P3 ;  /* 0x0000000e1a0d7211 */ /* 0x080fe200018f0eff */
[----:B------:R-:W-:Y:S01]  /*6da0*/  IMAD.MOV.U32 R19, RZ, RZ, R17 ;  /* 0x000000ffff137224 */ /* 0x000fe200078e0011 */
[----:B------:R-:W-:Y:S01]  /*6db0*/  LEA.HI.X.SX32 R9, R16, R14, 0x1, P5 ;  /* 0x0000000e10097211 */ /* 0x000fe200028f0eff */
[----:B------:R0:W-:Y:S01]  /*6dc0*/  STL.64 [R1+0x8d8], R6 ;  /* 0x0008d80601007387 */ /* 0x0001e20000100a00 */
[----:B------:R-:W-:Y:S02]  /*6dd0*/  MOV R26, R18 ;  /* 0x00000012001a7202 */ /* 0x000fe40000000f00 */
[----:B------:R-:W-:-:S02]  /*6de0*/  LEA R18, P2, R17, R21, 0x1 ;  /* 0x0000001511127211 */ /* 0x000fc400078408ff */
[C---:B-----5:R-:W-:Y:S02]  /*6df0*/  LEA R16, P3, R24.reuse, R21, 0x1 ;  /* 0x0000001518107211 */ /* 0x060fe400078608ff */
[-C--:B------:R-:W-:Y:S01]  /*6e00*/  LEA.HI.X.SX32 R19, R19, R14.reuse, 0x1, P2 ;  /* 0x0000000e13137211 */ /* 0x080fe200010f0eff */
[----:B0-----:R-:W3:Y:S04]  /*6e10*/  LDL.LU.64 R6, [R1+0xac0] ;  /* 0x000ac00001067983 */ /* 0x001ee80000300a00 */
[----:B------:R0:W-:Y:S01]  /*6e20*/  STL.64 [R1+0x8d0], R12 ;  /* 0x0008d00c01007387 */ /* 0x0001e20000100a00 */
[----:B------:R-:W-:-:S03]  /*6e30*/  LEA.HI.X.SX32 R17, R24, R14, 0x1, P3 ;  /* 0x0000000e18117211 */ /* 0x000fc600018f0eff */
[----:B0-----:R-:W5:Y:S04]  /*6e40*/  LDL.LU.64 R12, [R1+0xab8] ;  /* 0x000ab800010c7983 */ /* 0x001f680000300a00 */
[----:B------:R0:W-:Y:S04]  /*6e50*/  STL.64 [R1+0x8c8], R10 ;  /* 0x0008c80a01007387 */ /* 0x0001e80000100a00 */
[----:B------:R1:W-:Y:S04]  /*6e60*/  STL.64 [R1+0x8c0], R8 ;  /* 0x0008c00801007387 */ /* 0x0003e80000100a00 */
[----:B------:R4:W-:Y:S01]  /*6e70*/  STL.64 [R1+0x8b8], R18 ;  /* 0x0008b81201007387 */ /* 0x0009e20000100a00 */
[----:B0-----:R-:W-:-:S02]  /*6e80*/  LEA R10, P4, R22, R21, 0x1 ;  /* 0x00000015160a7211 */ /* 0x001fc400078808ff */
[CC--:B-1----:R-:W-:Y:S02]  /*6e90*/  LEA R8, P5, R23.reuse, R21.reuse, 0x1 ;  /* 0x0000001517087211 */ /* 0x0c2fe400078a08ff */
[-C--:B------:R-:W-:Y:S02]  /*6ea0*/  LEA.HI.X.SX32 R11, R22, R14.reuse, 0x1, P4 ;  /* 0x0000000e160b7211 */ /* 0x080fe400020f0eff */
[----:B------:R-:W-:Y:S01]  /*6eb0*/  LEA.HI.X.SX32 R9, R23, R14, 0x1, P5 ;  /* 0x0000000e17097211 */ /* 0x000fe200028f0eff */
[----:B------:R-:W-:Y:S01]  /*6ec0*/  IMAD.MOV.U32 R23, RZ, RZ, R25 ;  /* 0x000000ffff177224 */ /* 0x000fe200078e0019 */
[----:B----4-:R-:W4:Y:S01]  /*6ed0*/  LDL.LU.64 R18, [R1+0xab0] ;  /* 0x000ab00001127983 */ /* 0x010f220000300a00 */
[----:B------:R-:W-:-:S03]  /*6ee0*/  LEA R22, P2, R25, R21, 0x1 ;  /* 0x0000001519167211 */ /* 0x000fc600078408ff */
[----:B------:R0:W-:Y:S01]  /*6ef0*/  STL.64 [R1+0x8b0], R16 ;  /* 0x0008b01001007387 */ /* 0x0001e20000100a00 */
[----:B------:R-:W-:-:S03]  /*6f00*/  LEA.HI.X.SX32 R23, R23, R14, 0x1, P2 ;  /* 0x0000000e17177211 */ /* 0x000fc600010f0eff */
[----:B0-----:R-:W2:Y:S04]  /*6f10*/  LDL.LU.64 R16, [R1+0xaa8] ;  /* 0x000aa80001107983 */ /* 0x001ea80000300a00 */
[----:B------:R-:W-:Y:S04]  /*6f20*/  STL.64 [R1+0x8a8], R10 ;  /* 0x0008a80a01007387 */ /* 0x000fe80000100a00 */
[----:B------:R-:W-:Y:S04]  /*6f30*/  STL.64 [R1+0x8a0], R8 ;  /* 0x0008a00801007387 */ /* 0x000fe80000100a00 */
[----:B------:R0:W-:Y:S04]  /*6f40*/  STL.64 [R1+0x898], R22 ;  /* 0x0008981601007387 */ /* 0x0001e80000100a00 */
[----:B0-----:R-:W3:Y:S01]  /*6f50*/  LDL.LU.64 R22, [R1+0xaa0] ;  /* 0x000aa00001167983 */ /* 0x001ee20000300a00 */
[----:B----4-:R-:W-:-:S04]  /*6f60*/  LEA R24, P3, R18, R21, 0x1 ;  /* 0x0000001512187211 */ /* 0x010fc800078608ff */
[----:B------:R-:W-:-:S05]  /*6f70*/  LEA.HI.X.SX32 R25, R18, R14, 0x1, P3 ;  /* 0x0000000e12197211 */ /* 0x000fca00018f0eff */
[----:B------:R3:W-:Y:S01]  /*6f80*/  STL.64 [R1+0x890], R24 ;  /* 0x0008901801007387 */ /* 0x0007e20000100a00 */
[CC--:B--2---:R-:W-:Y:S02]  /*6f90*/  LEA R10, P4, R17.reuse, R21.reuse, 0x1 ;  /* 0x00000015110a7211 */ /* 0x0c4fe400078808ff */
[C---:B------:R-:W-:Y:S02]  /*6fa0*/  LEA R8, P5, R16.reuse, R21, 0x1 ;  /* 0x0000001510087211 */ /* 0x040fe400078a08ff */
[-C--:B------:R-:W-:Y:S02]  /*6fb0*/  LEA.HI.X.SX32 R11, R17, R14.reuse, 0x1, P4 ;  /* 0x0000000e110b7211 */ /* 0x080fe400020f0eff */
[----:B------:R-:W-:-:S03]  /*6fc0*/  LEA.HI.X.SX32 R9, R16, R14, 0x1, P5 ;  /* 0x0000000e10097211 */ /* 0x000fc600028f0eff */
[----:B------:R-:W-:Y:S04]  /*6fd0*/  STL.64 [R1+0x888], R10 ;  /* 0x0008880a01007387 */ /* 0x000fe80000100a00 */
[----:B------:R-:W-:Y:S01]  /*6fe0*/  STL.64 [R1+0x880], R8 ;  /* 0x0008800801007387 */ /* 0x000fe20000100a00 */
[----:B---3--:R-:W-:-:S04]  /*6ff0*/  LEA R24, P2, R22, R21, 0x1 ;  /* 0x0000001516187211 */ /* 0x008fc800078408ff */
[----:B------:R-:W-:-:S05]  /*7000*/  LEA.HI.X.SX32 R25, R22, R14, 0x1, P2 ;  /* 0x0000000e16197211 */ /* 0x000fca00010f0eff */
[----:B------:R0:W-:Y:S04]  /*7010*/  STL.64 [R1+0x878], R24 ;  /* 0x0008781801007387 */ /* 0x0001e80000100a00 */
[----:B0-----:R-:W2:Y:S01]  /*7020*/  LDL.LU.64 R24, [R1+0xa98] ;  /* 0x000a980001187983 */ /* 0x001ea20000300a00 */
[CC--:B------:R-:W-:Y:S02]  /*7030*/  LEA R16, P3, R20.reuse, R21.reuse, 0x1 ;  /* 0x0000001514107211 */ /* 0x0c0fe400078608ff */
[-C--:B------:R-:W-:Y:S01]  /*7040*/  LEA R10, P4, R19, R21.reuse, 0x1 ;  /* 0x00000015130a7211 */ /* 0x080fe200078808ff */
[----:B------:R-:W-:Y:S01]  /*7050*/  UIMAD.WIDE UR4, UR4, 0x2, URZ ;  /* 0x00000002040478a5 */ /* 0x000fe2000f8e02ff */
[----:B------:R-:W-:Y:S01]  /*7060*/  LEA.HI.X.SX32 R17, R20, R14, 0x1, P3 ;  /* 0x0000000e14117211 */ /* 0x000fe200018f0eff */
[----:B------:R-:W3:Y:S01]  /*7070*/  LDL.LU R22, [R1+0xa4] ;  /* 0x0000a40001167983 */ /* 0x000ee20000300800 */
[----:B------:R-:W-:-:S02]  /*7080*/  LEA R8, P5, R29, R21, 0x1 ;  /* 0x000000151d087211 */ /* 0x000fc400078a08ff */
[----:B------:R-:W-:Y:S01]  /*7090*/  LEA.HI.X.SX32 R11, R19, R14, 0x1, P4 ;  /* 0x0000000e130b7211 */ /* 0x000fe200020f0eff */
[----:B------:R-:W-:Y:S01]  /*70a0*/  STL.64 [R1+0x870], R16 ;  /* 0x0008701001007387 */ /* 0x000fe20000100a00 */
[----:B------:R-:W-:Y:S02]  /*70b0*/  MOV R21, R28 ;  /* 0x0000001c00157202 */ /* 0x000fe40000000f00 */
[----:B------:R-:W-:Y:S01]  /*70c0*/  LEA.HI.X.SX32 R9, R29, R14, 0x1, P5 ;  /* 0x0000000e1d097211 */ /* 0x000fe200028f0eff */
[----:B------:R5:W-:Y:S01]  /*70d0*/  STL.64 [R1+0x868], R10 ;  /* 0x0008680a01007387 */ /* 0x000be20000100a00 */
[----:B------:R-:W-:-:S03]  /*70e0*/  IADD3.X R14, PT, PT, R27, UR5, R26, P0, P1 ;  /* 0x000000051b0e7c10 */ /* 0x000fc600087e241a */
[----:B------:R-:W-:Y:S01]  /*70f0*/  STL.64 [R1+0x860], R8 ;  /* 0x0008600801007387 */ /* 0x000fe20000100a00 */
[----:B--2---:R-:W-:Y:S02]  /*7100*/  LEA R28, R3, R24, 0x2 ;  /* 0x00000018031c7211 */ /* 0x004fe400078e10ff */
[-C--:B-----5:R-:W-:Y:S02]  /*7110*/  LEA R10, P0, R24, R13.reuse, 0x1 ;  /* 0x0000000d180a7211 */ /* 0x0a0fe400078008ff */
[----:B------:R-:W-:Y:S02]  /*7120*/  LEA R26, P1, R28, R13, 0x1 ;  /* 0x0000000d1c1a7211 */ /* 0x000fe400078208ff */
[-C--:B------:R-:W-:Y:S02]  /*7130*/  LEA.HI.X.SX32 R11, R24, R14.reuse, 0x1, P0 ;  /* 0x0000000e180b7211 */ /* 0x080fe400000f0eff */
[----:B------:R-:W-:-:S03]  /*7140*/  LEA.HI.X.SX32 R27, R28, R14, 0x1, P1 ;  /* 0x0000000e1c1b7211 */ /* 0x000fc600008f0eff */
[----:B------:R0:W-:Y:S04]  /*7150*/  STL.64 [R1+0x858], R10 ;  /* 0x0008580a01007387 */ /* 0x0001e80000100a00 */
[----:B0-----:R-:W2:Y:S04]  /*7160*/  LDL.LU.64 R10, [R1+0xa90] ;  /* 0x000a9000010a7983 */ /* 0x001ea80000300a00 */
[----:B------:R0:W-:Y:S04]  /*7170*/  STL.64 [R1+0x850], R26 ;  /* 0x0008501a01007387 */ /* 0x0001e80000100a00 */
[----:B0-----:R-:W4:Y:S01]  /*7180*/  LDL.LU.64 R26, [R1+0xa88] ;  /* 0x000a8800011a7983 */ /* 0x001f220000300a00 */
[----:B------:R-:W-:-:S02]  /*7190*/  IMAD R16, R3, 0x4, R0 ;  /* 0x0000000403107824 */ /* 0x000fc400078e0200 */
[C---:B------:R-:W-:Y:S02]  /*71a0*/  IMAD R29, R3.reuse, 0x4, R24 ;  /* 0x00000004031d7824 */ /* 0x040fe400078e0218 */
[C---:B------:R-:W-:Y:S02]  /*71b0*/  IMAD R18, R3.reuse, 0x4, R16 ;  /* 0x0000000403127824 */ /* 0x040fe400078e0210 */
[----:B------:R-:W-:-:S03]  /*71c0*/  IMAD R29, R3, 0x4, R29 ;  /* 0x00000004031d7824 */ /* 0x000fc600078e021d */
[----:B------:R-:W-:Y:S02]  /*71d0*/  LEA R17, R3, R18, 0x2 ;  /* 0x0000001203117211 */ /* 0x000fe400078e10ff */
[----:B------:R-:W-:-:S03]  /*71e0*/  LEA R8, P2, R29, R13, 0x1 ;  /* 0x0000000d1d087211 */ /* 0x000fc600078408ff */
[----:B------:R3:W-:Y:S01]  /*71f0*/  STL.64 [R1+0xa70], R16 ;  /* 0x000a701001007387 */ /* 0x0007e20000100a00 */
[-C--:B------:R-:W-:Y:S01]  /*7200*/  LEA R28, P1, R21, R13.reuse, 0x1 ;  /* 0x0000000d151c7211 */ /* 0x080fe200078208ff */
[----:B------:R-:W-:Y:S01]  /*7210*/  IMAD R20, R3, 0x4, R17 ;  /* 0x0000000403147824 */ /* 0x000fe200078e0211 */
[-C--:B------:R-:W-:Y:S02]  /*7220*/  LEA.HI.X.SX32 R9, R29, R14.reuse, 0x1, P2 ;  /* 0x0000000e1d097211 */ /* 0x080fe400010f0eff */
[----:B------:R-:W-:Y:S02]  /*7230*/  LEA.HI.X.SX32 R29, R21, R14, 0x1, P1 ;  /* 0x0000000e151d7211 */ /* 0x000fe400008f0eff */
[----:B---3--:R-:W-:-:S04]  /*7240*/  LEA R16, P0, R22, R13, 0x1 ;  /* 0x0000000d16107211 */ /* 0x008fc800078008ff */
[----:B------:R-:W-:Y:S01]  /*7250*/  LEA.HI.X.SX32 R17, R22, R14, 0x1, P0 ;  /* 0x0000000e16117211 */ /* 0x000fe200000f0eff */
[----:B------:R0:W-:Y:S04]  /*7260*/  STL.64 [R1+0x848], R8 ;  /* 0x0008480801007387 */ /* 0x0001e80000100a00 */
[----:B------:R-:W-:Y:S04]  /*7270*/  STL.64 [R1+0x840], R16 ;  /* 0x0008401001007387 */ /* 0x000fe80000100a00 */
[----:B------:R4:W-:Y:S01]  /*7280*/  STL.64 [R1+0x838], R28 ;  /* 0x0008381c01007387 */ /* 0x0009e20000100a00 */
[----:B0-----:R-:W-:-:S04]  /*7290*/  LEA R8, P2, R23, R13, 0x1 ;  /* 0x0000000d17087211 */ /* 0x001fc800078408ff */
[----:B------:R-:W-:-:S05]  /*72a0*/  LEA.HI.X.SX32 R9, R23, R14, 0x1, P2 ;  /* 0x0000000e17097211 */ /* 0x000fca00010f0eff */
[----:B------:R-:W-:Y:S01]  /*72b0*/  STL.64 [R1+0x830], R8 ;  /* 0x0008300801007387 */ /* 0x000fe20000100a00 */
[----:B----4-:R-:W-:-:S04]  /*72c0*/  LEA R28, P0, R27, R13, 0x1 ;  /* 0x0000000d1b1c7211 */ /* 0x010fc800078008ff */
[----:B------:R-:W-:-:S05]  /*72d0*/  LEA.HI.X.SX32 R29, R27, R14, 0x1, P0 ;  /* 0x0000000e1b1d7211 */ /* 0x000fca00000f0eff */
[----:B------:R0:W-:Y:S04]  /*72e0*/  STL.64 [R1+0x828], R28 ;  /* 0x0008281c01007387 */ /* 0x0001e80000100a00 */
[----:B0-----:R-:W3:Y:S01]  /*72f0*/  LDL.LU R28, [R1+0xa80] ;  /* 0x000a8000011c7983 */ /* 0x001ee20000300800 */
[----:B------:R-:W-:-:S04]  /*7300*/  LEA R8, P2, R15, R13, 0x1 ;  /* 0x0000000d0f087211 */ /* 0x000fc800078408ff */
[----:B------:R-:W-:Y:S02]  /*7310*/  LEA.HI.X.SX32 R9, R15, R14, 0x1, P2 ;  /* 0x0000000e0f097211 */ /* 0x000fe400010f0eff */
[----:B------:R-:W-:-:S03]  /*7320*/  LEA R16, P1, R25, R13, 0x1 ;  /* 0x0000000d19107211 */ /* 0x000fc600078208ff */
[----:B------:R3:W-:Y:S01]  /*7330*/  STL.64 [R1+0x818], R8 ;  /* 0x0008180801007387 */ /* 0x0007e20000100a00 */
[----:B------:R-:W-:-:S05]  /*7340*/  LEA.HI.X.SX32 R17, R25, R14, 0x1, P1 ;  /* 0x0000000e19117211 */ /* 0x000fca00008f0eff */
[----:B------:R-:W-:Y:S01]  /*7350*/  STL.64 [R1+0x820], R16 ;  /* 0x0008201001007387 */ /* 0x000fe20000100a00 */
[----:B---3--:R-:W-:-:S04]  /*7360*/  LEA R8, P0, R28, R13, 0x1 ;  /* 0x0000000d1c087211 */ /* 0x008fc800078008ff */
[----:B------:R-:W-:-:S05]  /*7370*/  LEA.HI.X.SX32 R9, R28, R14, 0x1, P0 ;  /* 0x0000000e1c097211 */ /* 0x000fca00000f0eff */
[----:B------:R0:W-:Y:S04]  /*7380*/  STL.64 [R1+0x810], R8 ;  /* 0x0008100801007387 */ /* 0x0001e80000100a00 */
[----:B0-----:R-:W3:Y:S01]  /*7390*/  LDL.LU.64 R8, [R1+0xa78] ;  /* 0x000a780001087983 */ /* 0x001ee20000300a00 */
[----:B------:R-:W-:-:S05]  /*73a0*/  IMAD R19, R3, 0x4, R20 ;  /* 0x0000000403137824 */ /* 0x000fca00078e0214 */
[C---:B------:R-:W-:Y:S02]  /*73b0*/  LEA R21, R3.reuse, R19, 0x2 ;  /* 0x0000001303157211 */ /* 0x040fe400078e10ff */
[-C--:B------:R-:W-:Y:S02]  /*73c0*/  LEA R24, P1, R26, R13.reuse, 0x1 ;  /* 0x0000000d1a187211 */ /* 0x080fe400078208ff */
[----:B--2---:R-:W-:Y:S01]  /*73d0*/  LEA R16, P2, R10, R13, 0x1 ;  /* 0x0000000d0a107211 */ /* 0x004fe200078408ff */
[C---:B------:R-:W-:Y:S01]  /*73e0*/  IMAD R22, R3.reuse, 0x4, R21 ;  /* 0x0000000403167824 */ /* 0x040fe200078e0215 */
[-C--:B------:R-:W-:Y:S02]  /*73f0*/  LEA.HI.X.SX32 R25, R26, R14.reuse, 0x1, P1 ;  /* 0x0000000e1a197211 */ /* 0x080fe400008f0eff */
[----:B------:R-:W-:Y:S01]  /*7400*/  LEA.HI.X.SX32 R17, R10, R14, 0x1, P2 ;  /* 0x0000000e0a117211 */ /* 0x000fe200010f0eff */
[C---:B------:R-:W-:Y:S02]  /*7410*/  IMAD R23, R3.reuse, 0x4, R22 ;  /* 0x0000000403177824 */ /* 0x040fe400078e0216 */
[----:B------:R0:W-:Y:S03]  /*7420*/  STL.64 [R1+0x808], R24 ;  /* 0x0008081801007387 */ /* 0x0001e60000100a00 */
[C---:B------:R-:W-:Y:S01]  /*7430*/  LEA R15, R3.reuse, R23, 0x2 ;  /* 0x00000017030f7211 */ /* 0x040fe200078e10ff */
[----:B------:R3:W-:Y:S04]  /*7440*/  STL.64 [R1+0x800], R16 ;  /* 0x0008001001007387 */ /* 0x0007e80000100a00 */
[----:B0-----:R-:W-:-:S05]  /*7450*/  IMAD R24, R3, 0x4, R15 ;  /* 0x0000000403187824 */ /* 0x001fca00078e020f */
[----:B------:R-:W-:Y:S01]  /*7460*/  STL [R1+0xa68], R24 ;  /* 0x000a681801007387 */ /* 0x000fe20000100800 */
[----:B---3--:R-:W-:-:S04]  /*7470*/  LEA R16, P0, R9, R13, 0x1 ;  /* 0x0000000d09107211 */ /* 0x008fc800078008ff */
[----:B------:R-:W-:-:S05]  /*7480*/  LEA.HI.X.SX32 R17, R9, R14, 0x1, P0 ;  /* 0x0000000e09117211 */ /* 0x000fca00000f0eff */
[----:B------:R0:W-:Y:S04]  /*7490*/  STL.64 [R1+0x7f8], R16 ;  /* 0x0007f81001007387 */ /* 0x0001e80000100a00 */
[----:B0-----:R-:W2:Y:S01]  /*74a0*/  LDL.LU.64 R16, [R1+0xa70] ;  /* 0x000a700001107983 */ /* 0x001ea20000300a00 */
[CC--:B------:R-:W-:Y:S02]  /*74b0*/  LEA R28, P1, R7.reuse, R13.reuse, 0x1 ;  /* 0x0000000d071c7211 */ /* 0x0c0fe400078208ff */
[C---:B------:R-:W-:Y:S02]  /*74c0*/  LEA R26, P2, R12.reuse, R13, 0x1 ;  /* 0x0000000d0c1a7211 */ /* 0x040fe400078408ff */
[-C--:B------:R-:W-:Y:S02]  /*74d0*/  LEA.HI.X.SX32 R29, R7, R14.reuse, 0x1, P1 ;  /* 0x0000000e071d7211 */ /* 0x080fe400008f0eff */
[----:B------:R-:W-:Y:S01]  /*74e0*/  LEA.HI.X.SX32 R27, R12, R14, 0x1, P2 ;  /* 0x0000000e0c1b7211 */ /* 0x000fe200010f0eff */
[----:B------:R-:W-:-:S02]  /*74f0*/  IMAD R10, R3, 0x4, R24 ;  /* 0x00000004030a7824 */ /* 0x000fc400078e0218 */
[----:B------:R0:W-:Y:S01]  /*7500*/  STL.64 [R1+0x7f0], R28 ;  /* 0x0007f01c01007387 */ /* 0x0001e20000100a00 */
[----:B------:R-:W-:-:S03]  /*7510*/  LEA R24, P2, R5, R13, 0x1 ;  /* 0x0000000d05187211 */ /* 0x000fc600078408ff */
[----:B------:R1:W-:Y:S01]  /*7520*/  STL.64 [R1+0x7e8], R26 ;  /* 0x0007e81a01007387 */ /* 0x0003e20000100a00 */
[-C--:B------:R-:W-:Y:S02]  /*7530*/  LEA.HI.X.SX32 R25, R5, R14.reuse, 0x1, P2 ;  /* 0x0000000e05197211 */ /* 0x080fe400010f0eff */
[CC--:B0-----:R-:W-:Y:S02]  /*7540*/  LEA R28, P0, R11.reuse, R13.reuse, 0x1 ;  /* 0x0000000d0b1c7211 */ /* 0x0c1fe400078008ff */
[C---:B-1----:R-:W-:Y:S02]  /*7550*/  LEA R26, P1, R8.reuse, R13, 0x1 ;  /* 0x0000000d081a7211 */ /* 0x042fe400078208ff */
[-C--:B------:R-:W-:Y:S02]  /*7560*/  LEA.HI.X.SX32 R29, R11, R14.reuse, 0x1, P0 ;  /* 0x0000000e0b1d7211 */ /* 0x080fe400000f0eff */
[----:B------:R-:W-:-:S03]  /*7570*/  LEA.HI.X.SX32 R27, R8, R14, 0x1, P1 ;  /* 0x0000000e081b7211 */ /* 0x000fc600008f0eff */
[----:B------:R0:W-:Y:S04]  /*7580*/  STL.64 [R1+0x7e0], R28 ;  /* 0x0007e01c01007387 */ /* 0x0001e80000100a00 */
[----:B------:R1:W-:Y:S04]  /*7590*/  STL.64 [R1+0x7d8], R26 ;  /* 0x0007d81a01007387 */ /* 0x0003e80000100a00 */
[----:B------:R3:W-:Y:S01]  /*75a0*/  STL.64 [R1+0x7d0], R24 ;  /* 0x0007d01801007387 */ /* 0x0007e20000100a00 */
[-C--:B0-----:R-:W-:Y:S02]  /*75b0*/  LEA R28, P0, R6, R13.reuse, 0x1 ;  /* 0x0000000d061c7211 */ /* 0x081fe400078008ff */
[----:B-1----:R-:W-:-:S02]  /*75c0*/  LEA R26, P1, R4, R13, 0x1 ;  /* 0x0000000d041a7211 */ /* 0x002fc400078208ff */
[-C--:B------:R-:W-:Y:S02]  /*75d0*/  LEA.HI.X.SX32 R29, R6, R14.reuse, 0x1, P0 ;  /* 0x0000000e061d7211 */ /* 0x080fe400000f0eff */
[-C--:B---3--:R-:W-:Y:S02]  /*75e0*/  LEA R24, P2, R2, R13.reuse, 0x1 ;  /* 0x0000000d02187211 */ /* 0x088fe400078408ff */
[-C--:B------:R-:W-:Y:S02]  /*75f0*/  LEA.HI.X.SX32 R27, R4, R14.reuse, 0x1, P1 ;  /* 0x0000000e041b7211 */ /* 0x080fe400008f0eff */
[----:B------:R-:W-:Y:S01]  /*7600*/  LEA.HI.X.SX32 R25, R2, R14, 0x1, P2 ;  /* 0x0000000e02197211 */ /* 0x000fe200010f0eff */
[----:B------:R0:W-:Y:S04]  /*7610*/  STL.64 [R1+0x7c8], R28 ;  /* 0x0007c81c01007387 */ /* 0x0001e80000100a00 */
[----:B------:R-:W-:Y:S04]  /*7620*/  STL.64 [R1+0x7c0], R26 ;  /* 0x0007c01a01007387 */ /* 0x000fe80000100a00 */
[----:B------:R1:W-:Y:S01]  /*7630*/  STL.64 [R1+0x7b8], R24 ;  /* 0x0007b81801007387 */ /* 0x0003e20000100a00 */
[----:B0-----:R-:W-:-:S04]  /*7640*/  LEA R28, P0, R0, R13, 0x1 ;  /* 0x0000000d001c7211 */ /* 0x001fc800078008ff */
[----:B------:R-:W-:Y:S02]  /*7650*/  LEA.HI.X.SX32 R29, R0, R14, 0x1, P0 ;  /* 0x0000000e001d7211 */ /* 0x000fe400000f0eff */
[----:B-1----:R-:W-:-:S03]  /*7660*/  LEA R24, P2, R18, R13, 0x1 ;  /* 0x0000000d12187211 */ /* 0x002fc600078408ff */
[----:B------:R0:W-:Y:S01]  /*7670*/  STL.64 [R1+0x7b0], R28 ;  /* 0x0007b01c01007387 */ /* 0x0001e20000100a00 */
[----:B------:R-:W-:Y:S02]  /*7680*/  LEA.HI.X.SX32 R25, R18, R14, 0x1, P2 ;  /* 0x0000000e12197211 */ /* 0x000fe400010f0eff */
[----:B--2---:R-:W-:-:S04]  /*7690*/  LEA R26, P1, R16, R13, 0x1 ;  /* 0x0000000d101a7211 */ /* 0x004fc800078208ff */
[----:B------:R-:W-:Y:S02]  /*76a0*/  LEA.HI.X.SX32 R27, R16, R14, 0x1, P1 ;  /* 0x0000000e101b7211 */ /* 0x000fe400008f0eff */
[----:B0-----:R-:W-:-:S03]  /*76b0*/  LEA R28, P0, R17, R13, 0x1 ;  /* 0x0000000d111c7211 */ /* 0x001fc600078008ff */
[----:B------:R-:W-:Y:S04]  /*76c0*/  STL.64 [R1+0x7a8], R26 ;  /* 0x0007a81a01007387 */ /* 0x000fe80000100a00 */
[----:B------:R0:W-:Y:S01]  /*76d0*/  STL.64 [R1+0x7a0], R24 ;  /* 0x0007a01801007387 */ /* 0x0001e20000100a00 */
[----:B------:R-:W-:Y:S02]  /*76e0*/  LEA.HI.X.SX32 R29, R17, R14, 0x1, P0 ;  /* 0x0000000e111d7211 */ /* 0x000fe400000f0eff */
[----:B0-----:R-:W-:-:S04]  /*76f0*/  LEA R24, P2, R19, R13, 0x1 ;  /* 0x0000000d13187211 */ /* 0x001fc800078408ff */
[----:B------:R-:W-:Y:S01]  /*7700*/  LEA.HI.X.SX32 R25, R19, R14, 0x1, P2 ;  /* 0x0000000e13197211 */ /* 0x000fe200010f0eff */
[----:B------:R-:W-:Y:S01]  /*7710*/  STL.64 [R1+0x798], R28 ;  /* 0x0007981c01007387 */ /* 0x000fe20000100a00 */
[----:B------:R-:W-:-:S03]  /*7720*/  LEA R26, P1, R20, R13, 0x1 ;  /* 0x0000000d141a7211 */ /* 0x000fc600078208ff */
[----:B------:R0:W-:Y:S01]  /*7730*/  STL.64 [R1+0x788], R24 ;  /* 0x0007881801007387 */ /* 0x0001e20000100a00 */
[----:B------:R-:W-:Y:S02]  /*7740*/  LEA.HI.X.SX32 R27, R20, R14, 0x1, P1 ;  /* 0x0000000e141b7211 */ /* 0x000fe400008f0eff */
[----:B0-----:R-:W-:-:S04]  /*7750*/  LEA R24, P0, R21, R13, 0x1 ;  /* 0x0000000d15187211 */ /* 0x001fc800078008ff */
[----:B------:R-:W-:Y:S01]  /*7760*/  LEA.HI.X.SX32 R25, R21, R14, 0x1, P0 ;  /* 0x0000000e15197211 */ /* 0x000fe200000f0eff */
[----:B------:R-:W-:Y:S04]  /*7770*/  STL.64 [R1+0x790], R26 ;  /* 0x0007901a01007387 */ /* 0x000fe80000100a00 */
[----:B------:R0:W-:Y:S04]  /*7780*/  STL.64 [R1+0x780], R24 ;  /* 0x0007801801007387 */ /* 0x0001e80000100a00 */
[----:B0-----:R-:W2:Y:S01]  /*7790*/  LDL.LU R24, [R1+0xa68] ;  /* 0x000a680001187983 */ /* 0x001ea20000300800 */
[----:B------:R-:W-:-:S05]  /*77a0*/  LEA R7, R3, R10, 0x2 ;  /* 0x0000000a03077211 */ /* 0x000fca00078e10ff */
[----:B------:R-:W-:-:S04]  /*77b0*/  IMAD R9, R3, 0x4, R7 ;  /* 0x0000000403097824 */ /* 0x000fc800078e0207 */
[----:B------:R-:W-:-:S05]  /*77c0*/  IMAD R5, R3, 0x4, R9 ;  /* 0x0000000403057824 */ /* 0x000fca00078e0209 */
[----:B------:R-:W-:-:S05]  /*77d0*/  LEA R8, R3, R5, 0x2 ;  /* 0x0000000503087211 */ /* 0x000fca00078e10ff */
[----:B------:R-:W-:Y:S01]  /*77e0*/  IMAD R6, R3, 0x4, R8 ;  /* 0x0000000403067824 */ /* 0x000fe200078e0208 */
[----:B------:R-:W-:-:S03]  /*77f0*/  LEA R28, P1, R22, R13, 0x1 ;  /* 0x0000000d161c7211 */ /* 0x000fc600078208ff */
[----:B------:R-:W-:Y:S01]  /*7800*/  IMAD R4, R3, 0x4, R6 ;  /* 0x0000000403047824 */ /* 0x000fe200078e0206 */
[----:B------:R-:W-:Y:S02]  /*7810*/  LEA R26, P2, R23, R13, 0x1 ;  /* 0x0000000d171a7211 */ /* 0x000fe400078408ff */
[----:B------:R-:W-:Y:S02]  /*7820*/  LEA.HI.X.SX32 R29, R22, R14, 0x1, P1 ;  /* 0x0000000e161d7211 */ /* 0x000fe400008f0eff */
[----:B------:R-:W-:Y:S02]  /*7830*/  LEA R16, R3, R4, 0x2 ;  /* 0x0000000403107211 */ /* 0x000fe400078e10ff */
[----:B------:R-:W-:Y:S01]  /*7840*/  LEA.HI.X.SX32 R27, R23, R14, 0x1, P2 ;  /* 0x0000000e171b7211 */ /* 0x000fe200010f0eff */
[----:B------:R0:W-:Y:S02]  /*7850*/  STL.64 [R1+0x778], R28 ;  /* 0x0007781c01007387 */ /* 0x0001e40000100a00 */
[----:B------:R-:W-:-:S02]  /*7860*/  IMAD R12, R3, 0x4, R16 ;  /* 0x00000004030c7824 */ /* 0x000fc400078e0210 */
[----:B------:R2:W-:Y:S01]  /*7870*/  STL.64 [R1+0x770], R26 ;  /* 0x0007701a01007387 */ /* 0x0005e20000100a00 */
[CC--:B------:R-:W-:Y:S01]  /*7880*/  LEA R20, P2, R10.reuse, R13.reuse, 0x1 ;  /* 0x0000000d0a147211 */ /* 0x0c0fe200078408ff */
[----:B------:R-:W-:Y:S01]  /*7890*/  IMAD R19, R3, 0x4, R12 ;  /* 0x0000000403137824 */ /* 0x000fe200078e020c */
[C---:B0-----:R-:W-:Y:S02]  /*78a0*/  LEA R28, P0, R15.reuse, R13, 0x1 ;  /* 0x0000000d0f1c7211 */ /* 0x041fe400078008ff */
[-C--:B------:R-:W-:Y:S02]  /*78b0*/  LEA.HI.X.SX32 R21, R10, R14.reuse, 0x1, P2 ;  /* 0x0000000e0a157211 */ /* 0x080fe400010f0eff */
[----:B------:R-:W-:Y:S02]  /*78c0*/  LEA.HI.X.SX32 R29, R15, R14, 0x1, P0 ;  /* 0x0000000e0f1d7211 */ /* 0x000fe400000f0eff */
[----:B------:R-:W-:-:S03]  /*78d0*/  LEA R0, R3, R19, 0x2 ;  /* 0x0000001303007211 */ /* 0x000fc600078e10ff */
[----:B------:R-:W-:Y:S02]  /*78e0*/  STL.64 [R1+0x768], R28 ;  /* 0x0007681c01007387 */ /* 0x000fe40000100a00 */
[----:B------:R-:W-:-:S04]  /*78f0*/  IMAD R17, R3, 0x4, R0 ;  /* 0x0000000403117824 */ /* 0x000fc800078e0200 */
[----:B------:R-:W-:-:S05]  /*7900*/  IMAD R18, R3, 0x4, R17 ;  /* 0x0000000403127824 */ /* 0x000fca00078e0211 */
[----:B------:R-:W-:-:S05]  /*7910*/  LEA R2, R3, R18, 0x2 ;  /* 0x0000001203027211 */ /* 0x000fca00078e10ff */
[----:B------:R-:W-:-:S04]  /*7920*/  IMAD R11, R3, 0x4, R2 ;  /* 0x00000004030b7824 */ /* 0x000fc800078e0202 */
[----:B------:R-:W-:Y:S01]  /*7930*/  IMAD R15, R3, 0x4, R11 ;  /* 0x00000004030f7824 */ /* 0x000fe200078e020b */
[----:B--2---:R-:W-:-:S04]  /*7940*/  LEA R26, P1, R24, R13, 0x1 ;  /* 0x0000000d181a7211 */ /* 0x004fc800078208ff */
[-C--:B------:R-:W-:Y:S02]  /*7950*/  LEA.HI.X.SX32 R27, R24, R14.reuse, 0x1, P1 ;  /* 0x0000000e181b7211 */ /* 0x080fe400008f0eff */
[-C--:B------:R-:W-:Y:S02]  /*7960*/  LEA R24, P0, R7, R13.reuse, 0x1 ;  /* 0x0000000d07187211 */ /* 0x080fe400078008ff */
[----:B------:R-:W-:Y:S01]  /*7970*/  LEA R22, P1, R9, R13, 0x1 ;  /* 0x0000000d09167211 */ /* 0x000fe200078208ff */
[----:B------:R-:W-:Y:S01]  /*7980*/  STL.64 [R1+0x760], R26 ;  /* 0x0007601a01007387 */ /* 0x000fe20000100a00 */
[----:B------:R-:W-:-:S03]  /*7990*/  LEA.HI.X.SX32 R25, R7, R14, 0x1, P0 ;  /* 0x0000000e07197211 */ /* 0x000fc600000f0eff */
[----:B------:R0:W-:Y:S01]  /*79a0*/  STL.64 [R1+0x758], R20 ;  /* 0x0007581401007387 */ /* 0x0001e20000100a00 */
[----:B------:R-:W-:-:S03]  /*79b0*/  LEA.HI.X.SX32 R23, R9, R14, 0x1, P1 ;  /* 0x0000000e09177211 */ /* 0x000fc600008f0eff */
[----:B------:R1:W-:Y:S01]  /*79c0*/  STL.64 [R1+0x750], R24 ;  /* 0x0007501801007387 */ /* 0x0003e20000100a00 */
[----:B0-----:R-:W-:-:S04]  /*79d0*/  LEA R20, P2, R5, R13, 0x1 ;  /* 0x0000000d05147211 */ /* 0x001fc800078408ff */
[----:B------:R-:W-:Y:S01]  /*79e0*/  LEA.HI.X.SX32 R21, R5, R14, 0x1, P2 ;  /* 0x0000000e05157211 */ /* 0x000fe200010f0eff */
[----:B------:R0:W-:Y:S01]  /*79f0*/  STL.64 [R1+0x748], R22 ;  /* 0x0007481601007387 */ /* 0x0001e20000100a00 */
[----:B-1----:R-:W-:-:S03]  /*7a00*/  LEA R24, P0, R8, R13, 0x1 ;  /* 0x0000000d08187211 */ /* 0x002fc600078008ff */
[----:B------:R1:W-:Y:S01]  /*7a10*/  STL.64 [R1+0x740], R20 ;  /* 0x0007401401007387 */ /* 0x0003e20000100a00 */
[-C--:B------:R-:W-:Y:S02]  /*7a20*/  LEA.HI.X.SX32 R25, R8, R14.reuse, 0x1, P0 ;  /* 0x0000000e08197211 */ /* 0x080fe400000f0eff */
[-C--:B0-----:R-:W-:Y:S02]  /*7a30*/  LEA R22, P1, R6, R13.reuse, 0x1 ;  /* 0x0000000d06167211 */ /* 0x081fe400078208ff */
[-C--:B-1----:R-:W-:Y:S02]  /*7a40*/  LEA R20, P2, R4, R13.reuse, 0x1 ;  /* 0x0000000d04147211 */ /* 0x082fe400078408ff */
[-C--:B------:R-:W-:Y:S02]  /*7a50*/  LEA.HI.X.SX32 R23, R6, R14.reuse, 0x1, P1 ;  /* 0x0000000e06177211 */ /* 0x080fe400008f0eff */
[----:B------:R-:W-:Y:S01]  /*7a60*/  LEA.HI.X.SX32 R21, R4, R14, 0x1, P2 ;  /* 0x0000000e04157211 */ /* 0x000fe200010f0eff */
[----:B------:R-:W-:Y:S01]  /*7a70*/  STL.64 [R1+0x738], R24 ;  /* 0x0007381801007387 */ /* 0x000fe20000100a00 */
[----:B------:R-:W-:-:S03]  /*7a80*/  LEA R8, P2, R19, R13, 0x1 ;  /* 0x0000000d13087211 */ /* 0x000fc600078408ff */
[----:B------:R0:W-:Y:S04]  /*7a90*/  STL.64 [R1+0x730], R22 ;  /* 0x0007301601007387 */ /* 0x0001e80000100a00 */
[----:B------:R1:W-:Y:S01]  /*7aa0*/  STL.64 [R1+0x728], R20 ;  /* 0x0007281401007387 */ /* 0x0003e20000100a00 */
[----:B------:R-:W-:Y:S02]  /*7ab0*/  LEA R5, R3, R15, 0x2 ;  /* 0x0000000f03057211 */ /* 0x000fe400078e10ff */
[-C--:B0-----:R-:W-:Y:S02]  /*7ac0*/  LEA R22, P0, R16, R13.reuse, 0x1 ;  /* 0x0000000d10167211 */ /* 0x081fe400078008ff */
[----:B-1----:R-:W-:Y:S02]  /*7ad0*/  LEA R20, P1, R12, R13, 0x1 ;  /* 0x0000000d0c147211 */ /* 0x002fe400078208ff */
[----:B------:R-:W-:-:S02]  /*7ae0*/  LEA.HI.X.SX32 R23, R16, R14, 0x1, P0 ;  /* 0x0000000e10177211 */ /* 0x000fc400000f0eff */
[-C--:B------:R-:W-:Y:S02]  /*7af0*/  LEA.HI.X.SX32 R21, R12, R14.reuse, 0x1, P1 ;  /* 0x0000000e0c157211 */ /* 0x080fe400008f0eff */
[----:B------:R-:W-:Y:S01]  /*7b00*/  LEA.HI.X.SX32 R9, R19, R14, 0x1, P2 ;  /* 0x0000000e13097211 */ /* 0x000fe200010f0eff */
[C---:B------:R-:W-:Y:S01]  /*7b10*/  IMAD R6, R3.reuse, 0x4, R5 ;  /* 0x0000000403067824 */ /* 0x040fe200078e0205 */
[----:B------:R0:W-:Y:S04]  /*7b20*/  STL.64 [R1+0x720], R22 ;  /* 0x0007201601007387 */ /* 0x0001e80000100a00 */
[----:B------:R1:W-:Y:S01]  /*7b30*/  STL.64 [R1+0x718], R20 ;  /* 0x0007181401007387 */ /* 0x0003e20000100a00 */
[----:B------:R-:W-:-:S03]  /*7b40*/  IMAD R10, R3, 0x4, R6 ;  /* 0x00000004030a7824 */ /* 0x000fc600078e0206 */
[----:B------:R2:W-:Y:S01]  /*7b50*/  STL.64 [R1+0x710], R8 ;  /* 0x0007100801007387 */ /* 0x0005e20000100a00 */
[-C--:B0-----:R-:W-:Y:S02]  /*7b60*/  LEA R22, P0, R0, R13.reuse, 0x1 ;  /* 0x0000000d00167211 */ /* 0x081fe400078008ff */
[-C--:B-1----:R-:W-:Y:S02]  /*7b70*/  LEA R20, P1, R17, R13.reuse, 0x1 ;  /* 0x0000000d11147211 */ /* 0x082fe400078208ff */
[----:B--2---:R-:W-:Y:S02]  /*7b80*/  LEA R8, P2, R18, R13, 0x1 ;  /* 0x0000000d12087211 */ /* 0x004fe400078408ff */
[-C--:B------:R-:W-:Y:S02]  /*7b90*/  LEA.HI.X.SX32 R23, R0, R14.reuse, 0x1, P0 ;  /* 0x0000000e00177211 */ /* 0x080fe400000f0eff */
[----:B------:R-:W-:Y:S02]  /*7ba0*/  LEA.HI.X.SX32 R9, R18, R14, 0x1, P2 ;  /* 0x0000000e12097211 */ /* 0x000fe400010f0eff */
[----:B------:R-:W-:-:S02]  /*7bb0*/  LEA R4, R3, R10, 0x2 ;  /* 0x0000000a03047211 */ /* 0x000fc400078e10ff */
[----:B------:R-:W-:Y:S01]  /*7bc0*/  LEA.HI.X.SX32 R21, R17, R14, 0x1, P1 ;  /* 0x0000000e11157211 */ /* 0x000fe200008f0eff */
[----:B------:R0:W-:Y:S02]  /*7bd0*/  STL.64 [R1+0x6f8], R8 ;  /* 0x0006f80801007387 */ /* 0x0001e40000100a00 */
[----:B------:R-:W-:Y:S02]  /*7be0*/  IMAD R7, R3, 0x4, R4 ;  /* 0x0000000403077824 */ /* 0x000fe400078e0204 */
[----:B------:R1:W-:Y:S01]  /*7bf0*/  STL.64 [R1+0x708], R22 ;  /* 0x0007081601007387 */ /* 0x0003e20000100a00 */
[----:B------:R-:W-:-:S03]  /*7c00*/  LEA R16, P2, R15, R13, 0x1 ;  /* 0x0000000d0f107211 */ /* 0x000fc600078408ff */
[----:B------:R2:W-:Y:S01]  /*7c10*/  STL.64 [R1+0x700], R20 ;  /* 0x0007001401007387 */ /* 0x0005e20000100a00 */
[-C--:B------:R-:W-:Y:S01]  /*7c20*/  LEA.HI.X.SX32 R17, R15, R14.reuse, 0x1, P2 ;  /* 0x0000000e0f117211 */ /* 0x080fe200010f0eff */
[----:B0-----:R-:W-:Y:S01]  /*7c30*/  IMAD R9, R3, 0x4, R7 ;  /* 0x0000000403097824 */ /* 0x001fe200078e0207 */
[CC--:B-1----:R-:W-:Y:S02]  /*7c40*/  LEA R22, P0, R2.reuse, R13.reuse, 0x1 ;  /* 0x0000000d02167211 */ /* 0x0c2fe400078008ff */
[C---:B--2---:R-:W-:Y:S02]  /*7c50*/  LEA R20, P1, R11.reuse, R13, 0x1 ;  /* 0x0000000d0b147211 */ /* 0x044fe400078208ff */
[-C--:B------:R-:W-:Y:S02]  /*7c60*/  LEA.HI.X.SX32 R23, R2, R14.reuse, 0x1, P0 ;  /* 0x0000000e02177211 */ /* 0x080fe400000f0eff */
[----:B------:R-:W-:Y:S02]  /*7c70*/  LEA.HI.X.SX32 R21, R11, R14, 0x1, P1 ;  /* 0x0000000e0b157211 */ /* 0x000fe400008f0eff */
[----:B------:R-:W-:Y:S01]  /*7c80*/  LEA R0, R3, R9, 0x2 ;  /* 0x0000000903007211 */ /* 0x000fe200078e10ff */
[----:B------:R-:W-:Y:S01]  /*7c90*/  STL.64 [R1+0x6f0], R22 ;  /* 0x0006f01601007387 */ /* 0x000fe20000100a00 */
[----:B------:R-:W-:-:S03]  /*7ca0*/  LEA R18, P1, R6, R13, 0x1 ;  /* 0x0000000d06127211 */ /* 0x000fc600078208ff */
[----:B------:R0:W-:Y:S01]  /*7cb0*/  STL.64 [R1+0x6e8], R20 ;  /* 0x0006e81401007387 */ /* 0x0001e20000100a00 */
[----:B------:R-:W-:-:S03]  /*7cc0*/  IMAD R2, R3, 0x4, R0 ;  /* 0x0000000403027824 */ /* 0x000fc600078e0200 */
[----:B------:R1:W-:Y:S01]  /*7cd0*/  STL.64 [R1+0x6e0], R16 ;  /* 0x0006e01001007387 */ /* 0x0003e20000100a00 */
[-C--:B------:R-:W-:Y:S02]  /*7ce0*/  LEA.HI.X.SX32 R19, R6, R14.reuse, 0x1, P1 ;  /* 0x0000000e06137211 */ /* 0x080fe400008f0eff */
[CC--:B0-----:R-:W-:Y:S02]  /*7cf0*/  LEA R20, P0, R5.reuse, R13.reuse, 0x1 ;  /* 0x0000000d05147211 */ /* 0x0c1fe400078008ff */
[C---:B-1----:R-:W-:Y:S02]  /*7d00*/  LEA R16, P2, R10.reuse, R13, 0x1 ;  /* 0x0000000d0a107211 */ /* 0x042fe400078408ff */
[-C--:B------:R-:W-:Y:S01]  /*7d10*/  LEA.HI.X.SX32 R21, R5, R14.reuse, 0x1, P0 ;  /* 0x0000000e05157211 */ /* 0x080fe200000f0eff */
[----:B------:R-:W-:Y:S01]  /*7d20*/  IMAD R8, R3, 0x4, R2 ;  /* 0x0000000403087824 */ /* 0x000fe200078e0202 */
[----:B------:R-:W-:-:S03]  /*7d30*/  LEA.HI.X.SX32 R17, R10, R14, 0x1, P2 ;  /* 0x0000000e0a117211 */ /* 0x000fc600010f0eff */
[----:B------:R0:W-:Y:S01]  /*7d40*/  STL.64 [R1+0x6d8], R20 ;  /* 0x0006d81401007387 */ /* 0x0001e20000100a00 */
[----:B------:R-:W-:-:S03]  /*7d50*/  LEA R5, R3, R8, 0x2 ;  /* 0x0000000803057211 */ /* 0x000fc600078e10ff */
[----:B------:R1:W-:Y:S04]  /*7d60*/  STL.64 [R1+0x6d0], R18 ;  /* 0x0006d01201007387 */ /* 0x0003e80000100a00 */
[----:B------:R2:W-:Y:S01]  /*7d70*/  STL.64 [R1+0x6c8], R16 ;  /* 0x0006c81001007387 */ /* 0x0005e20000100a00 */
[CC--:B0-----:R-:W-:Y:S02]  /*7d80*/  LEA R20, P0, R4.reuse, R13.reuse, 0x1 ;  /* 0x0000000d04147211 */ /* 0x0c1fe400078008ff */
[-C--:B-1----:R-:W-:Y:S02]  /*7d90*/  LEA R18, P1, R7, R13.reuse, 0x1 ;  /* 0x0000000d07127211 */ /* 0x082fe400078208ff */
[----:B------:R-:W-:Y:S02]  /*7da0*/  LEA.HI.X.SX32 R21, R4, R14, 0x1, P0 ;  /* 0x0000000e04157211 */ /* 0x000fe400000f0eff */
[----:B--2---:R-:W-:-:S02]  /*7db0*/  LEA R16, P2, R9, R13, 0x1 ;  /* 0x0000000d09107211 */ /* 0x004fc400078408ff */
[-C--:B------:R-:W-:Y:S01]  /*7dc0*/  LEA.HI.X.SX32 R19, R7, R14.reuse, 0x1, P1 ;  /* 0x0000000e07137211 */ /* 0x080fe200008f0eff */
[----:B------:R-:W-:Y:S01]  /*7dd0*/  IMAD R6, R3, 0x4, R5 ;  /* 0x0000000403067824 */ /* 0x000fe200078e0205 */
[----:B------:R-:W-:Y:S01]  /*7de0*/  LEA.HI.X.SX32 R17, R9, R14, 0x1, P2 ;  /* 0x0000000e09117211 */ /* 0x000fe200010f0eff */
[----:B------:R-:W-:Y:S02]  /*7df0*/  STL.64 [R1+0x6c0], R20 ;  /* 0x0006c01401007387 */ /* 0x000fe40000100a00 */
[----:B------:R-:W-:Y:S02]  /*7e00*/  IMAD R7, R3, 0x4, R6 ;  /* 0x0000000403077824 */ /* 0x000fe400078e0206 */
[----:B------:R0:W-:Y:S01]  /*7e10*/  STL.64 [R1+0x6b8], R18 ;  /* 0x0006b81201007387 */ /* 0x0001e20000100a00 */
[----:B------:R-:W-:-:S03]  /*7e20*/  LEA R10, P2, R8, R13, 0x1 ;  /* 0x0000000d080a7211 */ /* 0x000fc600078408ff */
[----:B------:R1:W-:Y:S01]  /*7e30*/  STL.64 [R1+0x6b0], R16 ;  /* 0x0006b01001007387 */ /* 0x0003e20000100a00 */
[C---:B------:R-:W-:Y:S02]  /*7e40*/  LEA R4, R3.reuse, R7, 0x2 ;  /* 0x0000000703047211 */ /* 0x040fe400078e10ff */
[-C--:B0-----:R-:W-:Y:S02]  /*7e50*/  LEA R18, P0, R0, R13.reuse, 0x1 ;  /* 0x0000000d00127211 */ /* 0x081fe400078008ff */
[----:B-1----:R-:W-:Y:S02]  /*7e60*/  LEA R16, P1, R2, R13, 0x1 ;  /* 0x0000000d02107211 */ /* 0x002fe400078208ff */
[-C--:B------:R-:W-:Y:S02]  /*7e70*/  LEA.HI.X.SX32 R19, R0, R14.reuse, 0x1, P0 ;  /* 0x0000000e00137211 */ /* 0x080fe400000f0eff */
[-C--:B------:R-:W-:Y:S02]  /*7e80*/  LEA.HI.X.SX32 R17, R2, R14.reuse, 0x1, P1 ;  /* 0x0000000e02117211 */ /* 0x080fe400008f0eff */
[----:B------:R-:W-:Y:S01]  /*7e90*/  LEA.HI.X.SX32 R11, R8, R14, 0x1, P2 ;  /* 0x0000000e080b7211 */ /* 0x000fe200010f0eff */
[----:B------:R0:W-:Y:S01]  /*7ea0*/  STL.64 [R1+0x6a8], R18 ;  /* 0x0006a81201007387 */ /* 0x0001e20000100a00 */
[----:B------:R-:W-:-:S03]  /*7eb0*/  IMAD R2, R3, 0x4, R4 ;  /* 0x0000000403027824 */ /* 0x000fc600078e0204 */
[----:B------:R1:W-:Y:S01]  /*7ec0*/  STL.64 [R1+0x6a0], R16 ;  /* 0x0006a01001007387 */ /* 0x0003e20000100a00 */
[----:B------:R-:W-:-:S03]  /*7ed0*/  IMAD R0, R3, 0x4, R2 ;  /* 0x0000000403007824 */ /* 0x000fc600078e0202 */
[----:B------:R2:W-:Y:S01]  /*7ee0*/  STL.64 [R1+0x698], R10 ;  /* 0x0006980a01007387 */ /* 0x0005e20000100a00 */
[CC--:B0-----:R-:W-:Y:S02]  /*7ef0*/  LEA R18, P0, R5.reuse, R13.reuse, 0x1 ;  /* 0x0000000d05127211 */ /* 0x0c1fe400078008ff */
[CC--:B-1----:R-:W-:Y:S02]  /*7f00*/  LEA R16, P1, R6.reuse, R13.reuse, 0x1 ;  /* 0x0000000d06107211 */ /* 0x0c2fe400078208ff */
[-C--:B------:R-:W-:Y:S02]  /*7f10*/  LEA.HI.X.SX32 R19, R5, R14.reuse, 0x1, P0 ;  /* 0x0000000e05137211 */ /* 0x080fe400000f0eff */
[C---:B--2---:R-:W-:Y:S02]  /*7f20*/  LEA R10, P2, R7.reuse, R13, 0x1 ;  /* 0x0000000d070a7211 */ /* 0x044fe400078408ff */
[-C--:B------:R-:W-:Y:S02]  /*7f30*/  LEA.HI.X.SX32 R17, R6, R14.reuse, 0x1, P1 ;  /* 0x0000000e06117211 */ /* 0x080fe400008f0eff */
[----:B------:R-:W-:Y:S01]  /*7f40*/  LEA.HI.X.SX32 R11, R7, R14, 0x1, P2 ;  /* 0x0000000e070b7211 */ /* 0x000fe200010f0eff */
[----:B------:R0:W-:Y:S01]  /*7f50*/  STL.64 [R1+0x690], R18 ;  /* 0x0006901201007387 */ /* 0x0001e20000100a00 */
[----:B------:R-:W-:-:S03]  /*7f60*/  LEA R3, R3, R0, 0x2 ;  /* 0x0000000003037211 */ /* 0x000fc600078e10ff */
[----:B------:R1:W-:Y:S01]  /*7f70*/  STL.64 [R1+0x688], R16 ;  /* 0x0006881001007387 */ /* 0x0003e20000100a00 */
[----:B------:R-:W-:-:S03]  /*7f80*/  LEA R8, P3, R3, R13, 0x1 ;  /* 0x0000000d03087211 */ /* 0x000fc600078608ff */
[----:B------:R2:W-:Y:S01]  /*7f90*/  STL.64 [R1+0x680], R10 ;  /* 0x0006800a01007387 */ /* 0x0005e20000100a00 */
[-C--:B0-----:R-:W-:Y:S02]  /*7fa0*/  LEA R18, P0, R4, R13.reuse, 0x1 ;  /* 0x0000000d04127211 */ /* 0x081fe400078008ff */
[-C--:B-1----:R-:W-:Y:S02]  /*7fb0*/  LEA R16, P1, R2, R13.reuse, 0x1 ;  /* 0x0000000d02107211 */ /* 0x082fe400078208ff */
[-C--:B------:R-:W-:Y:S02]  /*7fc0*/  LEA.HI.X.SX32 R19, R4, R14.reuse, 0x1, P0 ;  /* 0x0000000e04137211 */ /* 0x080fe400000f0eff */
[----:B--2---:R-:W-:Y:S02]  /*7fd0*/  LEA R10, P2, R0, R13, 0x1 ;  /* 0x0000000d000a7211 */ /* 0x004fe400078408ff */
[-C--:B------:R-:W-:Y:S02]  /*7fe0*/  LEA.HI.X.SX32 R17, R2, R14.reuse, 0x1, P1 ;  /* 0x0000000e02117211 */ /* 0x080fe400008f0eff */
[-C--:B------:R-:W-:Y:S01]  /*7ff0*/  LEA.HI.X.SX32 R11, R0, R14.reuse, 0x1, P2 ;  /* 0x0000000e000b7211 */ /* 0x080fe200010f0eff */
[----:B------:R-:W-:Y:S01]  /*8000*/  IMAD.MOV.U32 R2, RZ, RZ, 0x3f800000 ;  /* 0x3f800000ff027424 */ /* 0x000fe200078e00ff */
[----:B------:R-:W-:Y:S01]  /*8010*/  LEA.HI.X.SX32 R9, R3, R14, 0x1, P3 ;  /* 0x0000000e03097211 */ /* 0x000fe200018f0eff */
[----:B------:R-:W-:Y:S01]  /*8020*/  STL.64 [R1+0x678], R18 ;  /* 0x0006781201007387 */ /* 0x000fe20000100a00 */
[----:B------:R-:W-:-:S03]  /*8030*/  IMAD.MOV.U32 R0, RZ, RZ, -0x800000 ;  /* 0xff800000ff007424 */ /* 0x000fc600078e00ff */
[----:B------:R-:W-:Y:S04]  /*8040*/  STL.64 [R1+0x670], R16 ;  /* 0x0006701001007387 */ /* 0x000fe80000100a00 */
[----:B------:R-:W-:Y:S04]  /*8050*/  STL.64 [R1+0x668], R10 ;  /* 0x0006680a01007387 */ /* 0x000fe80000100a00 */
[----:B------:R-:W-:Y:S04]  /*8060*/  STL.64 [R1+0x660], R8 ;  /* 0x0006600801007387 */ /* 0x000fe80000100a00 */
[----:B------:R0:W-:Y:S04]  /*8070*/  STL [R1+0x658], R2 ;  /* 0x0006580201007387 */ /* 0x0001e80000100800 */
[----:B------:R-:W-:Y:S04]  /*8080*/  STL [R1+0x4bc], RZ ;  /* 0x0004bcff01007387 */ /* 0x000fe80000100800 */
[----:B------:R1:W-:Y:S01]  /*8090*/  STL [R1+0x298], R0 ;  /* 0x0002980001007387 */ /* 0x0003e20000100800 */
[----:B0-----:R-:W-:-:S03]  /*80a0*/  MOV R2, 0xff800000 ;  /* 0xff80000000027802 */ /* 0x001fc60000000f00 */
[----:B------:R0:W-:Y:S01]  /*80b0*/  STL [R1+0x4b8], RZ ;  /* 0x0004b8ff01007387 */ /* 0x0001e20000100800 */
[----:B-1----:R-:W-:-:S03]  /*80c0*/  IMAD.MOV.U32 R0, RZ, RZ, 0x3f800000 ;  /* 0x3f800000ff007424 */ /* 0x002fc600078e00ff */
[----:B------:R0:W-:Y:S04]  /*80d0*/  STL [R1+0x29c], R2 ;  /* 0x00029c0201007387 */ /* 0x0001e80000100800 */
[----:B------:R0:W-:Y:S04]  /*80e0*/  STL [R1+0x2f0], RZ ;  /* 0x0002f0ff01007387 */ /* 0x0001e80000100800 */
        /* <DEDUP_REMOVED lines=128> */
[----:B------:R-:W-:Y:S01]  /*88f0*/  UMOV UR4, URZ ;  /* 0x000000ff00047c82 */ /* 0x000fe20008000000 */
[----:B------:R-:W-:-:S05]  /*8900*/  UMOV UR5, URZ ;  /* 0x000000ff00057c82 */ /* 0x000fca0008000000 */
.L_x_1:
[----:B-1----:R-:W2:Y:S04]  /*8910*/  LDL.64 R8, [R1+0xa58] ;  /* 0x000a580001087983 */ /* 0x002ea80000100a00 */
[----:B------:R-:W2:Y:S04]  /*8920*/  LDL R28, [R1+0x4bc] ;  /* 0x0004bc00011c7983 */ /* 0x000ea80000100800 */
[----:B------:R-:W3:Y:S04]  /*8930*/  LDL.64 R6, [R1+0xa50] ;  /* 0x000a500001067983 */ /* 0x000ee80000100a00 */
[----:B0-----:R-:W4:Y:S04]  /*8940*/  LDL.64 R2, [R1+0xa40] ;  /* 0x000a400001027983 */ /* 0x001f280000100a00 */
[----:B------:R-:W5:Y:S04]  /*8950*/  LDL.64 R4, [R1+0xa48] ;  /* 0x000a480001047983 */ /* 0x000f680000100a00 */
[----:B------:R-:W5:Y:S04]  /*8960*/  LDL.64 R10, [R1+0xa38] ;  /* 0x000a3800010a7983 */ /* 0x000f680000100a00 */
[----:B------:R-:W5:Y:S04]  /*8970*/  LDL.64 R12, [R1+0xa28] ;  /* 0x000a2800010c7983 */ /* 0x000f680000100a00 */
[----:B------:R-:W5:Y:S04]  /*8980*/  LDL.64 R20, [R1+0xa30] ;  /* 0x000a300001147983 */ /* 0x000f680000100a00 */
[----:B------:R-:W5:Y:S04]  /*8990*/  LDL.64 R18, [R1+0xa18] ;  /* 0x000a180001127983 */ /* 0x000f680000100a00 */
[----:B------:R-:W5:Y:S04]  /*89a0*/  LDL.64 R24, [R1+0xa20] ;  /* 0x000a200001187983 */ /* 0x000f680000100a00 */
[----:B------:R-:W5:Y:S04]  /*89b0*/  LDL.64 R16, [R1+0xa10] ;  /* 0x000a100001107983 */ /* 0x000f680000100a00 */
[----:B------:R-:W5:Y:S04]  /*89c0*/  LDL.64 R22, [R1+0xa08] ;  /* 0x000a080001167983 */ /* 0x000f680000100a00 */
[----:B------:R-:W5:Y:S01]  /*89d0*/  LDL.64 R14, [R1+0xa00] ;  /* 0x000a0000010e7983 */ /* 0x000f620000100a00 */
[----:B--2---:R-:W-:-:S04]  /*89e0*/  IMAD.WIDE R8, R28, 0x2, R8 ;  /* 0x000000021c087825 */ /* 0x004fc800078e0208 */
[C---:B---3--:R-:W-:Y:S01]  /*89f0*/  IMAD.WIDE R6, R28.reuse, 0x2, R6 ;  /* 0x000000021c067825 */ /* 0x048fe200078e0206 */
[----:B------:R-:W2:Y:S04]  /*8a00*/  LDG.E.U16 R0, desc[UR10][R8.64] ;  /* 0x0000000a08007981 */ /* 0x000ea8000c1e1500 */
[----:B------:R0:W3:Y:S01]  /*8a10*/  LDG.E.U16 R29, desc[UR10][R6.64] ;  /* 0x0000000a061d7981 */ /* 0x0000e2000c1e1500 */
[----:B----4-:R-:W-:-:S04]  /*8a20*/  IMAD.WIDE R2, R28, 0x2, R2 ;  /* 0x000000021c027825 */ /* 0x010fc800078e0202 */
[C---:B-----5:R-:W-:Y:S01]  /*8a30*/  IMAD.WIDE R4, R28.reuse, 0x2, R4 ;  /* 0x000000021c047825 */ /* 0x060fe200078e0204 */
[----:B------:R1:W4:Y:S03]  /*8a40*/  LDG.E.U16 R27, desc[UR10][R2.64] ;  /* 0x0000000a021b7981 */ /* 0x000326000c1e1500 */
[C---:B------:R-:W-:Y:S01]  /*8a50*/  IMAD.WIDE R10, R28.reuse, 0x2, R10 ;  /* 0x000000021c0a7825 */ /* 0x040fe200078e020a */
[----:B------:R5:W4:Y:S03]  /*8a60*/  LDG.E.U16 R26, desc[UR10][R4.64] ;  /* 0x0000000a041a7981 */ /* 0x000b26000c1e1500 */
[C---:B0-----:R-:W-:Y:S02]  /*8a70*/  IMAD.WIDE R6, R28.reuse, 0x2, R12 ;  /* 0x000000021c067825 */ /* 0x041fe400078e020c */
[----:B------:R-:W4:Y:S02]  /*8a80*/  LDL.64 R12, [R1+0x9f0] ;  /* 0x0009f000010c7983 */ /* 0x000f240000100a00 */
[----:B------:R-:W-:-:S02]  /*8a90*/  IMAD.WIDE R8, R28, 0x2, R20 ;  /* 0x000000021c087825 */ /* 0x000fc400078e0214 */
[----:B------:R-:W4:Y:S02]  /*8aa0*/  LDL.64 R20, [R1+0x9f8] ;  /* 0x0009f80001147983 */ /* 0x000f240000100a00 */
[C---:B-1----:R-:W-:Y:S02]  /*8ab0*/  IMAD.WIDE R2, R28.reuse, 0x2, R18 ;  /* 0x000000021c027825 */ /* 0x042fe400078e0212 */
[----:B------:R0:W4:Y:S02]  /*8ac0*/  LDG.E.U16 R19, desc[UR10][R10.64] ;  /* 0x0000000a0a137981 */ /* 0x000124000c1e1500 */
[C---:B-----5:R-:W-:Y:S02]  /*8ad0*/  IMAD.WIDE R4, R28.reuse, 0x2, R24 ;  /* 0x000000021c047825 */ /* 0x060fe400078e0218 */
[----:B------:R-:W5:Y:S04]  /*8ae0*/  LDG.E.U16 R25, desc[UR10][R6.64] ;  /* 0x0000000a06197981 */ /* 0x000f68000c1e1500 */
[----:B------:R1:W5:Y:S04]  /*8af0*/  LDG.E.U16 R24, desc[UR10][R8.64] ;  /* 0x0000000a08187981 */ /* 0x000368000c1e1500 */
[----:B--2---:R2:W-:Y:S04]  /*8b00*/  STL [R1+0x4c], R0 ;  /* 0x00004c0001007387 */ /* 0x0045e80000100800 */
[----:B---3--:R3:W-:Y:S04]  /*8b10*/  STL [R1+0x88], R29 ;  /* 0x0000881d01007387 */ /* 0x0087e80000100800 */
[----:B--2---:R2:W2:Y:S04]  /*8b20*/  LDG.E.U16 R0, desc[UR10][R4.64] ;  /* 0x0000000a04007981 */ /* 0x0044a8000c1e1500 */
[----:B---3--:R3:W2:Y:S01]  /*8b30*/  LDG.E.U16 R29, desc[UR10][R2.64] ;  /* 0x0000000a021d7981 */ /* 0x0086a2000c1e1500 */
[----:B0-----:R-:W-:-:S04]  /*8b40*/  IMAD.WIDE R10, R28, 0x2, R16 ;  /* 0x000000021c0a7825 */ /* 0x001fc800078e0210 */
[C---:B-1----:R-:W-:Y:S01]  /*8b50*/  IMAD.WIDE R8, R28.reuse, 0x2, R22 ;  /* 0x000000021c087825 */ /* 0x042fe200078e0216 */
[----:B----4-:R-:W-:Y:S03]  /*8b60*/  STL [R1+0x9c], R27 ;  /* 0x00009c1b01007387 */ /* 0x010fe60000100800 */
[C---:B------:R-:W-:Y:S01]  /*8b70*/  IMAD.WIDE R6, R28.reuse, 0x2, R14 ;  /* 0x000000021c067825 */ /* 0x040fe200078e020e */
[----:B------:R0:W-:Y:S04]  /*8b80*/  STL [R1+0xa0], R26 ;  /* 0x0000a01a01007387 */ /* 0x0001e80000100800 */
[----:B------:R-:W4:Y:S04]  /*8b90*/  LDG.E.U16 R11, desc[UR10][R10.64] ;  /* 0x0000000a0a0b7981 */ /* 0x000f28000c1e1500 */
[----:B------:R-:W4:Y:S04]  /*8ba0*/  LDG.E.U16 R9, desc[UR10][R8.64] ;  /* 0x0000000a08097981 */ /* 0x000f28000c1e1500 */
[----:B0-----:R-:W4:Y:S04]  /*8bb0*/  LDL.64 R26, [R1+0x9e8] ;  /* 0x0009e800011a7983 */ /* 0x001f280000100a00 */
[----:B------:R0:W-:Y:S04]  /*8bc0*/  STL [R1+0x34], R19 ;  /* 0x0000341301007387 */ /* 0x0001e80000100800 */
[----:B------:R-:W4:Y:S04]  /*8bd0*/  LDG.E.U16 R7, desc[UR10][R6.64] ;  /* 0x0000000a06077981 */ /* 0x000f28000c1e1500 */
[----:B------:R-:W4:Y:S04]  /*8be0*/  LDL.64 R16, [R1+0x9d8] ;  /* 0x0009d80001107983 */ /* 0x000f280000100a00 */
[----:B0-----:R-:W4:Y:S04]  /*8bf0*/  LDL.64 R18, [R1+0x9e0] ;  /* 0x0009e00001127983 */ /* 0x001f280000100a00 */
[----:B-----5:R-:W-:Y:S04]  /*8c00*/  STL [R1+0x98], R25 ;  /* 0x0000981901007387 */ /* 0x020fe80000100800 */
[----:B------:R0:W-:Y:S01]  /*8c10*/  STL [R1+0x78], R24 ;  /* 0x0000781801007387 */ /* 0x0001e20000100800 */
[----:B--2---:R-:W-:-:S03]  /*8c20*/  IMAD.WIDE R4, R28, 0x2, R20 ;  /* 0x000000021c047825 */ /* 0x004fc600078e0214 */
[----:B------:R-:W2:Y:S01]  /*8c30*/  LDL.64 R14, [R1+0x9c8] ;  /* 0x0009c800010e7983 */ /* 0x000ea20000100a00 */
[----:B---3--:R-:W-:-:S03]  /*8c40*/  IMAD.WIDE R2, R28, 0x2, R12 ;  /* 0x000000021c027825 */ /* 0x008fc600078e020c */
[----:B------:R-:W3:Y:S04]  /*8c50*/  LDL.64 R12, [R1+0x9c0] ;  /* 0x0009c000010c7983 */ /* 0x000ee80000100a00 */
[----:B0-----:R-:W5:Y:S04]  /*8c60*/  LDL.64 R24, [R1+0x9d0] ;  /* 0x0009d00001187983 */ /* 0x001f680000100a00 */
[----:B------:R0:W-:Y:S04]  /*8c70*/  STL [R1+0x94], R0 ;  /* 0x0000940001007387 */ /* 0x0001e80000100800 */
[----:B------:R1:W-:Y:S04]  /*8c80*/  STL [R1+0x30], R29 ;  /* 0x0000301d01007387 */ /* 0x0003e80000100800 */
[----:B------:R-:W3:Y:S04]  /*8c90*/  LDL.64 R22, [R1+0x9b8] ;  /* 0x0009b80001167983 */ /* 0x000ee80000100a00 */
[----:B0-----:R-:W3:Y:S04]  /*8ca0*/  LDG.E.U16 R0, desc[UR10][R4.64] ;  /* 0x0000000a04007981 */ /* 0x001ee8000c1e1500 */
[----:B-1----:R2:W3:Y:S04]  /*8cb0*/  LDG.E.U16 R29, desc[UR10][R2.64] ;  /* 0x0000000a021d7981 */ /* 0x0024e8000c1e1500 */
[----:B------:R-:W3:Y:S04]  /*8cc0*/  LDL.64 R20, [R1+0x9b0] ;  /* 0x0009b00001147983 */ /* 0x000ee80000100a00 */
[----:B----4-:R0:W-:Y:S04]  /*8cd0*/  STL [R1+0x74], R11 ;  /* 0x0000740b01007387 */ /* 0x0101e80000100800 */
[----:B------:R1:W-:Y:S01]  /*8ce0*/  STL [R1+0x90], R9 ;  /* 0x0000900901007387 */ /* 0x0003e20000100800 */
[----:B0-----:R-:W-:-:S03]  /*8cf0*/  IMAD.WIDE R10, R28, 0x2, R26 ;  /* 0x000000021c0a7825 */ /* 0x001fc600078e021a */
[----:B------:R0:W-:Y:S04]  /*8d00*/  STL [R1+0x8c], R7 ;  /* 0x00008c0701007387 */ /* 0x0001e80000100800 */
[----:B------:R4:W3:Y:S01]  /*8d10*/  LDG.E.U16 R27, desc[UR10][R10.64] ;  /* 0x0000000a0a1b7981 */ /* 0x0008e2000c1e1500 */
[----:B-1----:R-:W-:-:S03]  /*8d20*/  IMAD.WIDE R8, R28, 0x2, R18 ;  /* 0x000000021c087825 */ /* 0x002fc600078e0212 */
[----:B------:R-:W3:Y:S01]  /*8d30*/  LDL.64 R18, [R1+0x9a8] ;  /* 0x0009a80001127983 */ /* 0x000ee20000100a00 */
[----:B0-----:R-:W-:-:S03]  /*8d40*/  IMAD.WIDE R6, R28, 0x2, R16 ;  /* 0x000000021c067825 */ /* 0x001fc600078e0210 */
[----:B------:R-:W3:Y:S01]  /*8d50*/  LDL.64 R16, [R1+0x9a0] ;  /* 0x0009a00001107983 */ /* 0x000ee20000100a00 */
[----:B--2---:R-:W-:-:S04]  /*8d60*/  IMAD.WIDE R2, R28, 0x2, R14 ;  /* 0x000000021c027825 */ /* 0x004fc800078e020e */
[C---:B-----5:R-:W-:Y:S02]  /*8d70*/  IMAD.WIDE R4, R28.reuse, 0x2, R24 ;  /* 0x000000021c047825 */ /* 0x060fe400078e0218 */
[----:B------:R-:W2:Y:S04]  /*8d80*/  LDG.E.U16 R25, desc[UR10][R6.64] ;  /* 0x0000000a06197981 */ /* 0x000ea8000c1e1500 */
[----:B------:R0:W5:Y:S04]  /*8d90*/  LDG.E.U16 R24, desc[UR10][R8.64] ;  /* 0x0000000a08187981 */ /* 0x000168000c1e1500 */
[----:B---3--:R1:W-:Y:S04]  /*8da0*/  STL [R1+0x2c], R0 ;  /* 0x00002c0001007387 */ /* 0x0083e80000100800 */
[----:B------:R3:W-:Y:S01]  /*8db0*/  STL [R1+0x64], R29 ;  /* 0x0000641d01007387 */ /* 0x0007e20000100800 */
[----:B----4-:R-:W-:-:S03]  /*8dc0*/  IMAD.WIDE R10, R28, 0x2, R12 ;  /* 0x000000021c0a7825 */ /* 0x010fc600078e020c */
[----:B------:R-:W4:Y:S04]  /*8dd0*/  LDL.64 R14, [R1+0x998] ;  /* 0x00099800010e7983 */ /* 0x000f280000100a00 */
[----:B-1----:R1:W4:Y:S04]  /*8de0*/  LDG.E.U16 R0, desc[UR10][R4.64] ;  /* 0x0000000a04007981 */ /* 0x002328000c1e1500 */
[----:B---3--:R3:W4:Y:S01]  /*8df0*/  LDG.E.U16 R29, desc[UR10][R2.64] ;  /* 0x0000000a021d7981 */ /* 0x008722000c1e1500 */
[----:B0-----:R-:W-:-:S03]  /*8e00*/  IMAD.WIDE R8, R28, 0x2, R22 ;  /* 0x000000021c087825 */ /* 0x001fc600078e0216 */
[----:B------:R-:W4:Y:S01]  /*8e10*/  LDG.E.U16 R11, desc[UR10][R10.64] ;  /* 0x0000000a0a0b7981 */ /* 0x000f22000c1e1500 */
[----:B------:R-:W-:-:S03]  /*8e20*/  IMAD.WIDE R6, R28, 0x2, R20 ;  /* 0x000000021c067825 */ /* 0x000fc600078e0214 */
[----:B------:R-:W4:Y:S04]  /*8e30*/  LDG.E.U16 R9, desc[UR10][R8.64] ;  /* 0x0000000a08097981 */ /* 0x000f28000c1e1500 */
[----:B------:R-:W4:Y:S04]  /*8e40*/  LDL.64 R12, [R1+0x990] ;  /* 0x00099000010c7983 */ /* 0x000f280000100a00 */
[----:B------:R0:W-:Y:S04]  /*8e50*/  STL [R1+0x84], R27 ;  /* 0x0000841b01007387 */ /* 0x0001e80000100800 */
[----:B------:R-:W4:Y:S01]  /*8e60*/  LDG.E.U16 R7, desc[UR10][R6.64] ;  /* 0x0000000a06077981 */ /* 0x000f22000c1e1500 */
[----:B-1----:R-:W-:-:S03]  /*8e70*/  IMAD.WIDE R4, R28, 0x2, R18 ;  /* 0x000000021c047825 */ /* 0x002fc600078e0212 */
[----:B0-----:R-:W4:Y:S01]  /*8e80*/  LDL.64 R26, [R1+0x988] ;  /* 0x00098800011a7983 */ /* 0x001f220000100a00 */
[----:B---3--:R-:W-:-:S03]  /*8e90*/  IMAD.WIDE R2, R28, 0x2, R16 ;  /* 0x000000021c027825 */ /* 0x008fc600078e0210 */
[----:B--2---:R-:W-:Y:S04]  /*8ea0*/  STL [R1+0x28], R25 ;  /* 0x0000281901007387 */ /* 0x004fe80000100800 */
[----:B-----5:R0:W-:Y:S04]  /*8eb0*/  STL [R1+0x80], R24 ;  /* 0x0000801801007387 */ /* 0x0201e80000100800 */
[----:B------:R-:W2:Y:S04]  /*8ec0*/  LDL.64 R22, [R1+0x978] ;  /* 0x0009780001167983 */ /* 0x000ea80000100a00 */
[----:B------:R-:W3:Y:S04]  /*8ed0*/  LDL.64 R20, [R1+0x970] ;  /* 0x0009700001147983 */ /* 0x000ee80000100a00 */
[----:B0-----:R-:W5:Y:S04]  /*8ee0*/  LDL.64 R24, [R1+0x980] ;  /* 0x0009800001187983 */ /* 0x001f680000100a00 */
[----:B------:R-:W3:Y:S04]  /*8ef0*/  LDL.64 R16, [R1+0x968] ;  /* 0x0009680001107983 */ /* 0x000ee80000100a00 */
[----:B----4-:R0:W-:Y:S04]  /*8f00*/  STL [R1+0x60], R0 ;  /* 0x0000600001007387 */ /* 0x0101e80000100800 */
[----:B------:R1:W-:Y:S04]  /*8f10*/  STL [R1+0x7c], R29 ;  /* 0x00007c1d01007387 */ /* 0x0003e80000100800 */
[----:B------:R-:W4:Y:S04]  /*8f20*/  LDL.64 R18, [R1+0x960] ;  /* 0x0009600001127983 */ /* 0x000f280000100a00 */
[----:B0-----:R-:W4:Y:S04]  /*8f30*/  LDG.E.U16 R0, desc[UR10][R4.64] ;  /* 0x0000000a04007981 */ /* 0x001f28000c1e1500 */
[----:B-1----:R2:W4:Y:S04]  /*8f40*/  LDG.E.U16 R29, desc[UR10][R2.64] ;  /* 0x0000000a021d7981 */ /* 0x002528000c1e1500 */
[----:B------:R0:W-:Y:S04]  /*8f50*/  STL [R1+0x70], R11 ;  /* 0x0000700b01007387 */ /* 0x0001e80000100800 */
[----:B------:R1:W-:Y:S01]  /*8f60*/  STL [R1+0x24], R9 ;  /* 0x0000240901007387 */ /* 0x0003e20000100800 */
[----:B0-----:R-:W-:-:S03]  /*8f70*/  IMAD.WIDE R10, R28, 0x2, R14 ;  /* 0x000000021c0a7825 */ /* 0x001fc600078e020e */
[----:B------:R-:W4:Y:S01]  /*8f80*/  LDL.64 R14, [R1+0x958] ;  /* 0x00095800010e7983 */ /* 0x000f220000100a00 */
[----:B-1----:R-:W-:-:S03]  /*8f90*/  IMAD.WIDE R8, R28, 0x2, R12 ;  /* 0x000000021c087825 */ /* 0x002fc600078e020c */
[----:B------:R-:W4:Y:S04]  /*8fa0*/  LDL.64 R12, [R1+0x950] ;  /* 0x00095000010c7983 */ /* 0x000f280000100a00 */
[----:B------:R0:W-:Y:S02]  /*8fb0*/  STL [R1+0x58], R7 ;  /* 0x0000580701007387 */ /* 0x0001e40000100800 */
[----:B0-----:R-:W-:-:S04]  /*8fc0*/  IMAD.WIDE R6, R28, 0x2, R26 ;  /* 0x000000021c067825 */ /* 0x001fc800078e021a */
[C---:B--2---:R-:W-:Y:S02]  /*8fd0*/  IMAD.WIDE R2, R28.reuse, 0x2, R22 ;  /* 0x000000021c027825 */ /* 0x044fe400078e0216 */
[----:B------:R-:W2:Y:S02]  /*8fe0*/  LDG.E.U16 R23, desc[UR10][R6.64] ;  /* 0x0000000a06177981 */ /* 0x000ea4000c1e1500 */
[C---:B-----5:R-:W-:Y:S02]  /*8ff0*/  IMAD.WIDE R4, R28.reuse, 0x2, R24 ;  /* 0x000000021c047825 */ /* 0x060fe400078e0218 */
[----:B------:R3:W5:Y:S04]  /*9000*/  LDG.E.U16 R25, desc[UR10][R10.64] ;  /* 0x0000000a0a197981 */ /* 0x000768000c1e1500 */
[----:B------:R0:W2:Y:S01]  /*9010*/  LDG.E.U16 R22, desc[UR10][R8.64] ;  /* 0x0000000a08167981 */ /* 0x0000a2000c1e1500 */
[----:B---3--:R-:W-:-:S03]  /*9020*/  IMAD.WIDE R10, R28, 0x2, R20 ;  /* 0x000000021c0a7825 */ /* 0x008fc600078e0214 */
[----:B----4-:R1:W-:Y:S01]  /*9030*/  STL [R1+0x6c], R0 ;  /* 0x00006c0001007387 */ /* 0x0103e20000100800 */
[----:B------:R-:W-:-:S03]  /*9040*/  IMAD.WIDE R6, R28, 0x2, R18 ;  /* 0x000000021c067825 */ /* 0x000fc600078e0212 */
[----:B------:R3:W-:Y:S04]  /*9050*/  STL [R1+0x68], R29 ;  /* 0x0000681d01007387 */ /* 0x0007e80000100800 */
[----:B------:R-:W4:Y:S04]  /*9060*/  LDG.E.U16 R19, desc[UR10][R10.64] ;  /* 0x0000000a0a137981 */ /* 0x000f28000c1e1500 */
[----:B-1----:R1:W4:Y:S04]  /*9070*/  LDG.E.U16 R0, desc[UR10][R4.64] ;  /* 0x0000000a04007981 */ /* 0x002328000c1e1500 */
[----:B---3--:R3:W4:Y:S01]  /*9080*/  LDG.E.U16 R29, desc[UR10][R2.64] ;  /* 0x0000000a021d7981 */ /* 0x008722000c1e1500 */
[----:B0-----:R-:W-:-:S03]  /*9090*/  IMAD.WIDE R8, R28, 0x2, R16 ;  /* 0x000000021c087825 */ /* 0x001fc600078e0210 */
[----:B------:R-:W4:Y:S04]  /*90a0*/  LDL.64 R26, [R1+0x940] ;  /* 0x00094000011a7983 */ /* 0x000f280000100a00 */
[----:B------:R-:W4:Y:S01]  /*90b0*/  LDL.64 R16, [R1+0x938] ;  /* 0x0009380001107983 */ /* 0x000f220000100a00 */
[----:B-1----:R-:W-:-:S03]  /*90c0*/  IMAD.WIDE R4, R28, 0x2, R14 ;  /* 0x000000021c047825 */ /* 0x002fc600078e020e */
[----:B------:R-:W4:Y:S01]  /*90d0*/  LDG.E.U16 R9, desc[UR10][R8.64] ;  /* 0x0000000a08097981 */ /* 0x000f22000c1e1500 */
[----:B---3--:R-:W-:-:S03]  /*90e0*/  IMAD.WIDE R2, R28, 0x2, R12 ;  /* 0x000000021c027825 */ /* 0x008fc600078e020c */
[----:B------:R-:W3:Y:S04]  /*90f0*/  LDG.E.U16 R7, desc[UR10][R6.64] ;  /* 0x0000000a06077981 */ /* 0x000ee8000c1e1500 */
[----:B-----5:R0:W-:Y:S04]  /*9100*/  STL [R1+0x20], R25 ;  /* 0x0000201901007387 */ /* 0x0201e80000100800 */
[----:B0-----:R-:W5:Y:S04]  /*9110*/  LDL.64 R24, [R1+0x930] ;  /* 0x0009300001187983 */ /* 0x001f680000100a00 */
[----:B--2---:R-:W-:Y:S04]  /*9120*/  STL [R1+0x5c], R23 ;  /* 0x00005c1701007387 */ /* 0x004fe80000100800 */
[----:B------:R0:W-:Y:S04]  /*9130*/  STL [R1+0x54], R22 ;  /* 0x0000541601007387 */ /* 0x0001e80000100800 */
[----:B------:R-:W2:Y:S04]  /*9140*/  LDL.64 R10, [R1+0x948] ;  /* 0x00094800010a7983 */ /* 0x000ea80000100a00 */
[----:B------:R-:W2:Y:S04]  /*9150*/  LDL.64 R20, [R1+0x8f8] ;  /* 0x0008f80001147983 */ /* 0x000ea80000100a00 */
[----:B0-----:R-:W2:Y:S04]  /*9160*/  LDL.64 R22, [R1+0x918] ;  /* 0x0009180001167983 */ /* 0x001ea80000100a00 */
[----:B------:R-:W2:Y:S04]  /*9170*/  LDL.64 R14, [R1+0x8d8] ;  /* 0x0008d800010e7983 */ /* 0x000ea80000100a00 */
[----:B------:R-:W2:Y:S04]  /*9180*/  LDL.64 R12, [R1+0x8b8] ;  /* 0x0008b800010c7983 */ /* 0x000ea80000100a00 */
[----:B----4-:R0:W-:Y:S04]  /*9190*/  STL [R1+0x50], R0 ;  /* 0x0000500001007387 */ /* 0x0101e80000100800 */
[----:B------:R1:W-:Y:S04]  /*91a0*/  STL [R1+0x1c], R29 ;  /* 0x00001c1d01007387 */ /* 0x0003e80000100800 */
[----:B0-----:R5:W4:Y:S04]  /*91b0*/  LDG.E.U16 R0, desc[UR10][R4.64] ;  /* 0x0000000a04007981 */ /* 0x001b28000c1e1500 */
[----:B-1----:R0:W4:Y:S04]  /*91c0*/  LDG.E.U16 R29, desc[UR10][R2.64] ;  /* 0x0000000a021d7981 */ /* 0x002128000c1e1500 */
[----:B------:R1:W-:Y:S04]  /*91d0*/  STL [R1+0x48], R19 ;  /* 0x0000481301007387 */ /* 0x0003e80000100800 */
[----:B-1----:R-:W4:Y:S04]  /*91e0*/  LDL.64 R18, [R1+0x898] ;  /* 0x0008980001127983 */ /* 0x002f280000100a00 */
[----:B------:R1:W-:Y:S04]  /*91f0*/  STL [R1+0x44], R9 ;  /* 0x0000440901007387 */ /* 0x0003e80000100800 */
[----:B---3--:R3:W-:Y:S01]  /*9200*/  STL [R1+0x40], R7 ;  /* 0x0000400701007387 */ /* 0x0087e20000100800 */
[----:B-1----:R-:W-:-:S04]  /*9210*/  IMAD.WIDE R8, R28, 0x2, R26 ;  /* 0x000000021c087825 */ /* 0x002fc800078e021a */
[----:B-----5:R-:W-:-:S04]  /*9220*/  IMAD.WIDE R4, R28, 0x2, R24 ;  /* 0x000000021c047825 */ /* 0x020fc800078e0218 */
[C---:B---3--:R-:W-:Y:S01]  /*9230*/  IMAD.WIDE R6, R28.reuse, 0x2, R16 ;  /* 0x000000021c067825 */ /* 0x048fe200078e0210 */
[----:B------:R1:W3:Y:S04]  /*9240*/  LDG.E.U16 R26, desc[UR10][R4.64] ;  /* 0x0000000a041a7981 */ /* 0x0002e8000c1e1500 */
[----:B------:R-:W5:Y:S01]  /*9250*/  LDL.64 R16, [R1+0x878] ;  /* 0x0008780001107983 */ /* 0x000f620000100a00 */
[----:B--2---:R-:W-:-:S03]  /*9260*/  IMAD.WIDE R10, R28, 0x2, R10 ;  /* 0x000000021c0a7825 */ /* 0x004fc600078e020a */
[----:B------:R-:W2:Y:S01]  /*9270*/  LDG.E.U16 R27, desc[UR10][R6.64] ;  /* 0x0000000a061b7981 */ /* 0x000ea2000c1e1500 */
[----:B0-----:R-:W-:-:S04]  /*9280*/  IMAD.WIDE R2, R28, 0x2, R22 ;  /* 0x000000021c027825 */ /* 0x001fc800078e0216 */
[C---:B-1----:R-:W-:Y:S01]  /*9290*/  IMAD.WIDE R4, R28.reuse, 0x2, R14 ;  /* 0x000000021c047825 */ /* 0x042fe200078e020e */
[----:B------:R0:W2:Y:S05]  /*92a0*/  LDG.E.U16 R22, desc[UR10][R2.64] ;  /* 0x0000000a02167981 */ /* 0x0000aa000c1e1500 */
[----:B------:R-:W2:Y:S01]  /*92b0*/  LDG.E.U16 R4, desc[UR10][R4.64] ;  /* 0x0000000a04047981 */ /* 0x000ea2000c1e1500 */
[----:B0-----:R-:W-:-:S06]  /*92c0*/  IMAD.WIDE R2, R28, 0x2, R12 ;  /* 0x000000021c027825 */ /* 0x001fcc00078e020c */
[----:B------:R-:W2:Y:S04]  /*92d0*/  LDG.E.U16 R2, desc[UR10][R2.64] ;  /* 0x0000000a02027981 */ /* 0x000ea8000c1e1500 */
[----:B----4-:R0:W-:Y:S04]  /*92e0*/  STL [R1+0x18], R0 ;  /* 0x0000180001007387 */ /* 0x0101e80000100800 */
[----:B------:R1:W-:Y:S04]  /*92f0*/  STL [R1+0x3c], R29 ;  /* 0x00003c1d01007387 */ /* 0x0003e80000100800 */
[----:B------:R-:W4:Y:S04]  /*9300*/  LDL.64 R14, [R1+0x928] ;  /* 0x00092800010e7983 */ /* 0x000f280000100a00 */
[----:B0-----:R0:W2:Y:S04]  /*9310*/  LDG.E.U16 R0, desc[UR10][R10.64] ;  /* 0x0000000a0a007981 */ /* 0x0010a8000c1e1500 */
[----:B-1----:R1:W2:Y:S04]  /*9320*/  LDG.E.U16 R29, desc[UR10][R8.64] ;  /* 0x0000000a081d7981 */ /* 0x0022a8000c1e1500 */
[----:B------:R-:W2:Y:S01]  /*9330*/  LDL.64 R12, [R1+0x910] ;  /* 0x00091000010c7983 */ /* 0x000ea20000100a00 */
[----:B0-----:R-:W-:-:S03]  /*9340*/  IMAD.WIDE R10, R28, 0x2, R20 ;  /* 0x000000021c0a7825 */ /* 0x001fc600078e0214 */
[----:B------:R-:W2:Y:S01]  /*9350*/  LDL.64 R24, [R1+0x8f0] ;  /* 0x0008f00001187983 */ /* 0x000ea20000100a00 */
[----:B-1----:R-:W-:-:S03]  /*9360*/  IMAD.WIDE R8, R28, 0x2, R18 ;  /* 0x000000021c087825 */ /* 0x002fc600078e0212 */
[----:B------:R-:W2:Y:S04]  /*9370*/  LDG.E.U16 R23, desc[UR10][R10.64] ;  /* 0x0000000a0a177981 */ /* 0x000ea8000c1e1500 */
[----:B------:R-:W3:Y:S04]  /*9380*/  LDG.E.U16 R3, desc[UR10][R8.64] ;  /* 0x0000000a08037981 */ /* 0x000ee8000c1e1500 */
[----:B------:R-:W3:Y:S04]  /*9390*/  LDL.64 R20, [R1+0x8d0] ;  /* 0x0008d00001147983 */ /* 0x000ee80000100a00 */
[----:B------:R-:W3:Y:S01]  /*93a0*/  LDL.64 R18, [R1+0x8b0] ;  /* 0x0008b00001127983 */ /* 0x000ee20000100a00 */
[----:B-----5:R-:W-:-:S03]  /*93b0*/  IMAD.WIDE R6, R28, 0x2, R16 ;  /* 0x000000021c067825 */ /* 0x020fc600078e0210 */
[----:B--2---:R-:W-:Y:S04]  /*93c0*/  STL [R1+0x2f18], R23 ;  /* 0x002f181701007387 */ /* 0x004fe80000100800 */
[----:B------:R-:W-:Y:S04]  /*93d0*/  STL [R1+0x2f1c], R4 ;  /* 0x002f1c0401007387 */ /* 0x000fe80000100800 */
[----:B------:R-:W-:Y:S04]  /*93e0*/  STL [R1+0x2f20], R2 ;  /* 0x002f200201007387 */ /* 0x000fe80000100800 */
[----:B---3--:R-:W-:Y:S04]  /*93f0*/  STL [R1+0x2f24], R3 ;  /* 0x002f240301007387 */ /* 0x008fe80000100800 */
[----:B------:R0:W-:Y:S04]  /*9400*/  STL [R1+0x38], R0 ;  /* 0x0000380001007387 */ /* 0x0001e80000100800 */
[----:B0-----:R-:W2:Y:S01]  /*9410*/  LDG.E.U16 R0, desc[UR10][R6.64] ;  /* 0x0000000a06007981 */ /* 0x001ea2000c1e1500 */
[----:B------:R-:W-:-:S04]  /*9420*/  IMAD.WIDE R12, R28, 0x2, R12 ;  /* 0x000000021c0c7825 */ /* 0x000fc800078e020c */
[----:B------:R-:W-:-:S04]  /*9430*/  IMAD.WIDE R10, R28, 0x2, R24 ;  /* 0x000000021c0a7825 */ /* 0x000fc800078e0218 */
[C---:B------:R-:W-:Y:S02]  /*9440*/  IMAD.WIDE R8, R28.reuse, 0x2, R20 ;  /* 0x000000021c087825 */ /* 0x040fe400078e0214 */
[----:B------:R-:W3:Y:S02]  /*9450*/  LDG.E.U16 R20, desc[UR10][R10.64] ;  /* 0x0000000a0a147981 */ /* 0x000ee4000c1e1500 */
[C---:B----4-:R-:W-:Y:S02]  /*9460*/  IMAD.WIDE R14, R28.reuse, 0x2, R14 ;  /* 0x000000021c0e7825 */ /* 0x050fe400078e020e */
[----:B------:R-:W4:Y:S04]  /*9470*/  LDG.E.U16 R5, desc[UR10][R8.64] ;  /* 0x0000000a08057981 */ /* 0x000f28000c1e1500 */
[----:B------:R0:W5:Y:S04]  /*9480*/  LDG.E.U16 R4, desc[UR10][R14.64] ;  /* 0x0000000a0e047981 */ /* 0x000168000c1e1500 */
[----:B--2---:R-:W-:Y:S04]  /*9490*/  STL [R1+0x2f28], R0 ;  /* 0x002f280001007387 */ /* 0x004fe80000100800 */
[----:B------:R-:W2:Y:S04]  /*94a0*/  LDL.64 R16, [R1+0x890] ;  /* 0x0008900001107983 */ /* 0x000ea80000100a00 */
[----:B------:R-:W2:Y:S04]  /*94b0*/  LDL.64 R24, [R1+0x8e8] ;  /* 0x0008e80001187983 */ /* 0x000ea80000100a00 */
[----:B------:R-:W-:Y:S04]  /*94c0*/  STL [R1+0x14], R29 ;  /* 0x0000141d01007387 */ /* 0x000fe80000100800 */
[----:B------:R1:W-:Y:S04]  /*94d0*/  STL [R1+0x10], R27 ;  /* 0x0000101b01007387 */ /* 0x0003e80000100800 */
[----:B------:R-:W0:Y:S04]  /*94e0*/  LDL.64 R14, [R1+0x920] ;  /* 0x00092000010e7983 */ /* 0x000e280000100a00 */
[----:B-1----:R-:W2:Y:S04]  /*94f0*/  LDG.E.U16 R27, desc[UR10][R12.64] ;  /* 0x0000000a0c1b7981 */ /* 0x002ea8000c1e1500 */
[----:B------:R-:W-:Y:S04]  /*9500*/  STL [R1+0xc], R26 ;  /* 0x00000c1a01007387 */ /* 0x000fe80000100800 */
[----:B------:R-:W3:Y:S04]  /*9510*/  LDL.64 R2, [R1+0x8a8] ;  /* 0x0008a80001027983 */ /* 0x000ee80000100a00 */
[----:B------:R-:W-:Y:S04]  /*9520*/  STL [R1+0x4], R22 ;  /* 0x0000041601007387 */ /* 0x000fe80000100800 */
[----:B------:R-:W4:Y:S04]  /*9530*/  LDL.64 R12, [R1+0x908] ;  /* 0x00090800010c7983 */ /* 0x000f280000100a00 */
[----:B--2---:R1:W-:Y:S04]  /*9540*/  STL [R1+0x2f2c], R27 ;  /* 0x002f2c1b01007387 */ /* 0x0043e80000100800 */
[----:B------:R-:W2:Y:S04]  /*9550*/  LDL.64 R10, [R1+0x870] ;  /* 0x00087000010a7983 */ /* 0x000ea80000100a00 */
[----:B-1----:R-:W5:Y:S04]  /*9560*/  LDL.64 R26, [R1+0x8c8] ;  /* 0x0008c800011a7983 */ /* 0x002f680000100a00 */
[----:B---3--:R1:W-:Y:S04]  /*9570*/  STL [R1+0x2f30], R20 ;  /* 0x002f301401007387 */ /* 0x0083e80000100800 */
[----:B------:R-:W3:Y:S04]  /*9580*/  LDL.64 R22, [R1+0x888] ;  /* 0x0008880001167983 */ /* 0x000ee80000100a00 */
[----:B-1----:R-:W3:Y:S01]  /*9590*/  LDL.64 R20, [R1+0x868] ;  /* 0x0008680001147983 */ /* 0x002ee20000100a00 */
[----:B----4-:R-:W-:-:S04]  /*95a0*/  IMAD.WIDE R12, R28, 0x2, R12 ;  /* 0x000000021c0c7825 */ /* 0x010fc800078e020c */
[C---:B------:R-:W-:Y:S02]  /*95b0*/  IMAD.WIDE R6, R28.reuse, 0x2, R18 ;  /* 0x000000021c067825 */ /* 0x040fe400078e0212 */
[----:B------:R-:W4:Y:S02]  /*95c0*/  LDL.64 R18, [R1+0x900] ;  /* 0x0009000001127983 */ /* 0x000f240000100a00 */
[C---:B------:R-:W-:Y:S02]  /*95d0*/  IMAD.WIDE R16, R28.reuse, 0x2, R16 ;  /* 0x000000021c107825 */ /* 0x040fe400078e0210 */
[----:B------:R-:W4:Y:S04]  /*95e0*/  LDG.E.U16 R6, desc[UR10][R6.64] ;  /* 0x0000000a06067981 */ /* 0x000f28000c1e1500 */
[----:B------:R3:W4:Y:S01]  /*95f0*/  LDG.E.U16 R7, desc[UR10][R16.64] ;  /* 0x0000000a10077981 */ /* 0x000722000c1e1500 */
[----:B0-----:R-:W-:-:S05]  /*9600*/  IMAD.WIDE R14, R28, 0x2, R14 ;  /* 0x000000021c0e7825 */ /* 0x001fca00078e020e */
[----:B------:R-:W4:Y:S01]  /*9610*/  LDG.E.U16 R0, desc[UR10][R14.64] ;  /* 0x0000000a0e007981 */ /* 0x000f22000c1e1500 */
[----:B--2---:R-:W-:-:S04]  /*9620*/  IMAD.WIDE R8, R28, 0x2, R10 ;  /* 0x000000021c087825 */ /* 0x004fc800078e020a */
[C---:B------:R-:W-:Y:S02]  /*9630*/  IMAD.WIDE R10, R28.reuse, 0x2, R24 ;  /* 0x000000021c0a7825 */ /* 0x040fe400078e0218 */
[----:B------:R-:W2:Y:S04]  /*9640*/  LDG.E.U16 R8, desc[UR10][R8.64] ;  /* 0x0000000a08087981 */ /* 0x000ea8000c1e1500 */
[----:B------:R-:W2:Y:S04]  /*9650*/  LDG.E.U16 R25, desc[UR10][R12.64] ;  /* 0x0000000a0c197981 */ /* 0x000ea8000c1e1500 */
[----:B------:R5:W4:Y:S01]  /*9660*/  LDG.E.U16 R9, desc[UR10][R10.64] ;  /* 0x0000000a0a097981 */ /* 0x000b22000c1e1500 */
[----:B---3--:R-:W-:-:S04]  /*9670*/  IMAD.WIDE R16, R28, 0x2, R20 ;  /* 0x000000021c107825 */ /* 0x008fc800078e0214 */
[C---:B-----5:R-:W-:Y:S02]  /*9680*/  IMAD.WIDE R10, R28.reuse, 0x2, R26 ;  /* 0x000000021c0a7825 */ /* 0x060fe400078e021a */
[----:B------:R-:W3:Y:S04]  /*9690*/  LDG.E.U16 R26, desc[UR10][R16.64] ;  /* 0x0000000a101a7981 */ /* 0x000ee8000c1e1500 */
[----:B------:R-:W5:Y:S01]  /*96a0*/  LDG.E.U16 R21, desc[UR10][R10.64] ;  /* 0x0000000a0a157981 */ /* 0x000f62000c1e1500 */
[----:B------:R-:W-:-:S04]  /*96b0*/  IMAD.WIDE R12, R28, 0x2, R2 ;  /* 0x000000021c0c7825 */ /* 0x000fc800078e0202 */
[C---:B------:R-:W-:Y:S02]  /*96c0*/  IMAD.WIDE R14, R28.reuse, 0x2, R22 ;  /* 0x000000021c0e7825 */ /* 0x040fe400078e0216 */
[----:B------:R-:W3:Y:S04]  /*96d0*/  LDG.E.U16 R22, desc[UR10][R12.64] ;  /* 0x0000000a0c167981 */ /* 0x000ee8000c1e1500 */
[----:B------:R-:W3:Y:S04]  /*96e0*/  LDG.E.U16 R24, desc[UR10][R14.64] ;  /* 0x0000000a0e187981 */ /* 0x000ee8000c1e1500 */
[----:B--2---:R-:W-:Y:S04]  /*96f0*/  STL [R1+0x2f00], R25 ;  /* 0x002f001901007387 */ /* 0x004fe80000100800 */
[----:B----4-:R-:W-:Y:S04]  /*9700*/  STL [R1+0x2f04], R9 ;  /* 0x002f040901007387 */ /* 0x010fe80000100800 */
[----:B------:R-:W2:Y:S04]  /*9710*/  LDL.64 R2, [R1+0x860] ;  /* 0x0008600001027983 */ /* 0x000ea80000100a00 */
[----:B------:R-:W-:Y:S04]  /*9720*/  STL [R1+0x8], R4 ;  /* 0x0000080401007387 */ /* 0x000fe80000100800 */
[----:B------:R-:W4:Y:S04]  /*9730*/  LDL.64 R10, [R1+0x8e0] ;  /* 0x0008e000010a7983 */ /* 0x000f280000100a00 */
[----:B-----5:R0:W-:Y:S04]  /*9740*/  STL [R1+0x2f08], R21 ;  /* 0x002f081501007387 */ /* 0x0201e80000100800 */
[----:B------:R-:W5:Y:S04]  /*9750*/  LDL.64 R12, [R1+0x8c0] ;  /* 0x0008c000010c7983 */ /* 0x000f680000100a00 */
[----:B0-----:R-:W2:Y:S04]  /*9760*/  LDL.64 R20, [R1+0x880] ;  /* 0x0008800001147983 */ /* 0x001ea80000100a00 */
[----:B---3--:R0:W-:Y:S04]  /*9770*/  STL [R1+0x2f0c], R22 ;  /* 0x002f0c1601007387 */ /* 0x0081e80000100800 */
[----:B0-----:R-:W3:Y:S01]  /*9780*/  LDL.64 R22, [R1+0x8a0] ;  /* 0x0008a00001167983 */ /* 0x001ee20000100a00 */
[----:B------:R-:W-:-:S05]  /*9790*/  IMAD.WIDE R18, R28, 0x2, R18 ;  /* 0x000000021c127825 */ /* 0x000fca00078e0212 */
[----:B------:R0:W3:Y:S04]  /*97a0*/  LDG.E.U16 R29, desc[UR10][R18.64] ;  /* 0x0000000a121d7981 */ /* 0x0000e8000c1e1500 */
[----:B------:R-:W-:Y:S04]  /*97b0*/  STL [R1+0x2f10], R24 ;  /* 0x002f101801007387 */ /* 0x000fe80000100800 */
[----:B------:R-:W-:Y:S01]  /*97c0*/  STL [R1+0x2f14], R26 ;  /* 0x002f141a01007387 */ /* 0x000fe20000100800 */
[----:B----4-:R-:W-:-:S06]  /*97d0*/  IMAD.WIDE R10, R28, 0x2, R10 ;  /* 0x000000021c0a7825 */ /* 0x010fcc00078e020a */
[----:B------:R-:W4:Y:S01]  /*97e0*/  LDG.E.U16 R10, desc[UR10][R10.64] ;  /* 0x0000000a0a0a7981 */ /* 0x000f22000c1e1500 */
[----:B-----5:R-:W-:-:S04]  /*97f0*/  IMAD.WIDE R12, R28, 0x2, R12 ;  /* 0x000000021c0c7825 */ /* 0x020fc800078e020c */
[C---:B--2---:R-:W-:Y:S01]  /*9800*/  IMAD.WIDE R16, R28.reuse, 0x2, R20 ;  /* 0x000000021c107825 */ /* 0x044fe200078e0214 */
[----:B------:R-:W2:Y:S03]  /*9810*/  LDG.E.U16 R11, desc[UR10][R12.64] ;  /* 0x0000000a0c0b7981 */ /* 0x000ea6000c1e1500 */
[C---:B0-----:R-:W-:Y:S01]  /*9820*/  IMAD.WIDE R18, R28.reuse, 0x2, R2 ;  /* 0x000000021c127825 */ /* 0x041fe200078e0202 */
[----:B------:R-:W5:Y:S04]  /*9830*/  LDL.LU R20, [R1+0x2c] ;  /* 0x00002c0001147983 */ /* 0x000f680000300800 */
[----:B------:R-:W2:Y:S04]  /*9840*/  LDL.LU R27, [R1+0x28] ;  /* 0x00002800011b7983 */ /* 0x000ea80000300800 */
[----:B------:R0:W4:Y:S01]  /*9850*/  LDG.E.U16 R12, desc[UR10][R16.64] ;  /* 0x0000000a100c7981 */ /* 0x000122000c1e1500 */
[----:B---3--:R-:W-:-:S03]  /*9860*/  IMAD.WIDE R14, R28, 0x2, R22 ;  /* 0x000000021c0e7825 */ /* 0x008fc600078e0216 */
[----:B------:R1:W3:Y:S04]  /*9870*/  LDG.E.U16 R13, desc[UR10][R18.64] ;  /* 0x0000000a120d7981 */ /* 0x0002e8000c1e1500 */
[----:B------:R1:W3:Y:S01]  /*9880*/  LDG.E.U16 R14, desc[UR10][R14.64] ;  /* 0x0000000a0e0e7981 */ /* 0x0002e2000c1e1500 */
[----:B0-----:R-:W0:Y:S03]  /*9890*/  S2R R16, SR_TID.X ;  /* 0x0000000000107919 */ /* 0x001e260000002100 */
[----:B------:R1:W-:Y:S04]  /*98a0*/  STL [R1], R0 ;  /* 0x0000000001007387 */ /* 0x0003e80000100800 */
[----:B-1----:R-:W3:Y:S04]  /*98b0*/  LDL.LU R0, [R1+0x24] ;  /* 0x0000240001007983 */ /* 0x002ee80000300800 */
[----:B------:R-:W3:Y:S04]  /*98c0*/  LDL.LU R3, [R1+0x20] ;  /* 0x0000200001037983 */ /* 0x000ee80000300800 */
[----:B------:R-:W3:Y:S04]  /*98d0*/  LDL.LU R2, [R1+0x1c] ;  /* 0x00001c0001027983 */ /* 0x000ee80000300800 */
[----:B------:R-:W3:Y:S04]  /*98e0*/  LDL.LU R4, [R1+0x18] ;  /* 0x0000180001047983 */ /* 0x000ee80000300800 */
[----:B------:R-:W3:Y:S01]  /*98f0*/  LDL.LU R23, [R1+0x10] ;  /* 0x0000100001177983 */ /* 0x000ee20000300800 */
[C---:B0-----:R-:W-:Y:S01]  /*9900*/  IMAD.SHL.U32 R17, R16.reuse, 0x2, RZ ;  /* 0x0000000210117824 */ /* 0x041fe200078e00ff */
[----:B------:R-:W-:-:S02]  /*9910*/  LOP3.LUT R18, R16, 0xff, RZ, 0xc0, !PT ;  /* 0x000000ff10127812 */ /* 0x000fc400078ec0ff */
[--C-:B------:R-:W-:Y:S02]  /*9920*/  SHF.R.S32.HI R19, RZ, 0x8, R16.reuse ;  /* 0x00000008ff137819 */ /* 0x100fe40000011410 */
[----:B------:R-:W-:Y:S02]  /*9930*/  LOP3.LUT R15, R17, 0x10, RZ, 0xc0, !PT ;  /* 0x00000010110f7812 */ /* 0x000fe400078ec0ff */
[----:B------:R-:W-:Y:S02]  /*9940*/  SHF.L.U32 R18, R18, 0x1, RZ ;  /* 0x0000000112127819 */ /* 0x000fe400000006ff */
[----:B------:R-:W-:Y:S02]  /*9950*/  SGXT R19, R19, 0x1 ;  /* 0x000000011313781a */ /* 0x000fe40000000200 */
[----:B------:R-:W-:Y:S02]  /*9960*/  LOP3.LUT R28, R16, 0x7, RZ, 0xc0, !PT ;  /* 0x00000007101c7812 */ /* 0x000fe400078ec0ff */
[----:B------:R-:W-:-:S02]  /*9970*/  LOP3.LUT R16, R15, 0x1e0, R16, 0xf8, !PT ;  /* 0x000001e00f107812 */ /* 0x000fc400078ef810 */
[----:B------:R-:W-:Y:S02]  /*9980*/  LOP3.LUT R15, R18, 0x210, R19, 0x78, !PT ;  /* 0x00000210120f7812 */ /* 0x000fe400078e7813 */
[----:B------:R-:W3:Y:S01]  /*9990*/  LDL.LU R18, [R1+0x4c] ;  /* 0x00004c0001127983 */ /* 0x000ee20000300800 */
[----:B------:R-:W-:-:S03]  /*99a0*/  IMAD R28, R28, 0x210, RZ ;  /* 0x000002101c1c7824 */ /* 0x000fc600078e02ff */
[----:B------:R-:W4:Y:S04]  /*99b0*/  LDL.LU R19, [R1+0x30] ;  /* 0x0000300001137983 */ /* 0x000f280000300800 */
[----:B------:R-:W4:Y:S01]  /*99c0*/  LDL.LU R26, [R1+0x88] ;  /* 0x00008800011a7983 */ /* 0x000f220000300800 */
[----:B------:R-:W-:-:S03]  /*99d0*/  LOP3.LUT R16, R28, R16, RZ, 0x3c, !PT ;  /* 0x000000101c107212 */ /* 0x000fc600078e3cff */
[----:B------:R-:W4:Y:S01]  /*99e0*/  LDL.LU R24, [R1+0x78] ;  /* 0x0000780001187983 */ /* 0x000f220000300800 */
[----:B------:R-:W-:-:S03]  /*99f0*/  LOP3.LUT R28, R28, 0x30, R17, 0x78, !PT ;  /* 0x000000301c1c7812 */ /* 0x000fc600078e7811 */
[----:B------:R-:W4:Y:S04]  /*9a00*/  LDL.LU R22, [R1+0x74] ;  /* 0x0000740001167983 */ /* 0x000f280000300800 */
[----:B------:R-:W4:Y:S04]  /*9a10*/  LDL.LU R21, [R1+0x64] ;  /* 0x0000640001157983 */ /* 0x000f280000300800 */
[----:B------:R-:W4:Y:S04]  /*9a20*/  LDL.LU R9, [R1+0x60] ;  /* 0x0000600001097983 */ /* 0x000f280000300800 */
[----:B------:R-:W4:Y:S04]  /*9a30*/  LDL.LU R25, [R1+0x58] ;  /* 0x0000580001197983 */ /* 0x000f280000300800 */
[----:B------:R-:W4:Y:S01]  /*9a40*/  LDL.LU R17, [R1+0x34] ;  /* 0x0000340001117983 */ /* 0x000f220000300800 */
[----:B------:R-:W0:Y:S01]  /*9a50*/  S2UR UR8, SR_CgaCtaId ;  /* 0x00000000000879c3 */ /* 0x000e220000008800 */
[----:B------:R-:W-:-:S02]  /*9a60*/  UMOV UR7, 0x400 ;  /* 0x0000040000077882 */ /* 0x000fc40000000000 */
[----:B0-----:R-:W-:-:S05]  /*9a70*/  ULEA UR7, UR8, UR7, 0x18 ;  /* 0x0000000708077291 */ /* 0x001fca000f8ec0ff */
[----:B------:R-:W-:Y:S06]  /*9a80*/  BAR.SYNC.DEFER_BLOCKING 0x0 ;  /* 0x0000000000007b1d */ /* 0x000fec0000010000 */
[----:B-----5:R-:W-:Y:S04]  /*9a90*/  STS.U16 [R15+UR7+0x23000], R20 ;  /* 0x023000140f007988 */ /* 0x020fe80008000407 */
[----:B--2---:R-:W-:Y:S04]  /*9aa0*/  STS.U16 [R15+UR7+0x24000], R27 ;  /* 0x0240001b0f007988 */ /* 0x004fe80008000407 */
[----:B---3--:R0:W-:Y:S02]  /*9ab0*/  STS.U16 [R15+UR7+0x20000], R18 ;  /* 0x020000120f007988 */ /* 0x0081e40008000407 */
[----:B0-----:R-:W0:Y:S02]  /*9ac0*/  S2R R18, SR_TID.X ;  /* 0x0000000000127919 */ /* 0x001e240000002100 */
[----:B----4-:R-:W-:Y:S04]  /*9ad0*/  STS.U16 [R15+UR7+0x22000], R19 ;  /* 0x022000130f007988 */ /* 0x010fe80008000407 */
[----:B------:R-:W-:Y:S04]  /*9ae0*/  STS.U16 [R15+UR7+0x25000], R0 ;  /* 0x025000000f007988 */ /* 0x000fe80008000407 */
[----:B------:R-:W-:Y:S01]  /*9af0*/  STS.U16 [R15+UR7+0x26000], R3 ;  /* 0x026000030f007988 */ /* 0x000fe20008000407 */
[----:B0-----:R-:W-:-:S05]  /*9b00*/  IMAD.SHL.U32 R18, R18, 0x100, RZ ;  /* 0x0000010012127824 */ /* 0x001fca00078e00ff */
[----:B------:R-:W-:-:S04]  /*9b10*/  LOP3.LUT R18, R18, 0x1000, RZ, 0xc0, !PT ;  /* 0x0000100012127812 */ /* 0x000fc800078ec0ff */
[----:B------:R-:W-:Y:S02]  /*9b20*/  IADD3 R18, PT, PT, R16, UR7, R18 ;  /* 0x0000000710127c10 */ /* 0x000fe4000fffe012 */
[----:B------:R-:W2:Y:S04]  /*9b30*/  LDL.LU R16, [R1+0x4] ;  /* 0x0000040001107983 */ /* 0x000ea80000300800 */
[----:B------:R0:W-:Y:S04]  /*9b40*/  STL [R1+0x294], R18 ;  /* 0x0002941201007387 */ /* 0x0001e80000100800 */
[----:B------:R1:W-:Y:S04]  /*9b50*/  STS.U16 [R15+UR7+0x21000], R17 ;  /* 0x021000110f007988 */ /* 0x0003e80008000407 */
[----:B0-----:R-:W3:Y:S04]  /*9b60*/  LDL.LU R18, [R1+0x48] ;  /* 0x0000480001127983 */ /* 0x001ee80000300800 */
[----:B-1----:R-:W4:Y:S04]  /*9b70*/  LDL.LU R17, [R1+0x3c] ;  /* 0x00003c0001117983 */ /* 0x002f280000300800 */
[----:B------:R-:W5:Y:S04]  /*9b80*/  LDL.LU R19, [R1+0xc] ;  /* 0x00000c0001137983 */ /* 0x000f680000300800 */
[----:B------:R-:W3:Y:S04]  /*9b90*/  LDL.LU R20, [R1+0x2f30] ;  /* 0x002f300001147983 */ /* 0x000ee80000300800 */
[----:B------:R-:W3:Y:S04]  /*9ba0*/  LDL.LU R27, [R1+0x2f2c] ;  /* 0x002f2c00011b7983 */ /* 0x000ee80000300800 */
[----:B------:R-:W3:Y:S04]  /*9bb0*/  LDL.LU R0, [R1+0x2f28] ;  /* 0x002f280001007983 */ /* 0x000ee80000300800 */
[----:B------:R-:W4:Y:S04]  /*9bc0*/  LDL.LU R3, [R1+0x2f24] ;  /* 0x002f240001037983 */ /* 0x000f280000300800 */
[----:B------:R0:W-:Y:S04]  /*9bd0*/  STS.U16 [R15+UR7+0x27000], R2 ;  /* 0x027000020f007988 */ /* 0x0001e80008000407 */
[----:B------:R1:W-:Y:S04]  /*9be0*/  STS.U16 [R15+UR7+0x28000], R4 ;  /* 0x028000040f007988 */ /* 0x0003e80008000407 */
[----:B------:R1:W-:Y:S04]  /*9bf0*/  STS.U16 [R15+UR7+0x29000], R23 ;  /* 0x029000170f007988 */ /* 0x0003e80008000407 */
[----:B0-----:R-:W5:Y:S04]  /*9c00*/  LDL.LU R2, [R1+0x2f20] ;  /* 0x002f200001027983 */ /* 0x001f680000300800 */
[----:B-1----:R-:W5:Y:S04]  /*9c10*/  LDL.LU R4, [R1+0x2f1c] ;  /* 0x002f1c0001047983 */ /* 0x002f680000300800 */
[----:B------:R-:W5:Y:S04]  /*9c20*/  LDL.LU R23, [R1+0x2f18] ;  /* 0x002f180001177983 */ /* 0x000f680000300800 */
[----:B--2---:R0:W-:Y:S02]  /*9c30*/  STS.U16 [R15+UR7+0x2a000], R16 ;  /* 0x02a000100f007988 */ /* 0x0041e40008000407 */
[----:B0-----:R-:W-:-:S02]  /*9c40*/  LOP3.LUT R16, R15, 0x20, RZ, 0x3c, !PT ;  /* 0x000000200f107812 */ /* 0x001fc400078e3cff */
[----:B---3--:R-:W-:Y:S04]  /*9c50*/  STS.U16 [R15+UR7+0x2f000], R0 ;  /* 0x02f000000f007988 */ /* 0x008fe80008000407 */
[----:B----4-:R-:W-:Y:S04]  /*9c60*/  STS.U16 [R15+UR7+0x2e000], R3 ;  /* 0x02e000030f007988 */ /* 0x010fe80008000407 */
[----:B-----5:R0:W-:Y:S04]  /*9c70*/  STS.U16 [R15+UR7+0x2b000], R23 ;  /* 0x02b000170f007988 */ /* 0x0201e80008000407 */
[----:B0-----:R-:W2:Y:S04]  /*9c80*/  LDL.LU R23, [R1+0x54] ;  /* 0x0000540001177983 */ /* 0x001ea80000300800 */
[----:B------:R-:W-:Y:S04]  /*9c90*/  STS.U16 [R15+UR7+0x2c000], R4 ;  /* 0x02c000040f007988 */ /* 0x000fe80008000407 */
[----:B------:R-:W-:Y:S04]  /*9ca0*/  STS.U16 [R15+UR7+0x2d000], R2 ;  /* 0x02d000020f007988 */ /* 0x000fe80008000407 */
[----:B------:R0:W-:Y:S04]  /*9cb0*/  STS.U16 [R16+UR7+0x20400], R26 ;  /* 0x0204001a10007988 */ /* 0x0001e80008000407 */
[----:B------:R1:W-:Y:S04]  /*9cc0*/  STS.U16 [R16+UR7+0x21400], R24 ;  /* 0x0214001810007988 */ /* 0x0003e80008000407 */
[----:B------:R3:W-:Y:S04]  /*9cd0*/  STS.U16 [R16+UR7+0x22400], R22 ;  /* 0x0224001610007988 */ /* 0x0007e80008000407 */
[----:B0-----:R-:W4:Y:S04]  /*9ce0*/  LDL.LU R26, [R1+0xa0] ;  /* 0x0000a000011a7983 */ /* 0x001f280000300800 */
[----:B-1----:R-:W5:Y:S04]  /*9cf0*/  LDL.LU R24, [R1+0x98] ;  /* 0x0000980001187983 */ /* 0x002f680000300800 */
[----:B------:R0:W-:Y:S04]  /*9d00*/  STS.U16 [R16+UR7+0x23400], R21 ;  /* 0x0234001510007988 */ /* 0x0001e80008000407 */
[----:B---3--:R-:W3:Y:S04]  /*9d10*/  LDL.LU R22, [R1+0x90] ;  /* 0x0000900001167983 */ /* 0x008ee80000300800 */
[----:B------:R1:W-:Y:S04]  /*9d20*/  STS.U16 [R16+UR7+0x24400], R9 ;  /* 0x0244000910007988 */ /* 0x0003e80008000407 */
[----:B0-----:R-:W3:Y:S04]  /*9d30*/  LDL.LU R21, [R1+0x84] ;  /* 0x0000840001157983 */ /* 0x001ee80000300800 */
[----:B------:R0:W-:Y:S04]  /*9d40*/  STS.U16 [R16+UR7+0x25400], R25 ;  /* 0x0254001910007988 */ /* 0x0001e80008000407 */
[----:B-1----:R-:W3:Y:S04]  /*9d50*/  LDL.LU R9, [R1+0x7c] ;  /* 0x00007c0001097983 */ /* 0x002ee80000300800 */
[----:B0-----:R-:W3:Y:S04]  /*9d60*/  LDL.LU R25, [R1+0x6c] ;  /* 0x00006c0001197983 */ /* 0x001ee80000300800 */
[----:B------:R-:W3:Y:S04]  /*9d70*/  LDL.LU R2, [R1+0x8] ;  /* 0x0000080001027983 */ /* 0x000ee80000300800 */
[----:B------:R-:W3:Y:S04]  /*9d80*/  LDL.LU R3, [R1+0x70] ;  /* 0x0000700001037983 */ /* 0x000ee80000300800 */
[----:B------:R-:W3:Y:S04]  /*9d90*/  LDL.LU R4, [R1+0x68] ;  /* 0x0000680001047983 */ /* 0x000ee80000300800 */
[----:B------:R-:W-:Y:S04]  /*9da0*/  STS.U16 [R16+UR7+0x27400], R18 ;  /* 0x0274001210007988 */ /* 0x000fe80008000407 */
[----:B------:R-:W-:Y:S01]  /*9db0*/  STS.U16 [R16+UR7+0x28400], R17 ;  /* 0x0284001110007988 */ /* 0x000fe20008000407 */
[----:B------:R-:W-:-:S03]  /*9dc0*/  LOP3.LUT R0, R15, 0x40, RZ, 0x3c, !PT ;  /* 0x000000400f007812 */ /* 0x000fc600078e3cff */
[----:B------:R-:W-:Y:S04]  /*9dd0*/  STS.U16 [R16+UR7+0x29400], R19 ;  /* 0x0294001310007988 */ /* 0x000fe80008000407 */
[----:B------:R-:W-:Y:S04]  /*9de0*/  STS.U16 [R16+UR7+0x2a400], R27 ;  /* 0x02a4001b10007988 */ /* 0x000fe80008000407 */
[----:B------:R-:W-:Y:S04]  /*9df0*/  STS.U16 [R16+UR7+0x2b400], R20 ;  /* 0x02b4001410007988 */ /* 0x000fe80008000407 */
[----:B------:R-:W-:Y:S04]  /*9e00*/  STS.U16 [R16+UR7+0x2c400], R5 ;  /* 0x02c4000510007988 */ /* 0x000fe80008000407 */
[----:B------:R-:W-:Y:S04]  /*9e10*/  STS.U16 [R16+UR7+0x2d400], R6 ;  /* 0x02d4000610007988 */ /* 0x000fe80008000407 */
[----:B------:R-:W-:Y:S04]  /*9e20*/  STS.U16 [R16+UR7+0x2e400], R7 ;  /* 0x02e4000710007988 */ /* 0x000fe80008000407 */
[----:B------:R-:W-:Y:S04]  /*9e30*/  STS.U16 [R16+UR7+0x2f400], R8 ;  /* 0x02f4000810007988 */ /* 0x000fe80008000407 */
[----:B--2---:R0:W-:Y:S04]  /*9e40*/  STS.U16 [R16+UR7+0x26400], R23 ;  /* 0x0264001710007988 */ /* 0x0041e80008000407 */
[----:B0-----:R-:W2:Y:S04]  /*9e50*/  LDL.LU R23, [R1+0x50] ;  /* 0x0000500001177983 */ /* 0x001ea80000300800 */
[----:B------:R-:W2:Y:S04]  /*9e60*/  LDL.LU R18, [R1+0x40] ;  /* 0x0000400001127983 */ /* 0x000ea80000300800 */
[----:B------:R-:W2:Y:S04]  /*9e70*/  LDL.LU R17, [R1+0x14] ;  /* 0x0000140001117983 */ /* 0x000ea80000300800 */
[----:B------:R-:W2:Y:S04]  /*9e80*/  LDL.LU R19, [R1] ;  /* 0x0000000001137983 */ /* 0x000ea80000300800 */
[----:B------:R-:W2:Y:S04]  /*9e90*/  LDL.LU R27, [R1+0x80] ;  /* 0x00008000011b7983 */ /* 0x000ea80000300800 */
[----:B------:R-:W2:Y:S04]  /*9ea0*/  LDL.LU R20, [R1+0x8c] ;  /* 0x00008c0001147983 */ /* 0x000ea80000300800 */
[----:B------:R-:W2:Y:S04]  /*9eb0*/  LDL.LU R5, [R1+0x94] ;  /* 0x0000940001057983 */ /* 0x000ea80000300800 */
[----:B------:R-:W2:Y:S04]  /*9ec0*/  LDL.LU R6, [R1+0x9c] ;  /* 0x00009c0001067983 */ /* 0x000ea80000300800 */
[----:B------:R-:W2:Y:S04]  /*9ed0*/  LDL.LU R7, [R1+0x38] ;  /* 0x0000380001077983 */ /* 0x000ea80000300800 */
[----:B------:R-:W2:Y:S04]  /*9ee0*/  LDL.LU R8, [R1+0x5c] ;  /* 0x00005c0001087983 */ /* 0x000ea80000300800 */
[----:B------:R-:W2:Y:S04]  /*9ef0*/  LDL.LU R16, [R1+0x44] ;  /* 0x0000440001107983 */ /* 0x000ea80000300800 */
[----:B----4-:R0:W-:Y:S04]  /*9f00*/  STS.U16 [R0+UR7+0x20800], R26 ;  /* 0x0208001a00007988 */ /* 0x0101e80008000407 */
[----:B-----5:R1:W-:Y:S04]  /*9f10*/  STS.U16 [R0+UR7+0x21800], R24 ;  /* 0x0218001800007988 */ /* 0x0203e80008000407 */
[----:B---3--:R3:W-:Y:S04]  /*9f20*/  STS.U16 [R0+UR7+0x22800], R22 ;  /* 0x0228001600007988 */ /* 0x0087e80008000407 */
[----:B0-----:R-:W4:Y:S04]  /*9f30*/  LDL.LU R26, [R1+0x2f14] ;  /* 0x002f1400011a7983 */ /* 0x001f280000300800 */
[----:B-1----:R-:W5:Y:S04]  /*9f40*/  LDL.LU R24, [R1+0x2f10] ;  /* 0x002f100001187983 */ /* 0x002f680000300800 */
[----:B---3--:R-:W3:Y:S04]  /*9f50*/  LDL.LU R22, [R1+0x2f0c] ;  /* 0x002f0c0001167983 */ /* 0x008ee80000300800 */
[----:B------:R0:W-:Y:S04]  /*9f60*/  STS.U16 [R0+UR7+0x23800], R21 ;  /* 0x0238001500007988 */ /* 0x0001e80008000407 */
[----:B------:R1:W-:Y:S04]  /*9f70*/  STS.U16 [R0+UR7+0x24800], R9 ;  /* 0x0248000900007988 */ /* 0x0003e80008000407 */
[----:B------:R1:W-:Y:S04]  /*9f80*/  STS.U16 [R0+UR7+0x25800], R25 ;  /* 0x0258001900007988 */ /* 0x0003e80008000407 */
[----:B0-----:R-:W3:Y:S04]  /*9f90*/  LDL.LU R21, [R1+0x2f08] ;  /* 0x002f080001157983 */ /* 0x001ee80000300800 */
[----:B-1----:R-:W3:Y:S04]  /*9fa0*/  LDL.LU R9, [R1+0x2f04] ;  /* 0x002f040001097983 */ /* 0x002ee80000300800 */
[----:B------:R-:W3:Y:S04]  /*9fb0*/  LDL.LU R25, [R1+0x2f00] ;  /* 0x002f000001197983 */ /* 0x000ee80000300800 */
[----:B------:R0:W-:Y:S02]  /*9fc0*/  STS.U16 [R0+UR7+0x29800], R2 ;  /* 0x0298000200007988 */ /* 0x0001e40008000407 */
[----:B0-----:R-:W-:-:S02]  /*9fd0*/  LOP3.LUT R2, R15, 0x60, RZ, 0x3c, !PT ;  /* 0x000000600f027812 */ /* 0x001fc400078e3cff */
[----:B--2---:R-:W-:Y:S04]  /*9fe0*/  STS.U16 [R0+UR7+0x28800], R7 ;  /* 0x0288000700007988 */ /* 0x004fe80008000407 */
[----:B------:R-:W-:Y:S04]  /*9ff0*/  STS.U16 [R0+UR7+0x26800], R8 ;  /* 0x0268000800007988 */ /* 0x000fe80008000407 */
[----:B------:R-:W-:Y:S04]  /*a000*/  STS.U16 [R0+UR7+0x27800], R16 ;  /* 0x0278001000007988 */ /* 0x000fe80008000407 */
[----:B----4-:R-:W-:Y:S04]  /*a010*/  STS.U16 [R0+UR7+0x2f800], R26 ;  /* 0x02f8001a00007988 */ /* 0x010fe80008000407 */
[----:B-----5:R-:W-:Y:S04]  /*a020*/  STS.U16 [R0+UR7+0x2e800], R24 ;  /* 0x02e8001800007988 */ /* 0x020fe80008000407 */
[----:B---3--:R-:W-:Y:S04]  /*a030*/  STS.U16 [R0+UR7+0x2d800], R22 ;  /* 0x02d8001600007988 */ /* 0x008fe80008000407 */
[----:B------:R-:W-:Y:S04]  /*a040*/  STS.U16 [R0+UR7+0x2c800], R21 ;  /* 0x02c8001500007988 */ /* 0x000fe80008000407 */
[----:B------:R-:W-:Y:S04]  /*a050*/  STS.U16 [R0+UR7+0x2b800], R9 ;  /* 0x02b8000900007988 */ /* 0x000fe80008000407 */
[----:B------:R-:W-:Y:S04]  /*a060*/  STS.U16 [R0+UR7+0x2a800], R25 ;  /* 0x02a8001900007988 */ /* 0x000fe80008000407 */
[----:B------:R0:W-:Y:S04]  /*a070*/  STS.U16 [R2+UR7+0x2ac00], R29 ;  /* 0x02ac001d02007988 */ /* 0x0001e80008000407 */
[----:B0-----:R-:W2:Y:S04]  /*a080*/  LDL R29, [R1+0x294] ;  /* 0x00029400011d7983 */ /* 0x001ea80000100800 */
        /* <DEDUP_REMOVED lines=14> */
[----:B------:R-:W-:Y:S01]  /*a170*/  STS.U16 [R2+UR7+0x2fc00], R13 ;  /* 0x02fc000d02007988 */ /* 0x000fe20008000407 */
[----:B------:R-:W-:Y:S06]  /*a180*/  BAR.SYNC.DEFER_BLOCKING 0x0 ;  /* 0x0000000000007b1d */ /* 0x000fec0000010000 */
[----:B------:R-:W0:Y:S04]  /*a190*/  LDSM.16.M88.4 R20, [R28+UR7+0x22000] ;  /* 0x022000071c14783b */ /* 0x000e280008000200 */
[----:B------:R-:W-:Y:S04]  /*a1a0*/  LDSM.16.M88.4 R16, [R28+UR7+0x20000] ;  /* 0x020000071c10783b */ /* 0x000fe80008000200 */
[----:B------:R-:W-:Y:S01]  /*a1b0*/  LDSM.16.M88.4 R4, [R28+UR7+0x21000] ;  /* 0x021000071c04783b */ /* 0x000fe20008000200 */
[----:B0-----:R-:W-:Y:S01]  /*a1c0*/  IMAD.MOV.U32 R2, RZ, RZ, R20 ;  /* 0x000000ffff027224 */ /* 0x001fe200078e0014 */
[----:B------:R-:W-:-:S02]  /*a1d0*/  MOV R0, R21 ;  /* 0x0000001500007202 */ /* 0x000fc40000000f00 */
[----:B--2---:R-:W0:Y:S04]  /*a1e0*/  LDSM.16.MT88.4 R8, [R29+0x2000] ;  /* 0x002000001d08783b */ /* 0x004e280000004200 */
[----:B------:R-:W-:Y:S04]  /*a1f0*/  LDSM.16.MT88.4 R12, [R29] ;  /* 0x000000001d0c783b */ /* 0x000fe80000004200 */
[----:B0-----:R-:W-:Y:S04]  /*a200*/  STL.64 [R1+0x2ef8], R10 ;  /* 0x002ef80a01007387 */ /* 0x001fe80000100a00 */
[----:B------:R-:W-:Y:S04]  /*a210*/  STL.64 [R1+0x2ef0], R8 ;  /* 0x002ef00801007387 */ /* 0x000fe80000100a00 */
[----:B------:R-:W0:Y:S04]  /*a220*/  LDSM.16.M88.4 R8, [R28+UR7+0x23000] ;  /* 0x023000071c08783b */ /* 0x000e280008000200 */
[----:B------:R1:W-:Y:S04]  /*a230*/  STL [R1+0x2e78], R29 ;  /* 0x002e781d01007387 */ /* 0x0003e80000100800 */
[----:B------:R-:W-:Y:S04]  /*a240*/  STL.64 [R1+0x38], R22 ;  /* 0x0000381601007387 */ /* 0x000fe80000100a00 */
[----:B0-----:R-:W-:Y:S01]  /*a250*/  STL [R1+0x20], R8 ;  /* 0x0000200801007387 */ /* 0x001fe20000100800 */
[----:B------:R-:W-:-:S02]  /*a260*/  IMAD.MOV.U32 R3, RZ, RZ, R9 ;  /* 0x000000ffff037224 */ /* 0x000fc400078e0009 */
[----:B-1----:R-:W-:Y:S01]  /*a270*/  IMAD.MOV.U32 R29, RZ, RZ, R11 ;  /* 0x000000ffff1d7224 */ /* 0x002fe200078e000b */
[----:B------:R-:W-:Y:S04]  /*a280*/  STL [R1+0x28], R10 ;  /* 0x0000280a01007387 */ /* 0x000fe80000100800 */
[----:B------:R-:W0:Y:S01]  /*a290*/  LDSM.16.M88.4 R8, [R28+UR7+0x24000] ;  /* 0x024000071c08783b */ /* 0x000e220008000200 */
[----:B------:R-:W-:Y:S01]  /*a2a0*/  HMMA.16816.F32.BF16 R24, R12, R16, RZ ;  /* 0x000000100c18723c */ /* 0x000fe200000418ff */
[----:B------:R-:W-:Y:S01]  /*a2b0*/  MOV R16, R2 ;  /* 0x0000000200107202 */ /* 0x000fe20000000f00 */
[----:B------:R-:W-:Y:S02]  /*a2c0*/  IMAD.MOV.U32 R17, RZ, RZ, R0 ;  /* 0x000000ffff117224 */ /* 0x000fe400078e0000 */
[----:B0-----:R-:W-:Y:S01]  /*a2d0*/  IMAD.MOV.U32 R2, RZ, RZ, R8 ;  /* 0x000000ffff027224 */ /* 0x001fe200078e0008 */
[----:B------:R-:W-:Y:S01]  /*a2e0*/  STL.64 [R1+0x18], R10 ;  /* 0x0000180a01007387 */ /* 0x000fe20000100a00 */
[----:B------:R-:W-:-:S03]  /*a2f0*/  MOV R0, R9 ;  /* 0x0000000900007202 */ /* 0x000fc60000000f00 */
[----:B------:R-:W0:Y:S01]  /*a300*/  LDSM.16.M88.4 R8, [R28+UR7+0x25000] ;  /* 0x025000071c08783b */ /* 0x000e220008000200 */
[----:B------:R-:W-:Y:S01]  /*a310*/  HMMA.16816.F32.BF16 R20, R12, R4, RZ ;  /* 0x000000040c14723c */ /* 0x000fe200000418ff */
[----:B------:R-:W-:Y:S02]  /*a320*/  IMAD.MOV.U32 R4, RZ, RZ, R2 ;  /* 0x000000ffff047224 */ /* 0x000fe400078e0002 */
[----:B------:R-:W-:Y:S01]  /*a330*/  IMAD.MOV.U32 R5, RZ, RZ, R0 ;  /* 0x000000ffff057224 */ /* 0x000fe200078e0000 */
[----:B0-----:R0:W-:Y:S01]  /*a340*/  STL.64 [R1+0x8], R10 ;  /* 0x0000080a01007387 */ /* 0x0011e20000100a00 */
[----:B------:R-:W-:Y:S01]  /*a350*/  MOV R2, R8 ;  /* 0x0000000800027202 */ /* 0x000fe20000000f00 */
[----:B------:R-:W-:Y:S02]  /*a360*/  IMAD.MOV.U32 R0, RZ, RZ, R9 ;  /* 0x000000ffff007224 */ /* 0x000fe400078e0009 */
[----:B0-----:R-:W2:Y:S04]  /*a370*/  LDL.LU.64 R10, [R1+0x2ef8] ;  /* 0x002ef800010a7983 */ /* 0x001ea80000300a00 */
[----:B------:R-:W2:Y:S02]  /*a380*/  LDL.LU.64 R8, [R1+0x2ef0] ;  /* 0x002ef00001087983 */ /* 0x000ea40000300a00 */
[----:B--2---:R-:W-:-:S15]  /*a390*/  HMMA.16816.F32.BF16 R24, R8, R18, R24 ;  /* 0x000000120818723c */ /* 0x004fde0000041818 */
[----:B------:R-:W-:-:S04]  /*a3a0*/  NOP ;  /* 0x0000000000007918 */ /* 0x000fc80000000000 */
[----:B------:R0:W-:Y:S04]  /*a3b0*/  STL.64 [R1+0x110], R24 ;  /* 0x0001101801007387 */ /* 0x0001e80000100a00 */
[----:B------:R-:W-:Y:S01]  /*a3c0*/  STL.64 [R1+0x118], R26 ;  /* 0x0001181a01007387 */ /* 0x000fe20000100a00 */
[----:B0-----:R-:W-:Y:S01]  /*a3d0*/  IMAD.MOV.U32 R24, RZ, RZ, R4 ;  /* 0x000000ffff187224 */ /* 0x001fe200078e0004 */
[----:B------:R-:W-:Y:S02]  /*a3e0*/  MOV R25, R5 ;  /* 0x0000000500197202 */ /* 0x000fe40000000f00 */
[----:B------:R-:W-:Y:S01]  /*a3f0*/  HMMA.16816.F32.BF16 R4, R8, R6, R20 ;  /* 0x000000060804723c */ /* 0x000fe20000041814 */
[----:B------:R-:W2:-:S15]  /*a400*/  LDL.LU R20, [R1+0x20] ;  /* 0x0000200001147983 */ /* 0x000e9e0000300800 */
[----:B------:R-:W-:-:S03]  /*a410*/  NOP ;  /* 0x0000000000007918 */ /* 0x000fc60000000000 */
[----:B------:R-:W-:Y:S04]  /*a420*/  STL.64 [R1+0x100], R4 ;  /* 0x0001000401007387 */ /* 0x000fe80000100a00 */
[----:B------:R-:W-:Y:S04]  /*a430*/  STL.64 [R1+0x108], R6 ;  /* 0x0001080601007387 */ /* 0x000fe80000100a00 */
[----:B------:R-:W-:Y:S04]  /*a440*/  STL.64 [R1+0x2ee8], R10 ;  /* 0x002ee80a01007387 */ /* 0x000fe80000100a00 */
[----:B------:R-:W-:Y:S04]  /*a450*/  STL.64 [R1+0x2ee0], R8 ;  /* 0x002ee00801007387 */ /* 0x000fe80000100a00 */
[----:B------:R-:W0:Y:S04]  /*a460*/  LDSM.16.M88.4 R8, [R28+UR7+0x26000] ;  /* 0x026000071c08783b */ /* 0x000e280008000200 */
[----:B0-----:R-:W-:Y:S04]  /*a470*/  STL.64 [R1+0x60], R8 ;  /* 0x0000600801007387 */ /* 0x001fe80000100a00 */
[----:B------:R-:W-:Y:S04]  /*a480*/  STL.64 [R1+0x68], R10 ;  /* 0x0000680a01007387 */ /* 0x000fe80000100a00 */
[----:B------:R-:W0:Y:S04]  /*a490*/  LDSM.16.M88.4 R8, [R28+UR7+0x27000] ;  /* 0x027000071c08783b */ /* 0x000e280008000200 */
[----:B0-----:R-:W-:Y:S04]  /*a4a0*/  STL.64 [R1+0x40], R8 ;  /* 0x0000400801007387 */ /* 0x001fe80000100a00 */
[----:B------:R-:W-:Y:S04]  /*a4b0*/  STL.64 [R1+0x48], R10 ;  /* 0x0000480a01007387 */ /* 0x000fe80000100a00 */
[----:B------:R-:W0:Y:S01]  /*a4c0*/  LDSM.16.M88.4 R8, [R28+UR7+0x28000] ;  /* 0x028000071c08783b */ /* 0x000e220008000200 */
[----:B------:R-:W-:-:S02]  /*a4d0*/  IMAD.MOV.U32 R21, RZ, RZ, R3 ;  /* 0x000000ffff157224 */ /* 0x000fc400078e0003 */
[----:B------:R-:W-:Y:S02]  /*a4e0*/  IMAD.MOV.U32 R4, RZ, RZ, R2 ;  /* 0x000000ffff047224 */ /* 0x000fe400078e0002 */
[----:B0-----:R-:W-:Y:S01]  /*a4f0*/  IMAD.MOV.U32 R3, RZ, RZ, R10 ;  /* 0x000000ffff037224 */ /* 0x001fe200078e000a */
[----:B------:R-:W-:Y:S01]  /*a500*/  STL.64 [R1+0x90], R8 ;  /* 0x0000900801007387 */ /* 0x000fe20000100a00 */
[----:B------:R-:W-:-:S03]  /*a510*/  IMAD.MOV.U32 R2, RZ, RZ, R11 ;  /* 0x000000ffff027224 */ /* 0x000fc600078e000b */
[----:B------:R-:W0:Y:S04]  /*a520*/  LDSM.16.M88.4 R8, [R28+UR7+0x29000] ;  /* 0x029000071c08783b */ /* 0x000e280008000200 */
[----:B------:R-:W-:Y:S04]  /*a530*/  STL [R1+0x2e80], R2 ;  /* 0x002e800201007387 */ /* 0x000fe80000100800 */
[----:B------:R-:W-:Y:S04]  /*a540*/  STL [R1+0x2e7c], R3 ;  /* 0x002e7c0301007387 */ /* 0x000fe80000100800 */
[----:B0-----:R-:W-:Y:S04]  /*a550*/  STL.64 [R1+0x80], R8 ;  /* 0x0000800801007387 */ /* 0x001fe80000100a00 */
[----:B------:R-:W-:Y:S04]  /*a560*/  STL.64 [R1+0x88], R10 ;  /* 0x0000880a01007387 */ /* 0x000fe80000100a00 */
[----:B------:R-:W0:Y:S01]  /*a570*/  LDSM.16.M88.4 R8, [R28+UR7+0x2a000] ;  /* 0x02a000071c08783b */ /* 0x000e220008000200 */
[----:B------:R-:W-:Y:S01]  /*a580*/  MOV R5, R0 ;  /* 0x0000000000057202 */ /* 0x000fe20000000f00 */
[----:B------:R-:W-:Y:S01]  /*a590*/  HMMA.16816.F32.BF16 R24, R12, R24, RZ ;  /* 0x000000180c18723c */ /* 0x000fe200000418ff */
[----:B0-----:R-:W-:Y:S01]  /*a5a0*/  MOV R2, R8 ;  /* 0x0000000800027202 */ /* 0x001fe20000000f00 */
[----:B------:R-:W-:Y:S01]  /*a5b0*/  STL.64 [R1+0x78], R10 ;  /* 0x0000780a01007387 */ /* 0x000fe20000100a00 */
[----:B------:R-:W-:-:S03]  /*a5c0*/  IMAD.MOV.U32 R0, RZ, RZ, R9 ;  /* 0x000000ffff007224 */ /* 0x000fc600078e0009 */
[----:B------:R-:W0:Y:S02]  /*a5d0*/  LDSM.16.M88.4 R8, [R28+UR7+0x2b000] ;  /* 0x02b000071c08783b */ /* 0x000e240008000200 */
[----:B--2---:R-:W-:-:S15]  /*a5e0*/  HMMA.16816.F32.BF16 R20, R12, R20, RZ ;  /* 0x000000140c14723c */ /* 0x004fde00000418ff */
[----:B------:R-:W-:-:S04]  /*a5f0*/  NOP ;  /* 0x0000000000007918 */ /* 0x000fc80000000000 */
[----:B------:R1:W-:Y:S04]  /*a600*/  STL.64 [R1+0x2ed8], R22 ;  /* 0x002ed81601007387 */ /* 0x0003e80000100a00 */
[----:B------:R-:W-:Y:S04]  /*a610*/  STL.64 [R1+0x2ed0], R20 ;  /* 0x002ed01401007387 */ /* 0x000fe80000100a00 */
[----:B-1----:R-:W2:Y:S04]  /*a620*/  LDL.LU R22, [R1+0x38] ;  /* 0x0000380001167983 */ /* 0x002ea80000300800 */
[----:B------:R-:W2:Y:S04]  /*a630*/  LDL.LU R23, [R1+0x3c] ;  /* 0x00003c0001177983 */ /* 0x000ea80000300800 */
[----:B------:R1:W-:Y:S04]  /*a640*/  STL.64 [R1+0x2ec8], R26 ;  /* 0x002ec81a01007387 */ /* 0x0003e80000100a00 */
[----:B0-----:R-:W-:Y:S04]  /*a650*/  STL.64 [R1+0xb0], R8 ;  /* 0x0000b00801007387 */ /* 0x001fe80000100a00 */
[----:B------:R-:W-:Y:S04]  /*a660*/  STL.64 [R1+0xb8], R10 ;  /* 0x0000b80a01007387 */ /* 0x000fe80000100a00 */
[----:B------:R-:W0:Y:S01]  /*a670*/  LDSM.16.M88.4 R8, [R28+UR7+0x2c000] ;  /* 0x02c000071c08783b */ /* 0x000e220008000200 */
[----:B-1----:R-:W-:-:S03]  /*a680*/  IMAD.MOV.U32 R27, RZ, RZ, R29 ;  /* 0x000000ffff1b7224 */ /* 0x002fc600078e001d */
[----:B------:R-:W-:Y:S04]  /*a690*/  STL.64 [R1+0x2ec0], R24 ;  /* 0x002ec01801007387 */ /* 0x000fe80000100a00 */
[----:B------:R-:W3:Y:S04]  /*a6a0*/  LDL.LU R26, [R1+0x28] ;  /* 0x00002800011a7983 */ /* 0x000ee80000300800 */
[----:B0-----:R0:W-:Y:S01]  /*a6b0*/  STL.64 [R1+0xd8], R10 ;  /* 0x0000d80a01007387 */ /* 0x0011e20000100a00 */
[----:B------:R-:W-:Y:S01]  /*a6c0*/  MOV R3, R8 ;  /* 0x0000000800037202 */ /* 0x000fe20000000f00 */
[----:B------:R-:W-:-:S02]  /*a6d0*/  IMAD.MOV.U32 R29, RZ, RZ, R9 ;  /* 0x000000ffff1d7224 */ /* 0x000fc400078e0009 */
[----:B0-----:R-:W2:Y:S04]  /*a6e0*/  LDL.LU.64 R10, [R1+0x2ee8] ;  /* 0x002ee800010a7983 */ /* 0x001ea80000300a00 */
[----:B------:R-:W2:Y:S01]  /*a6f0*/  LDL.LU.64 R8, [R1+0x2ee0] ;  /* 0x002ee00001087983 */ /* 0x000ea20000300a00 */
[C---:B------:R-:W-:Y:S08]  /*a700*/  HMMA.16816.F32.BF16 R16, R12.reuse, R16, RZ ;  /* 0x000000100c10723c */ /* 0x040ff000000418ff */
[----:B------:R-:W-:Y:S01]  /*a710*/  HMMA.16816.F32.BF16 R4, R12, R4, RZ ;  /* 0x000000040c04723c */ /* 0x000fe200000418ff */
[----:B------:R-:W-:Y:S04]  /*a720*/  STL [R1+0x2e88], R29 ;  /* 0x002e881d01007387 */ /* 0x000fe80000100800 */
[----:B------:R-:W-:-:S14]  /*a730*/  STL [R1+0x2e84], R3 ;  /* 0x002e840301007387 */ /* 0x000fdc0000100800 */
[----:B------:R0:W-:Y:S04]  /*a740*/  STL.64 [R1+0x2eb8], R6 ;  /* 0x002eb80601007387 */ /* 0x0001e80000100a00 */
[----:B------:R-:W-:Y:S04]  /*a750*/  STL.64 [R1+0x2eb0], R4 ;  /* 0x002eb00401007387 */ /* 0x000fe80000100a00 */
[----:B0-----:R-:W4:Y:S04]  /*a760*/  LDL.LU R6, [R1+0x18] ;  /* 0x0000180001067983 */ /* 0x001f280000300800 */
[----:B------:R-:W4:Y:S04]  /*a770*/  LDL.LU R7, [R1+0x1c] ;  /* 0x00001c0001077983 */ /* 0x000f280000300800 */
[----:B------:R0:W-:Y:S04]  /*a780*/  STL.64 [R1+0x2ea8], R14 ;  /* 0x002ea80e01007387 */ /* 0x0001e80000100a00 */
[----:B------:R-:W-:Y:S04]  /*a790*/  STL.64 [R1+0x2ea0], R12 ;  /* 0x002ea00c01007387 */ /* 0x000fe80000100a00 */
[----:B0-----:R-:W5:Y:S04]  /*a7a0*/  LDL.LU R14, [R1+0x8] ;  /* 0x00000800010e7983 */ /* 0x001f680000300800 */
[----:B------:R-:W5:Y:S01]  /*a7b0*/  LDL.LU R15, [R1+0xc] ;  /* 0x00000c00010f7983 */ /* 0x000f620000300800 */
[----:B--2---:R-:W-:Y:S03]  /*a7c0*/  HMMA.16816.F32.BF16 R20, R8, R22, R16 ;  /* 0x000000160814723c */ /* 0x004fe60000041810 */
[----:B------:R-:W2:-:S15]  /*a7d0*/  LDL.LU R16, [R1+0x90] ;  /* 0x0000900001107983 */ /* 0x000e9e0000300800 */
[----:B------:R-:W-:Y:S01]  /*a7e0*/  NOP ;  /* 0x0000000000007918 */ /* 0x000fe20000000000 */
[----:B------:R-:W-:Y:S04]  /*a7f0*/  STL.64 [R1+0xf0], R20 ;  /* 0x0000f01401007387 */ /* 0x000fe80000100a00 */
[----:B------:R-:W-:Y:S04]  /*a800*/  STL.64 [R1+0xf8], R22 ;  /* 0x0000f81601007387 */ /* 0x000fe80000100a00 */
[----:B------:R-:W2:Y:S04]  /*a810*/  LDL.LU R17, [R1+0x94] ;  /* 0x0000940001117983 */ /* 0x000ea80000300800 */
[----:B------:R-:W0:Y:S04]  /*a820*/  LDSM.16.M88.4 R20, [R28+UR7+0x2d000] ;  /* 0x02d000071c14783b */ /* 0x000e280008000200 */
[----:B--2---:R1:W-:Y:S04]  /*a830*/  STL.64 [R1+0x2e90], R16 ;  /* 0x002e901001007387 */ /* 0x0043e80000100a00 */
[----:B-1----:R-:W2:Y:S04]  /*a840*/  LDL.LU R16, [R1+0x40] ;  /* 0x0000400001107983 */ /* 0x002ea80000300800 */
[----:B------:R-:W2:Y:S01]  /*a850*/  LDL.LU R17, [R1+0x44] ;  /* 0x0000440001117983 */ /* 0x000ea20000300800 */
[----:B0-----:R-:W-:Y:S01]  /*a860*/  IMAD.MOV.U32 R29, RZ, RZ, R20 ;  /* 0x000000ffff1d7224 */ /* 0x001fe200078e0014 */
[----:B------:R-:W-:-:S02]  /*a870*/  MOV R3, R21 ;  /* 0x0000001500037202 */ /* 0x000fc40000000f00 */
[----:B--2---:R0:W-:Y:S04]  /*a880*/  STL.64 [R1+0x2e98], R16 ;  /* 0x002e981001007387 */ /* 0x0041e80000100a00 */
[----:B0-----:R-:W2:Y:S04]  /*a890*/  LDL.LU R16, [R1+0x60] ;  /* 0x0000600001107983 */ /* 0x001ea80000300800 */
[----:B------:R-:W2:Y:S04]  /*a8a0*/  LDL.LU R17, [R1+0x64] ;  /* 0x0000640001117983 */ /* 0x000ea80000300800 */
[----:B------:R-:W-:Y:S04]  /*a8b0*/  STL.64 [R1+0xa8], R22 ;  /* 0x0000a81601007387 */ /* 0x000fe80000100a00 */
[----:B------:R-:W0:Y:S04]  /*a8c0*/  LDSM.16.M88.4 R20, [R28+UR7+0x2e000] ;  /* 0x02e000071c14783b */ /* 0x000e280008000200 */
[----:B0-----:R-:W-:Y:S04]  /*a8d0*/  STL.64 [R1+0xc0], R20 ;  /* 0x0000c01401007387 */ /* 0x001fe80000100a00 */
[----:B------:R-:W-:Y:S04]  /*a8e0*/  STL.64 [R1+0xc8], R22 ;  /* 0x0000c81601007387 */ /* 0x000fe80000100a00 */
[----:B------:R-:W0:Y:S04]  /*a8f0*/  LDSM.16.M88.4 R20, [R28+UR7+0x2f000] ;  /* 0x02f000071c14783b */ /* 0x000e280008000200 */
[----:B0-----:R-:W-:Y:S04]  /*a900*/  STL.64 [R1+0xe0], R20 ;  /* 0x0000e01401007387 */ /* 0x001fe80000100a00 */
[----:B------:R0:W-:Y:S04]  /*a910*/  STL.64 [R1+0xe8], R22 ;  /* 0x0000e81601007387 */ /* 0x0001e80000100a00 */
[----:B0-----:R-:W3:Y:S04]  /*a920*/  LDL.LU.64 R22, [R1+0x2ed8] ;  /* 0x002ed80001167983 */ /* 0x001ee80000300a00 */
[----:B------:R-:W3:Y:S02]  /*a930*/  LDL.LU.64 R20, [R1+0x2ed0] ;  /* 0x002ed00001147983 */ /* 0x000ee40000300a00 */
[----:B---3--:R-:W-:Y:S02]  /*a940*/  HMMA.16816.F32.BF16 R20, R8, R26, R20 ;  /* 0x0000001a0814723c */ /* 0x008fe40000041814 */
[----:B------:R-:W4:Y:S04]  /*a950*/  LDL.LU.64 R26, [R1+0x2ec8] ;  /* 0x002ec800011a7983 */ /* 0x000f280000300a00 */
[----:B------:R-:W4:-:S13]  /*a960*/  LDL.LU.64 R24, [R1+0x2ec0] ;  /* 0x002ec00001187983 */ /* 0x000f1a0000300a00 */
[----:B------:R0:W-:Y:S04]  /*a970*/  STL.64 [R1+0x180], R20 ;  /* 0x0001801401007387 */ /* 0x0001e80000100a00 */
[----:B------:R-:W-:Y:S04]  /*a980*/  STL.64 [R1+0x188], R22 ;  /* 0x0001881601007387 */ /* 0x000fe80000100a00 */
[----:B0-----:R-:W3:Y:S04]  /*a990*/  LDL.LU R20, [R1+0x80] ;  /* 0x0000800001147983 */ /* 0x001ee80000300800 */
[----:B------:R-:W3:Y:S01]  /*a9a0*/  LDL.LU R21, [R1+0x84] ;  /* 0x0000840001157983 */ /* 0x000ee20000300800 */
[----:B----4-:R-:W-:Y:S03]  /*a9b0*/  HMMA.16816.F32.BF16 R24, R8, R6, R24 ;  /* 0x000000060818723c */ /* 0x010fe60000041818 */
[----:B------:R-:W5:Y:S04]  /*a9c0*/  LDL.LU.64 R6, [R1+0x2eb8] ;  /* 0x002eb80001067983 */ /* 0x000f680000300a00 */
[----:B------:R-:W5:-:S12]  /*a9d0*/  LDL.LU.64 R4, [R1+0x2eb0] ;  /* 0x002eb00001047983 */ /* 0x000f580000300a00 */
[----:B------:R-:W-:Y:S04]  /*a9e0*/  STL.64 [R1+0x170], R24 ;  /* 0x0001701801007387 */ /* 0x000fe80000100a00 */
[----:B------:R-:W-:Y:S01]  /*a9f0*/  STL.64 [R1+0x178], R26 ;  /* 0x0001781a01007387 */ /* 0x000fe20000100a00 */
[----:B-----5:R-:W-:Y:S03]  /*aa00*/  HMMA.16816.F32.BF16 R4, R8, R14, R4 ;  /* 0x0000000e0804723c */ /* 0x020fe60000041804 */
[----:B------:R-:W2:Y:S04]  /*aa10*/  LDL.LU.64 R14, [R1+0x2ea8] ;  /* 0x002ea800010e7983 */ /* 0x000ea80000300a00 */
[----:B------:R-:W2:Y:S04]  /*aa20*/  LDL.LU.64 R12, [R1+0x2ea0] ;  /* 0x002ea000010c7983 */ /* 0x000ea80000300a00 */
[----:B------:R0:W-:Y:S04]  /*aa30*/  STL.64 [R1+0x2e68], R10 ;  /* 0x002e680a01007387 */ /* 0x0001e80000100a00 */
[----:B------:R-:W-:Y:S04]  /*aa40*/  STL.64 [R1+0x2e60], R8 ;  /* 0x002e600801007387 */ /* 0x000fe80000100a00 */
[----:B------:R-:W-:Y:S04]  /*aa50*/  STL.64 [R1+0x160], R4 ;  /* 0x0001600401007387 */ /* 0x000fe80000100a00 */
[----:B------:R1:W-:Y:S01]  /*aa60*/  STL.64 [R1+0x168], R6 ;  /* 0x0001680601007387 */ /* 0x0003e20000100a00 */
[----:B--2---:R-:W-:-:S15]  /*aa70*/  HMMA.16816.F32.BF16 R16, R12, R16, RZ ;  /* 0x000000100c10723c */ /* 0x004fde00000418ff */
[----:B------:R-:W-:-:S04]  /*aa80*/  NOP ;  /* 0x0000000000007918 */ /* 0x000fc80000000000 */
[----:B0-----:R-:W-:Y:S01]  /*aa90*/  MOV R10, R16 ;  /* 0x00000010000a7202 */ /* 0x001fe20000000f00 */
[----:B-1----:R-:W-:Y:S02]  /*aaa0*/  IMAD.MOV.U32 R7, RZ, RZ, R17 ;  /* 0x000000ffff077224 */ /* 0x002fe400078e0011 */
[----:B------:R-:W2:Y:S01]  /*aab0*/  LDL.LU.64 R16, [R1+0x2e98] ;  /* 0x002e980001107983 */ /* 0x000ea20000300a00 */
[----:B------:R-:W-:Y:S01]  /*aac0*/  IMAD.MOV.U32 R25, RZ, RZ, R0 ;  /* 0x000000ffff197224 */ /* 0x000fe200078e0000 */
[----:B------:R-:W-:Y:S01]  /*aad0*/  MOV R0, R19 ;  /* 0x0000001300007202 */ /* 0x000fe20000000f00 */
[----:B------:R-:W-:Y:S02]  /*aae0*/  IMAD.MOV.U32 R6, RZ, RZ, R18 ;  /* 0x000000ffff067224 */ /* 0x000fe400078e0012 */
[----:B------:R-:W-:Y:S01]  /*aaf0*/  IMAD.MOV.U32 R24, RZ, RZ, R2 ;  /* 0x000000ffff187224 */ /* 0x000fe200078e0002 */
[----:B--2---:R-:W-:-:S15]  /*ab00*/  HMMA.16816.F32.BF16 R16, R12, R16, RZ ;  /* 0x000000100c10723c */ /* 0x004fde00000418ff */
[----:B------:R-:W-:-:S04]  /*ab10*/  NOP ;  /* 0x0000000000007918 */ /* 0x000fc80000000000 */
[----:B------:R-:W-:Y:S02]  /*ab20*/  IMAD.MOV.U32 R2, RZ, RZ, R16 ;  /* 0x000000ffff027224 */ /* 0x000fe400078e0010 */
[----:B------:R-:W-:Y:S02]  /*ab30*/  IMAD.MOV.U32 R11, RZ, RZ, R17 ;  /* 0x000000ffff0b7224 */ /* 0x000fe400078e0011 */
[----:B------:R-:W2:Y:S01]  /*ab40*/  LDL.LU.64 R16, [R1+0x2e90] ;  /* 0x002e900001107983 */ /* 0x000ea20000300a00 */
[----:B------:R-:W-:Y:S01]  /*ab50*/  MOV R9, R18 ;  /* 0x0000001200097202 */ /* 0x000fe20000000f00 */
[----:B------:R-:W-:Y:S01]  /*ab60*/  IMAD.MOV.U32 R8, RZ, RZ, R19 ;  /* 0x000000ffff087224 */ /* 0x000fe200078e0013 */
[C---:B---3--:R-:W-:Y:S08]  /*ab70*/  HMMA.16816.F32.BF16 R20, R12.reuse, R20, RZ ;  /* 0x000000140c14723c */ /* 0x048ff000000418ff */
[C---:B------:R-:W-:Y:S08]  /*ab80*/  HMMA.16816.F32.BF16 R24, R12.reuse, R24, RZ ;  /* 0x000000180c18723c */ /* 0x040ff000000418ff */
[----:B--2---:R-:W-:-:S15]  /*ab90*/  HMMA.16816.F32.BF16 R16, R12, R16, RZ ;  /* 0x000000100c10723c */ /* 0x004fde00000418ff */
[----:B------:R-:W-:-:S04]  /*aba0*/  NOP ;  /* 0x0000000000007918 */ /* 0x000fc80000000000 */
[----:B------:R-:W-:Y:S04]  /*abb0*/  STL.64 [R1+0x2e20], R18 ;  /* 0x002e201201007387 */ /* 0x000fe80000100a00 */
[----:B------:R0:W-:Y:S04]  /*abc0*/  STL.64 [R1+0x2e18], R16 ;  /* 0x002e181001007387 */ /* 0x0001e80000100a00 */
[----:B------:R-:W2:Y:S04]  /*abd0*/  LDL.LU R4, [R1+0xb0] ;  /* 0x0000b00001047983 */ /* 0x000ea80000300800 */
[----:B------:R-:W2:Y:S04]  /*abe0*/  LDL.LU R5, [R1+0xb4] ;  /* 0x0000b40001057983 */ /* 0x000ea80000300800 */
[----:B------:R-:W-:Y:S04]  /*abf0*/  STL.64 [R1+0x2e10], R22 ;  /* 0x002e101601007387 */ /* 0x000fe80000100a00 */
[----:B------:R-:W-:Y:S04]  /*ac00*/  STL.64 [R1+0x2e08], R20 ;  /* 0x002e081401007387 */ /* 0x000fe80000100a00 */
[----:B------:R-:W-:Y:S04]  /*ac10*/  STL.64 [R1+0x2e30], R26 ;  /* 0x002e301a01007387 */ /* 0x000fe80000100a00 */
[----:B------:R1:W-:Y:S04]  /*ac20*/  STL.64 [R1+0x2e28], R24 ;  /* 0x002e281801007387 */ /* 0x0003e80000100a00 */
[----:B0-----:R-:W3:Y:S04]  /*ac30*/  LDL.LU R16, [R1+0xc0] ;  /* 0x0000c00001107983 */ /* 0x001ee80000300800 */
[----:B------:R-:W3:Y:S01]  /*ac40*/  LDL.LU R17, [R1+0xc4] ;  /* 0x0000c40001117983 */ /* 0x000ee20000300800 */
[----:B-1----:R-:W-:Y:S01]  /*ac50*/  IMAD.MOV.U32 R24, RZ, RZ, R29 ;  /* 0x000000ffff187224 */ /* 0x002fe200078e001d */
[----:B------:R-:W-:-:S02]  /*ac60*/  MOV R25, R3 ;  /* 0x0000000300197202 */ /* 0x000fc40000000f00 */
[----:B---3--:R-:W-:Y:S04]  /*ac70*/  STL.64 [R1+0x2e38], R16 ;  /* 0x002e381001007387 */ /* 0x008fe80000100a00 */
[----:B------:R-:W3:Y:S04]  /*ac80*/  LDL.LU R29, [R1+0x2e88] ;  /* 0x002e8800011d7983 */ /* 0x000ee80000300800 */
[----:B------:R-:W4:Y:S04]  /*ac90*/  LDL.LU R3, [R1+0x2e84] ;  /* 0x002e840001037983 */ /* 0x000f280000300800 */
[----:B------:R-:W-:Y:S04]  /*aca0*/  STL.64 [R1+0x2e40], R24 ;  /* 0x002e401801007387 */ /* 0x000fe80000100a00 */
[----:B------:R-:W5:Y:S04]  /*acb0*/  LDL.LU R18, [R1+0x48] ;  /* 0x0000480001127983 */ /* 0x000f680000300800 */
[----:B------:R-:W5:Y:S04]  /*acc0*/  LDL.LU R19, [R1+0x4c] ;  /* 0x00004c0001137983 */ /* 0x000f680000300800 */
[----:B-----5:R0:W-:Y:S04]  /*acd0*/  STL.64 [R1+0x2e48], R18 ;  /* 0x002e481201007387 */ /* 0x0201e80000100a00 */
[----:B0-----:R-:W5:Y:S04]  /*ace0*/  LDL.LU R18, [R1+0x68] ;  /* 0x0000680001127983 */ /* 0x001f680000300800 */
[----:B------:R-:W5:Y:S01]  /*acf0*/  LDL.LU R19, [R1+0x6c] ;  /* 0x00006c0001137983 */ /* 0x000f620000300800 */
[----:B------:R-:W-:Y:S01]  /*ad00*/  IMAD.MOV.U32 R24, RZ, RZ, R2 ;  /* 0x000000ffff187224 */ /* 0x000fe200078e0002 */
[----:B------:R-:W-:Y:S01]  /*ad10*/  MOV R26, R9 ;  /* 0x00000009001a7202 */ /* 0x000fe20000000f00 */
[----:B------:R-:W-:Y:S01]  /*ad20*/  IMAD.MOV.U32 R27, RZ, RZ, R8 ;  /* 0x000000ffff1b7224 */ /* 0x000fe200078e0008 */
[----:B---3--:R-:W-:Y:S01]  /*ad30*/  MOV R9, R29 ;  /* 0x0000001d00097202 */ /* 0x008fe20000000f00 */
[----:B----4-:R-:W-:-:S02]  /*ad40*/  IMAD.MOV.U32 R8, RZ, RZ, R3 ;  /* 0x000000ffff087224 */ /* 0x010fc400078e0003 */
[----:B------:R-:W-:Y:S01]  /*ad50*/  IMAD.MOV.U32 R25, RZ, RZ, R11 ;  /* 0x000000ffff197224 */ /* 0x000fe200078e000b */
[----:B-----5:R-:W-:Y:S04]  /*ad60*/  STL.64 [R1+0x2e70], R18 ;  /* 0x002e701201007387 */ /* 0x020fe80000100a00 */
[----:B------:R-:W3:Y:S04]  /*ad70*/  LDL.LU R2, [R1+0x2e80] ;  /* 0x002e800001027983 */ /* 0x000ee80000300800 */
[----:B------:R-:W4:Y:S04]  /*ad80*/  LDL.LU R3, [R1+0x2e7c] ;  /* 0x002e7c0001037983 */ /* 0x000f280000300800 */
[----:B------:R-:W5:Y:S04]  /*ad90*/  LDL.LU R29, [R1+0x2e78] ;  /* 0x002e7800011d7983 */ /* 0x000f680000300800 */
[----:B------:R0:W-:Y:S04]  /*ada0*/  STL.64 [R1+0x2e58], R26 ;  /* 0x002e581a01007387 */ /* 0x0001e80000100a00 */
[----:B------:R1:W-:Y:S01]  /*adb0*/  STL.64 [R1+0x2e50], R24 ;  /* 0x002e501801007387 */ /* 0x0003e20000100a00 */
[----:B0-----:R-:W-:Y:S01]  /*adc0*/  MOV R26, R6 ;  /* 0x00000006001a7202 */ /* 0x001fe20000000f00 */
[----:B-1----:R-:W-:-:S02]  /*add0*/  IMAD.MOV.U32 R25, RZ, RZ, R7 ;  /* 0x000000ffff197224 */ /* 0x002fc400078e0007 */
[----:B--2---:R-:W-:Y:S01]  /*ade0*/  HMMA.16816.F32.BF16 R4, R12, R4, RZ ;  /* 0x000000040c04723c */ /* 0x004fe200000418ff */
[----:B------:R-:W-:Y:S01]  /*adf0*/  STL [R1+0x2cb0], R28 ;  /* 0x002cb01c01007387 */ /* 0x000fe20000100800 */
[----:B------:R-:W-:Y:S01]  /*ae00*/  IMAD.MOV.U32 R27, RZ, RZ, R0 ;  /* 0x000000ffff1b7224 */ /* 0x000fe200078e0000 */
[----:B------:R-:W-:-:S05]  /*ae10*/  LOP3.LUT R0, R28, 0x40, RZ, 0x3c, !PT ;  /* 0x000000401c007812 */ /* 0x000fca00078e3cff */
[----:B------:R-:W0:Y:S11]  /*ae20*/  LDSM.16.M88.4 R16, [R0+UR7+0x20000] ;  /* 0x020000070010783b */ /* 0x000e360008000200 */
[----:B------:R-:W-:Y:S01]  /*ae30*/  IMAD.MOV.U32 R21, RZ, RZ, R6 ;  /* 0x000000ffff157224 */ /* 0x000fe200078e0006 */
[----:B------:R-:W-:Y:S01]  /*ae40*/  STL.64 [R1+0x20], R4 ;  /* 0x0000200401007387 */ /* 0x000fe20000100a00 */
[----:B------:R-:W-:Y:S01]  /*ae50*/  MOV R20, R7 ;  /* 0x0000000700147202 */ /* 0x000fe20000000f00 */
[----:B0-----:R-:W-:-:S02]  /*ae60*/  IMAD.MOV.U32 R28, RZ, RZ, R17 ;  /* 0x000000ffff1c7224 */ /* 0x001fc400078e0011 */
[----:B------:R-:W-:Y:S02]  /*ae70*/  IMAD.MOV.U32 R24, RZ, RZ, R10 ;  /* 0x000000ffff187224 */ /* 0x000fe400078e000a */
[----:B------:R-:W-:Y:S01]  /*ae80*/  HMMA.16816.F32.BF16 R8, R12, R8, RZ ;  /* 0x000000080c08723c */ /* 0x000fe200000418ff */
[----:B-----5:R-:W0:Y:S04]  /*ae90*/  LDSM.16.MT88.4 R4, [R29+0x4000] ;  /* 0x004000001d04783b */ /* 0x020e280000004200 */
[----:B0-----:R-:W-:Y:S04]  /*aea0*/  STL.64 [R1+0x2dc8], R6 ;  /* 0x002dc80601007387 */ /* 0x001fe80000100a00 */
[----:B------:R0:W-:Y:S04]  /*aeb0*/  STL.64 [R1+0x2dc0], R4 ;  /* 0x002dc00401007387 */ /* 0x0001e80000100a00 */
[----:B0-----:R-:W2:Y:S04]  /*aec0*/  LDL.LU R4, [R1+0xe0] ;  /* 0x0000e00001047983 */ /* 0x001ea80000300800 */
[----:B------:R-:W2:Y:S04]  /*aed0*/  LDL.LU R5, [R1+0xe4] ;  /* 0x0000e40001057983 */ /* 0x000ea80000300800 */
[----:B------:R-:W5:Y:S04]  /*aee0*/  LDL.LU R6, [R1+0xe8] ;  /* 0x0000e80001067983 */ /* 0x000f680000300800 */
[----:B------:R-:W5:Y:S04]  /*aef0*/  LDL.LU R7, [R1+0xec] ;  /* 0x0000ec0001077983 */ /* 0x000f680000300800 */
[----:B------:R0:W-:Y:S04]  /*af00*/  STL [R1+0x2cb4], R29 ;  /* 0x002cb41d01007387 */ /* 0x0001e80000100800 */
[----:B------:R-:W-:Y:S04]  /*af10*/  STL [R1+0x290], R0 ;  /* 0x0002900001007387 */ /* 0x000fe80000100800 */
[----:B------:R-:W-:Y:S01]  /*af20*/  STL.64 [R1+0x1b8], R18 ;  /* 0x0001b81201007387 */ /* 0x000fe20000100a00 */
[----:B0-----:R-:W-:-:S03]  /*af30*/  MOV R29, R16 ;  /* 0x00000010001d7202 */ /* 0x001fc60000000f00 */
[----:B------:R-:W0:Y:S04]  /*af40*/  LDSM.16.M88.4 R16, [R0+UR7+0x21000] ;  /* 0x021000070010783b */ /* 0x000e280008000200 */
[----:B------:R-:W-:Y:S04]  /*af50*/  STL [R1+0x2dfc], R28 ;  /* 0x002dfc1c01007387 */ /* 0x000fe80000100800 */
[----:B------:R-:W-:Y:S04]  /*af60*/  STL [R1+0x2df8], R29 ;  /* 0x002df81d01007387 */ /* 0x000fe80000100800 */
[----:B0-----:R-:W-:Y:S04]  /*af70*/  STL.64 [R1+0x1c0], R16 ;  /* 0x0001c01001007387 */ /* 0x001fe80000100a00 */
[----:B------:R-:W-:Y:S04]  /*af80*/  STL.64 [R1+0x1c8], R18 ;  /* 0x0001c81201007387 */ /* 0x000fe80000100a00 */
[----:B------:R-:W0:Y:S04]  /*af90*/  LDSM.16.M88.4 R16, [R0+UR7+0x22000] ;  /* 0x022000070010783b */ /* 0x000e280008000200 */
[----:B0-----:R-:W-:Y:S04]  /*afa0*/  STL.64 [R1+0x1f0], R16 ;  /* 0x0001f01001007387 */ /* 0x001fe80000100a00 */
[----:B------:R0:W-:Y:S04]  /*afb0*/  STL.64 [R1+0x1f8], R18 ;  /* 0x0001f81201007387 */ /* 0x0001e80000100a00 */
[----:B0-----:R-:W2:Y:S04]  /*afc0*/  LDL.LU.64 R18, [R1+0x2e70] ;  /* 0x002e700001127983 */ /* 0x001ea80000300a00 */
[----:B------:R-:W-:Y:S04]  /*afd0*/  STL [R1+0x2e00], R0 ;  /* 0x002e000001007387 */ /* 0x000fe80000100800 */
[----:B------:R-:W-:Y:S04]  /*afe0*/  STL.64 [R1+0x50], R8 ;  /* 0x0000500801007387 */ /* 0x000fe80000100a00 */
[----:B------:R0:W-:Y:S04]  /*aff0*/  STL.64 [R1+0x58], R10 ;  /* 0x0000580a01007387 */ /* 0x0001e80000100a00 */
[----:B0-----:R-:W2:Y:S04]  /*b000*/  LDL.LU.64 R10, [R1+0x2e68] ;  /* 0x002e6800010a7983 */ /* 0x001ea80000300a00 */
[----:B------:R-:W2:Y:S01]  /*b010*/  LDL.LU.64 R8, [R1+0x2e60] ;  /* 0x002e600001087983 */ /* 0x000ea20000300a00 */
[----:B----4-:R-:W-:-:S02]  /*b020*/  IMAD.MOV.U32 R22, RZ, RZ, R3 ;  /* 0x000000ffff167224 */ /* 0x010fc400078e0003 */
[----:B---3--:R-:W-:Y:S01]  /*b030*/  IMAD.MOV.U32 R23, RZ, RZ, R2 ;  /* 0x000000ffff177224 */ /* 0x008fe200078e0002 */
[----:B--2---:R-:W-:Y:S01]  /*b040*/  HMMA.16816.F32.BF16 R16, R8, R18, R24 ;  /* 0x000000120810723c */ /* 0x004fe20000041818 */
[----:B------:R-:W2:Y:S04]  /*b050*/  LDL.LU.64 R26, [R1+0x2e58] ;  /* 0x002e5800011a7983 */ /* 0x000ea80000300a00 */
[----:B------:R-:W2:-:S14]  /*b060*/  LDL.LU.64 R24, [R1+0x2e50] ;  /* 0x002e500001187983 */ /* 0x000e9c0000300a00 */
[----:B------:R-:W-:Y:S01]  /*b070*/  IMAD.MOV.U32 R3, RZ, RZ, R18 ;  /* 0x000000ffff037224 */ /* 0x000fe200078e0012 */
[----:B------:R2:W-:Y:S01]  /*b080*/  STL.64 [R1+0x150], R16 ;  /* 0x0001501001007387 */ /* 0x0005e20000100a00 */
[----:B------:R-:W-:-:S03]  /*b090*/  MOV R2, R19 ;  /* 0x0000001300027202 */ /* 0x000fc60000000f00 */
[----:B------:R-:W2:Y:S04]  /*b0a0*/  LDL.LU.64 R18, [R1+0x2e48] ;  /* 0x002e480001127983 */ /* 0x000ea80000300a00 */
[----:B------:R-:W-:Y:S04]  /*b0b0*/  STL [R1+0x2db4], R2 ;  /* 0x002db40201007387 */ /* 0x000fe80000100800 */
[----:B------:R-:W-:Y:S01]  /*b0c0*/  STL [R1+0x2db0], R3 ;  /* 0x002db00301007387 */ /* 0x000fe20000100800 */
[----:B--2---:R-:W-:Y:S03]  /*b0d0*/  HMMA.16816.F32.BF16 R16, R8, R18, R24 ;  /* 0x000000120810723c */ /* 0x004fe60000041818 */
[----:B------:R-:W2:-:S15]  /*b0e0*/  LDL.LU.64 R24, [R1+0x2e40] ;  /* 0x002e400001187983 */ /* 0x000e9e0000300a00 */
[----:B------:R-:W-:Y:S01]  /*b0f0*/  NOP ;  /* 0x0000000000007918 */ /* 0x000fe20000000000 */
[----:B------:R0:W-:Y:S04]  /*b100*/  STL.64 [R1+0x140], R16 ;  /* 0x0001401001007387 */ /* 0x0001e80000100a00 */
[----:B------:R1:W-:Y:S04]  /*b110*/  STL.64 [R1+0x148], R18 ;  /* 0x0001481201007387 */ /* 0x0003e80000100a00 */
[----:B0-----:R-:W1:Y:S01]  /*b120*/  LDL.LU.64 R16, [R1+0x2e38] ;  /* 0x002e380001107983 */ /* 0x001e620000300a00 */
[C---:B--2---:R-:W-:Y:S08]  /*b130*/  HMMA.16816.F32.BF16 R24, R12.reuse, R24, RZ ;  /* 0x000000180c18723c */ /* 0x044ff000000418ff */
[----:B-1----:R-:W-:Y:S11]  /*b140*/  HMMA.16816.F32.BF16 R16, R12, R16, RZ ;  /* 0x000000100c10723c */ /* 0x002ff600000418ff */
[----:B------:R-:W-:Y:S04]  /*b150*/  STL.64 [R1+0x10], R24 ;  /* 0x0000101801007387 */ /* 0x000fe80000100a00 */
[----:B------:R0:W-:Y:S04]  /*b160*/  STL.64 [R1+0x18], R26 ;  /* 0x0000181a01007387 */ /* 0x0001e80000100a00 */
[----:B0-----:R-:W2:Y:S01]  /*b170*/  LDL.LU.64 R26, [R1+0x2e30] ;  /* 0x002e3000011a7983 */ /* 0x001ea20000300a00 */
[----:B------:R-:W-:-:S03]  /*b180*/  IMAD.MOV.U32 R0, RZ, RZ, R19 ;  /* 0x000000ffff007224 */ /* 0x000fc600078e0013 */
[----:B------:R-:W2:Y:S04]  /*b190*/  LDL.LU.64 R24, [R1+0x2e28] ;  /* 0x002e280001187983 */ /* 0x000ea80000300a00 */
[----:B------:R-:W-:Y:S04]  /*b1a0*/  STL.64 [R1+0x40], R16 ;  /* 0x0000401001007387 */ /* 0x000fe80000100a00 */
[----:B------:R0:W-:Y:S04]  /*b1b0*/  STL [R1+0x48], R18 ;  /* 0x0000481201007387 */ /* 0x0001e80000100800 */
[----:B0-----:R-:W3:Y:S04]  /*b1c0*/  LDL.LU.64 R18, [R1+0x2e20] ;  /* 0x002e200001127983 */ /* 0x001ee80000300a00 */
[----:B------:R-:W3:Y:S01]  /*b1d0*/  LDL.LU.64 R16, [R1+0x2e18] ;  /* 0x002e180001107983 */ /* 0x000ee20000300a00 */
[----:B------:R-:W-:-:S15]  /*b1e0*/  HMMA.16816.F32.BF16 R12, R12, R4, RZ ;  /* 0x000000040c0c723c */ /* 0x000fde00000418ff */
[----:B------:R-:W-:-:S04]  /*b1f0*/  NOP ;  /* 0x0000000000007918 */ /* 0x000fc80000000000 */
[----:B------:R-:W-:Y:S02]  /*b200*/  IMAD.MOV.U32 R3, RZ, RZ, R14 ;  /* 0x000000ffff037224 */ /* 0x000fe400078e000e */
[----:B------:R-:W-:Y:S01]  /*b210*/  IMAD.MOV.U32 R2, RZ, RZ, R15 ;  /* 0x000000ffff027224 */ /* 0x000fe200078e000f */
[----:B------:R-:W4:Y:S04]  /*b220*/  LDL.LU R14, [R1+0xb8] ;  /* 0x0000b800010e7983 */ /* 0x000f280000300800 */
[----:B------:R-:W4:Y:S04]  /*b230*/  LDL.LU R15, [R1+0xbc] ;  /* 0x0000bc00010f7983 */ /* 0x000f280000300800 */
[----:B-----5:R0:W-:Y:S04]  /*b240*/  STL.64 [R1+0x2de0], R6 ;  /* 0x002de00601007387 */ /* 0x0201e80000100a00 */
[----:B------:R-:W4:Y:S04]  /*b250*/  LDL.LU R4, [R1+0x20] ;  /* 0x0000200001047983 */ /* 0x000f280000300800 */
[----:B------:R-:W4:Y:S01]  /*b260*/  LDL.LU R5, [R1+0x24] ;  /* 0x0000240001057983 */ /* 0x000f220000300800 */
[----:B0-----:R-:W-:Y:S01]  /*b270*/  MOV R6, R21 ;  /* 0x0000001500067202 */ /* 0x001fe20000000f00 */
[----:B------:R-:W-:Y:S01]  /*b280*/  IMAD.MOV.U32 R7, RZ, RZ, R20 ;  /* 0x000000ffff077224 */ /* 0x000fe200078e0014 */
[----:B---3--:R-:W-:Y:S01]  /*b290*/  HMMA.16816.F32.BF16 R16, R8, R22, R16 ;  /* 0x000000160810723c */ /* 0x008fe20000041810 */
[----:B------:R-:W3:Y:S04]  /*b2a0*/  LDL.LU.64 R22, [R1+0x2e10] ;  /* 0x002e100001167983 */ /* 0x000ee80000300a00 */
[----:B------:R-:W3:-:S14]  /*b2b0*/  LDL.LU.64 R20, [R1+0x2e08] ;  /* 0x002e080001147983 */ /* 0x000edc0000300a00 */
[----:B------:R-:W-:Y:S04]  /*b2c0*/  STL.64 [R1+0x60], R16 ;  /* 0x0000601001007387 */ /* 0x000fe80000100a00 */
[----:B------:R0:W-:Y:S04]  /*b2d0*/  STL.64 [R1+0x68], R18 ;  /* 0x0000681201007387 */ /* 0x0001e80000100a00 */
[----:B0-----:R-:W3:Y:S04]  /*b2e0*/  LDL.LU R18, [R1+0x88] ;  /* 0x0000880001127983 */ /* 0x001ee80000300800 */
[----:B------:R-:W3:Y:S02]  /*b2f0*/  LDL.LU R19, [R1+0x8c] ;  /* 0x00008c0001137983 */ /* 0x000ee40000300800 */
[----:B---3--:R-:W-:Y:S02]  /*b300*/  HMMA.16816.F32.BF16 R16, R8, R18, R20 ;  /* 0x000000120810723c */ /* 0x008fe40000041814 */
[----:B------:R-:W2:-:S15]  /*b310*/  LDL.LU R22, [R1+0x78] ;  /* 0x0000780001167983 */ /* 0x000e9e0000300800 */
[----:B------:R-:W-:Y:S02]  /*b320*/  NOP ;  /* 0x0000000000007918 */ /* 0x000fe40000000000 */
[----:B------:R-:W-:Y:S04]  /*b330*/  STL.64 [R1+0x130], R16 ;  /* 0x0001301001007387 */ /* 0x000fe80000100a00 */
[----:B------:R0:W-:Y:S04]  /*b340*/  STL.64 [R1+0x138], R18 ;  /* 0x0001381201007387 */ /* 0x0001e80000100a00 */
[----:B------:R-:W2:Y:S04]  /*b350*/  LDL.LU R23, [R1+0x7c] ;  /* 0x00007c0001177983 */ /* 0x000ea80000300800 */
[----:B0-----:R-:W3:Y:S04]  /*b360*/  LDL.LU R18, [R1+0xd8] ;  /* 0x0000d80001127983 */ /* 0x001ee80000300800 */
[----:B------:R-:W3:Y:S01]  /*b370*/  LDL.LU R19, [R1+0xdc] ;  /* 0x0000dc0001137983 */ /* 0x000ee20000300800 */
[----:B--2---:R-:W-:Y:S03]  /*b380*/  HMMA.16816.F32.BF16 R24, R8, R22, R24 ;  /* 0x000000160818723c */ /* 0x004fe60000041818 */
[----:B------:R-:W2:-:S15]  /*b390*/  LDL.LU R22, [R1+0xa8] ;  /* 0x0000a80001167983 */ /* 0x000e9e0000300800 */
[----:B------:R-:W-:Y:S01]  /*b3a0*/  NOP ;  /* 0x0000000000007918 */ /* 0x000fe20000000000 */
[----:B------:R-:W-:Y:S04]  /*b3b0*/  STL.64 [R1], R24 ;  /* 0x0000001801007387 */ /* 0x000fe80000100a00 */
[----:B------:R-:W-:Y:S04]  /*b3c0*/  STL.64 [R1+0x8], R26 ;  /* 0x0000081a01007387 */ /* 0x000fe80000100a00 */
[----:B------:R-:W2:Y:S01]  /*b3d0*/  LDL.LU R23, [R1+0xac] ;  /* 0x0000ac0001177983 */ /* 0x000ea20000300800 */
[----:B------:R-:W-:Y:S01]  /*b3e0*/  IMAD.MOV.U32 R28, RZ, RZ, R12 ;  /* 0x000000ffff1c7224 */ /* 0x000fe200078e000c */
[----:B------:R-:W-:-:S02]  /*b3f0*/  MOV R29, R13 ;  /* 0x0000000d001d7202 */ /* 0x000fc40000000f00 */
[----:B----4-:R-:W-:Y:S01]  /*b400*/  HMMA.16816.F32.BF16 R12, R8, R14, R4 ;  /* 0x0000000e080c723c */ /* 0x010fe20000041804 */
[----:B--2---:R0:W-:Y:S04]  /*b410*/  STL.64 [R1+0x2df0], R22 ;  /* 0x002df01601007387 */ /* 0x0041e80000100a00 */
[----:B------:R-:W3:Y:S04]  /*b420*/  LDL.LU R20, [R1+0x50] ;  /* 0x0000500001147983 */ /* 0x000ee80000300800 */
[----:B------:R-:W3:Y:S04]  /*b430*/  LDL.LU R21, [R1+0x54] ;  /* 0x0000540001157983 */ /* 0x000ee80000300800 */
[----:B0-----:R-:W3:Y:S04]  /*b440*/  LDL.LU R22, [R1+0x58] ;  /* 0x0000580001167983 */ /* 0x001ee80000300800 */
[----:B------:R-:W3:Y:S04]  /*b450*/  LDL.LU R23, [R1+0x5c] ;  /* 0x00005c0001177983 */ /* 0x000ee80000300800 */
[----:B------:R-:W-:Y:S04]  /*b460*/  STL.64 [R1+0x2d20], R14 ;  /* 0x002d200e01007387 */ /* 0x000fe80000100a00 */
[----:B------:R0:W-:Y:S04]  /*b470*/  STL.64 [R1+0x2d18], R12 ;  /* 0x002d180c01007387 */ /* 0x0001e80000100a00 */
[----:B0-----:R-:W2:Y:S04]  /*b480*/  LDL.LU R12, [R1+0x1f0] ;  /* 0x0001f000010c7983 */ /* 0x001ea80000300800 */
[----:B------:R-:W2:Y:S04]  /*b490*/  LDL.LU R13, [R1+0x1f4] ;  /* 0x0001f400010d7983 */ /* 0x000ea80000300800 */
[----:B------:R-:W4:Y:S04]  /*b4a0*/  LDL.LU R26, [R1+0xc8] ;  /* 0x0000c800011a7983 */ /* 0x000f280000300800 */
[----:B------:R-:W4:Y:S01]  /*b4b0*/  LDL.LU R27, [R1+0xcc] ;  /* 0x0000cc00011b7983 */ /* 0x000f220000300800 */
[----:B------:R-:W-:-:S03]  /*b4c0*/  IMAD.MOV.U32 R7, RZ, RZ, R0 ;  /* 0x000000ffff077224 */ /* 0x000fc600078e0000 */
[----:B----4-:R0:W-:Y:S04]  /*b4d0*/  STL.64 [R1+0x2de8], R26 ;  /* 0x002de81a01007387 */ /* 0x0101e80000100a00 */
[----:B------:R-:W4:Y:S04]  /*b4e0*/  LDL.LU R24, [R1+0x10] ;  /* 0x0000100001187983 */ /* 0x000f280000300800 */
[----:B------:R-:W4:Y:S04]  /*b4f0*/  LDL.LU R25, [R1+0x14] ;  /* 0x0000140001197983 */ /* 0x000f280000300800 */
[----:B0-----:R-:W4:Y:S04]  /*b500*/  LDL.LU R26, [R1+0x18] ;  /* 0x00001800011a7983 */ /* 0x001f280000300800 */
[----:B------:R-:W4:Y:S04]  /*b510*/  LDL.LU R27, [R1+0x1c] ;  /* 0x00001c00011b7983 */ /* 0x000f280000300800 */
[----:B------:R-:W5:Y:S04]  /*b520*/  LDL.LU R4, [R1+0x40] ;  /* 0x0000400001047983 */ /* 0x000f680000300800 */
[----:B------:R-:W5:Y:S04]  /*b530*/  LDL.LU R5, [R1+0x44] ;  /* 0x0000440001057983 */ /* 0x000f680000300800 */
[----:B------:R-:W5:Y:S04]  /*b540*/  LDL.LU R6, [R1+0x48] ;  /* 0x0000480001067983 */ /* 0x000f680000300800 */
[----:B------:R-:W4:Y:S04]  /*b550*/  LDL.LU R0, [R1+0x2e00] ;  /* 0x002e000001007983 */ /* 0x000f280000300800 */
[----:B--2---:R0:W-:Y:S04]  /*b560*/  STL.64 [R1+0x2db8], R12 ;  /* 0x002db80c01007387 */ /* 0x0041e80000100a00 */
[----:B0-----:R-:W2:Y:S04]  /*b570*/  LDL.LU R12, [R1+0x110] ;  /* 0x00011000010c7983 */ /* 0x001ea80000300800 */
[----:B------:R-:W2:Y:S04]  /*b580*/  LDL.LU R13, [R1+0x114] ;  /* 0x00011400010d7983 */ /* 0x000ea80000300800 */
[----:B------:R-:W2:Y:S04]  /*b590*/  LDL.LU R14, [R1+0x118] ;  /* 0x00011800010e7983 */ /* 0x000ea80000300800 */
[----:B------:R-:W2:Y:S01]  /*b5a0*/  LDL.LU R15, [R1+0x11c] ;  /* 0x00011c00010f7983 */ /* 0x000ea20000300800 */
[----:B---3--:R-:W-:Y:S03]  /*b5b0*/  HMMA.16816.F32.BF16 R16, R8, R18, R20 ;  /* 0x000000120810723c */ /* 0x008fe60000041814 */
[----:B--2---:R-:W-:Y:S04]  /*b5c0*/  STL.64 [R1+0x2dd8], R14 ;  /* 0x002dd80e01007387 */ /* 0x004fe80000100a00 */
[----:B------:R0:W-:Y:S02]  /*b5d0*/  STL.64 [R1+0x2dd0], R12 ;  /* 0x002dd00c01007387 */ /* 0x0001e40000100a00 */
[----:B0-----:R-:W-:Y:S01]  /*b5e0*/  MOV R12, R28 ;  /* 0x0000001c000c7202 */ /* 0x001fe20000000f00 */
[----:B------:R-:W-:Y:S01]  /*b5f0*/  IMAD.MOV.U32 R13, RZ, RZ, R29 ;  /* 0x000000ffff0d7224 */ /* 0x000fe200078e001d */
[----:B------:R-:W2:Y:S04]  /*b600*/  LDL.LU R28, [R1+0x2dfc] ;  /* 0x002dfc00011c7983 */ /* 0x000ea80000300800 */
[----:B------:R-:W3:Y:S04]  /*b610*/  LDL.LU R29, [R1+0x2df8] ;  /* 0x002df800011d7983 */ /* 0x000ee80000300800 */
[----:B------:R-:W2:Y:S04]  /*b620*/  LDL.LU.64 R22, [R1+0x2df0] ;  /* 0x002df00001167983 */ /* 0x000ea80000300a00 */
[----:B------:R-:W-:Y:S04]  /*b630*/  STL.64 [R1+0x2d10], R18 ;  /* 0x002d101201007387 */ /* 0x000fe80000100a00 */
[----:B------:R-:W-:Y:S04]  /*b640*/  STL.64 [R1+0x2d08], R16 ;  /* 0x002d081001007387 */ /* 0x000fe80000100a00 */
[----:B----4-:R-:W0:Y:S01]  /*b650*/  LDSM.16.M88.4 R16, [R0+UR7+0x23000] ;  /* 0x023000070010783b */ /* 0x010e220008000200 */
[----:B------:R-:W-:Y:S01]  /*b660*/  IMAD.MOV.U32 R14, RZ, RZ, R3 ;  /* 0x000000ffff0e7224 */ /* 0x000fe200078e0003 */
[----:B------:R-:W-:Y:S01]  /*b670*/  MOV R15, R2 ;  /* 0x00000002000f7202 */ /* 0x000fe20000000f00 */
[----:B0-----:R-:W-:Y:S01]  /*b680*/  IMAD.MOV.U32 R2, RZ, RZ, R16 ;  /* 0x000000ffff027224 */ /* 0x001fe200078e0010 */
[----:B------:R-:W-:Y:S01]  /*b690*/  STL.64 [R1+0x198], R18 ;  /* 0x0001981201007387 */ /* 0x000fe20000100a00 */
[----:B------:R-:W-:-:S03]  /*b6a0*/  IMAD.MOV.U32 R3, RZ, RZ, R17 ;  /* 0x000000ffff037224 */ /* 0x000fc600078e0011 */
[----:B------:R-:W0:Y:S04]  /*b6b0*/  LDSM.16.M88.4 R16, [R0+UR7+0x24000] ;  /* 0x024000070010783b */ /* 0x000e280008000200 */
[----:B0-----:R-:W-:Y:S04]  /*b6c0*/  STL.64 [R1+0x1a0], R16 ;  /* 0x0001a01001007387 */ /* 0x001fe80000100a00 */
[----:B------:R-:W-:Y:S04]  /*b6d0*/  STL.64 [R1+0x1a8], R18 ;  /* 0x0001a81201007387 */ /* 0x000fe80000100a00 */
[----:B------:R-:W0:Y:S01]  /*b6e0*/  LDSM.16.M88.4 R16, [R0+UR7+0x25000] ;  /* 0x025000070010783b */ /* 0x000e220008000200 */
[----:B--2---:R-:W-:Y:S03]  /*b6f0*/  HMMA.16816.F32.BF16 R20, R8, R22, R24 ;  /* 0x000000160814723c */ /* 0x004fe60000041818 */
[----:B------:R-:W5:-:S15]  /*b700*/  LDL.LU.64 R26, [R1+0x2de8] ;  /* 0x002de800011a7983 */ /* 0x000f5e0000300a00 */
[----:B------:R-:W-:Y:S01]  /*b710*/  NOP ;  /* 0x0000000000007918 */ /* 0x000fe20000000000 */
[----:B------:R-:W-:Y:S04]  /*b720*/  STL.64 [R1+0x2d00], R22 ;  /* 0x002d001601007387 */ /* 0x000fe80000100a00 */
[----:B------:R1:W-:Y:S04]  /*b730*/  STL.64 [R1+0x2cf8], R20 ;  /* 0x002cf81401007387 */ /* 0x0003e80000100a00 */
[----:B-1----:R-:W2:Y:S04]  /*b740*/  LDL.LU R20, [R1+0xf0] ;  /* 0x0000f00001147983 */ /* 0x002ea80000300800 */
[----:B------:R-:W2:Y:S04]  /*b750*/  LDL.LU R21, [R1+0xf4] ;  /* 0x0000f40001157983 */ /* 0x000ea80000300800 */
[----:B------:R-:W2:Y:S04]  /*b760*/  LDL.LU R22, [R1+0xf8] ;  /* 0x0000f80001167983 */ /* 0x000ea80000300800 */
[----:B------:R-:W2:Y:S04]  /*b770*/  LDL.LU R23, [R1+0xfc] ;  /* 0x0000fc0001177983 */ /* 0x000ea80000300800 */
[----:B0-----:R-:W-:Y:S04]  /*b780*/  STL.64 [R1+0x1e8], R18 ;  /* 0x0001e81201007387 */ /* 0x001fe80000100a00 */
[----:B------:R0:W-:Y:S04]  /*b790*/  STL.64 [R1+0x2d80], R16 ;  /* 0x002d801001007387 */ /* 0x0001e80000100a00 */
[----:B0-----:R-:W4:Y:S04]  /*b7a0*/  LDL.LU R16, [R1+0x1c0] ;  /* 0x0001c00001107983 */ /* 0x001f280000300800 */
[----:B------:R-:W4:Y:S01]  /*b7b0*/  LDL.LU R17, [R1+0x1c4] ;  /* 0x0001c40001117983 */ /* 0x000f220000300800 */
[----:B-----5:R-:W-:Y:S03]  /*b7c0*/  HMMA.16816.F32.BF16 R24, R8, R26, R4 ;  /* 0x0000001a0818723c */ /* 0x020fe60000041804 */
[----:B------:R-:W5:-:S15]  /*b7d0*/  LDL.LU.64 R6, [R1+0x2de0] ;  /* 0x002de00001067983 */ /* 0x000f5e0000300a00 */
[----:B------:R-:W-:Y:S01]  /*b7e0*/  NOP ;  /* 0x0000000000007918 */ /* 0x000fe20000000000 */
[----:B------:R-:W-:Y:S04]  /*b7f0*/  STL.64 [R1+0x2cf0], R26 ;  /* 0x002cf01a01007387 */ /* 0x000fe80000100a00 */
[----:B------:R0:W-:Y:S04]  /*b800*/  STL.64 [R1+0x2ce8], R24 ;  /* 0x002ce81801007387 */ /* 0x0001e80000100a00 */
[----:B0-----:R-:W4:Y:S04]  /*b810*/  LDL.LU R24, [R1+0x100] ;  /* 0x0001000001187983 */ /* 0x001f280000300800 */
[----:B------:R-:W4:Y:S04]  /*b820*/  LDL.LU R25, [R1+0x104] ;  /* 0x0001040001197983 */ /* 0x000f280000300800 */
[----:B------:R-:W4:Y:S04]  /*b830*/  LDL.LU R26, [R1+0x108] ;  /* 0x00010800011a7983 */ /* 0x000f280000300800 */
[----:B------:R-:W4:Y:S01]  /*b840*/  LDL.LU R27, [R1+0x10c] ;  /* 0x00010c00011b7983 */ /* 0x000f220000300800 */
[----:B-----5:R-:W-:Y:S03]  /*b850*/  HMMA.16816.F32.BF16 R8, R8, R6, R12 ;  /* 0x000000060808723c */ /* 0x020fe6000004180c */
[----:B------:R-:W5:Y:S04]  /*b860*/  LDL.LU.64 R14, [R1+0x2dd8] ;  /* 0x002dd800010e7983 */ /* 0x000f680000300a00 */
[----:B------:R-:W5:Y:S04]  /*b870*/  LDL.LU.64 R12, [R1+0x2dd0] ;  /* 0x002dd000010c7983 */ /* 0x000f680000300a00 */
[----:B------:R-:W5:Y:S04]  /*b880*/  LDL.LU.64 R6, [R1+0x2dc8] ;  /* 0x002dc80001067983 */ /* 0x000f680000300a00 */
[----:B------:R-:W5:Y:S04]  /*b890*/  LDL.LU.64 R4, [R1+0x2dc0] ;  /* 0x002dc00001047983 */ /* 0x000f680000300a00 */
[----:B------:R3:W-:Y:S04]  /*b8a0*/  STL.64 [R1+0x10], R8 ;  /* 0x0000100801007387 */ /* 0x0007e80000100a00 */
[----:B------:R5:W-:Y:S01]  /*b8b0*/  STL.64 [R1+0x18], R10 ;  /* 0x0000180a01007387 */ /* 0x000be20000100a00 */
[----:B---3--:R-:W-:Y:S01]  /*b8c0*/  MOV R8, R29 ;  /* 0x0000001d00087202 */ /* 0x008fe20000000f00 */
[----:B------:R-:W-:-:S07]  /*b8d0*/  IMAD.MOV.U32 R9, RZ, RZ, R28 ;  /* 0x000000ffff097224 */ /* 0x000fce00078e001c */
[----:B-----5:R-:W-:Y:S01]  /*b8e0*/  HMMA.16816.F32.BF16 R8, R4, R8, R12 ;  /* 0x000000080408723c */ /* 0x020fe2000004180c */
[----:B------:R-:W2:-:S15]  /*b8f0*/  LDL.LU.64 R12, [R1+0x2db8] ;  /* 0x002db800010c7983 */ /* 0x000e9e0000300a00 */
[----:B------:R-:W-:-:S03]  /*b900*/  NOP ;  /* 0x0000000000007918 */ /* 0x000fc60000000000 */
[----:B------:R-:W-:Y:S04]  /*b910*/  STL.64 [R1+0x40], R8 ;  /* 0x0000400801007387 */ /* 0x000fe80000100a00 */
[----:B------:R4:W-:Y:S02]  /*b920*/  STL.64 [R1+0x48], R10 ;  /* 0x0000480a01007387 */ /* 0x0009e40000100a00 */
[----:B----4-:R-:W-:Y:S02]  /*b930*/  HMMA.16816.F32.BF16 R8, R4, R16, R24 ;  /* 0x000000100408723c */ /* 0x010fe40000041818 */
[----:B------:R-:W-:-:S15]  /*b940*/  LDSM.16.M88.4 R24, [R0+UR7+0x29000] ;  /* 0x029000070018783b */ /* 0x000fde0008000200 */
[----:B------:R-:W-:Y:S02]  /*b950*/  NOP ;  /* 0x0000000000007918 */ /* 0x000fe40000000000 */
[----:B------:R-:W-:Y:S01]  /*b960*/  STL.64 [R1+0xd0], R8 ;  /* 0x0000d00801007387 */ /* 0x000fe20000100a00 */
[----:B------:R-:W-:-:S03]  /*b970*/  IMAD.MOV.U32 R28, RZ, RZ, R10 ;  /* 0x000000ffff1c7224 */ /* 0x000fc600078e000a */
[----:B------:R2:W-:Y:S04]  /*b980*/  STL [R1+0xdc], R11 ;  /* 0x0000dc0b01007387 */ /* 0x0005e80000100800 */
[----:B------:R-:W-:Y:S01]  /*b990*/  STL [R1+0x2cb8], R28 ;  /* 0x002cb81c01007387 */ /* 0x000fe20000100800 */
[----:B--2---:R-:W-:-:S15]  /*b9a0*/  HMMA.16816.F32.BF16 R8, R4, R12, R20 ;  /* 0x0000000c0408723c */ /* 0x004fde0000041814 */
[----:B------:R-:W-:-:S04]  /*b9b0*/  NOP ;  /* 0x0000000000007918 */ /* 0x000fc80000000000 */
[----:B------:R-:W-:Y:S04]  /*b9c0*/  STL.64 [R1+0xc0], R8 ;  /* 0x0000c00801007387 */ /* 0x000fe80000100a00 */
[----:B------:R-:W-:Y:S04]  /*b9d0*/  STL [R1+0xc8], R10 ;  /* 0x0000c80a01007387 */ /* 0x000fe80000100800 */
[----:B------:R-:W2:Y:S04]  /*b9e0*/  LDL.LU R20, [R1] ;  /* 0x0000000001147983 */ /* 0x000ea80000300800 */
[----:B------:R-:W2:Y:S04]  /*b9f0*/  LDL.LU R21, [R1+0x4] ;  /* 0x0000040001157983 */ /* 0x000ea80000300800 */
[----:B------:R-:W3:Y:S04]  /*ba00*/  LDL.LU R22, [R1+0x8] ;  /* 0x0000080001167983 */ /* 0x000ee80000300800 */
[----:B------:R-:W3:Y:S04]  /*ba10*/  LDL.LU R23, [R1+0xc] ;  /* 0x00000c0001177983 */ /* 0x000ee80000300800 */
[----:B---3--:R-:W-:Y:S04]  /*ba20*/  STL.64 [R1+0x2d30], R22 ;  /* 0x002d301601007387 */ /* 0x008fe80000100a00 */
[----:B--2---:R-:W-:Y:S04]  /*ba30*/  STL.64 [R1+0x2d28], R20 ;  /* 0x002d281401007387 */ /* 0x004fe80000100a00 */
[----:B------:R-:W2:Y:S04]  /*ba40*/  LDL.LU R12, [R1+0x130] ;  /* 0x00013000010c7983 */ /* 0x000ea80000300800 */
[----:B------:R-:W2:Y:S04]  /*ba50*/  LDL.LU R13, [R1+0x134] ;  /* 0x00013400010d7983 */ /* 0x000ea80000300800 */
[----:B------:R-:W3:Y:S04]  /*ba60*/  LDL.LU R14, [R1+0x138] ;  /* 0x00013800010e7983 */ /* 0x000ee80000300800 */
[----:B------:R-:W3:Y:S01]  /*ba70*/  LDL.LU R15, [R1+0x13c] ;  /* 0x00013c00010f7983 */ /* 0x000ee20000300800 */
[----:B------:R-:W-:-:S03]  /*ba80*/  MOV R29, R11 ;  /* 0x0000000b001d7202 */ /* 0x000fc60000000f00 */
[----:B------:R-:W0:Y:S04]  /*ba90*/  LDSM.16.M88.4 R8, [R0+UR7+0x26000] ;  /* 0x026000070008783b */ /* 0x000e280008000200 */
[----:B------:R-:W1:Y:S04]  /*baa0*/  LDSM.16.M88.4 R20, [R0+UR7+0x28000] ;  /* 0x028000070014783b */ /* 0x000e680008000200 */
[----:B---3--:R-:W-:Y:S04]  /*bab0*/  STL.64 [R1+0x2d40], R14 ;  /* 0x002d400e01007387 */ /* 0x008fe80000100a00 */
[----:B--2---:R2:W-:Y:S04]  /*bac0*/  STL.64 [R1+0x2d38], R12 ;  /* 0x002d380c01007387 */ /* 0x0045e80000100a00 */
[----:B--2---:R-:W2:Y:S04]  /*bad0*/  LDL.LU R12, [R1+0x60] ;  /* 0x00006000010c7983 */ /* 0x004ea80000300800 */
[----:B------:R-:W2:Y:S04]  /*bae0*/  LDL.LU R13, [R1+0x64] ;  /* 0x00006400010d7983 */ /* 0x000ea80000300800 */
[----:B------:R-:W3:Y:S04]  /*baf0*/  LDL.LU R14, [R1+0x68] ;  /* 0x00006800010e7983 */ /* 0x000ee80000300800 */
[----:B------:R-:W3:Y:S04]  /*bb00*/  LDL.LU R15, [R1+0x6c] ;  /* 0x00006c00010f7983 */ /* 0x000ee80000300800 */
[----:B------:R-:W4:Y:S04]  /*bb10*/  LDL.LU R16, [R1+0x1a0] ;  /* 0x0001a00001107983 */ /* 0x000f280000300800 */
[----:B------:R-:W4:Y:S01]  /*bb20*/  LDL.LU R17, [R1+0x1a4] ;  /* 0x0001a40001117983 */ /* 0x000f220000300800 */
[----:B0-----:R-:W-:Y:S01]  /*bb30*/  MOV R19, R8 ;  /* 0x0000000800137202 */ /* 0x001fe20000000f00 */
[----:B------:R-:W-:-:S02]  /*bb40*/  IMAD.MOV.U32 R18, RZ, RZ, R9 ;  /* 0x000000ffff127224 */ /* 0x000fc400078e0009 */
[----:B----4-:R0:W-:Y:S02]  /*bb50*/  STL.64 [R1+0x2d98], R16 ;  /* 0x002d981001007387 */ /* 0x0101e40000100a00 */
[----:B0-----:R-:W-:Y:S02]  /*bb60*/  IMAD.MOV.U32 R16, RZ, RZ, R2 ;  /* 0x000000ffff107224 */ /* 0x001fe400078e0002 */
[----:B------:R-:W4:Y:S01]  /*bb70*/  LDL.LU R2, [R1+0x2db4] ;  /* 0x002db40001027983 */ /* 0x000f220000300800 */
[----:B------:R-:W-:-:S03]  /*bb80*/  IMAD.MOV.U32 R17, RZ, RZ, R3 ;  /* 0x000000ffff117224 */ /* 0x000fc600078e0003 */
[----:B------:R-:W5:Y:S04]  /*bb90*/  LDL.LU R3, [R1+0x2db0] ;  /* 0x002db00001037983 */ /* 0x000f680000300800 */
[----:B---3--:R-:W-:Y:S04]  /*bba0*/  STL.64 [R1+0x2d50], R14 ;  /* 0x002d500e01007387 */ /* 0x008fe80000100a00 */
[----:B--2---:R-:W-:Y:S04]  /*bbb0*/  STL.64 [R1+0x2d48], R12 ;  /* 0x002d480c01007387 */ /* 0x004fe80000100a00 */
[----:B------:R-:W0:Y:S04]  /*bbc0*/  LDSM.16.M88.4 R12, [R0+UR7+0x27000] ;  /* 0x02700007000c783b */ /* 0x000e280008000200 */
[----:B------:R-:W-:Y:S04]  /*bbd0*/  STL [R1+0x2cbc], R29 ;  /* 0x002cbc1d01007387 */ /* 0x000fe80000100800 */
[----:B------:R-:W-:Y:S04]  /*bbe0*/  STL.64 [R1+0x128], R10 ;  /* 0x0001280a01007387 */ /* 0x000fe80000100a00 */
[----:B-1----:R-:W-:Y:S04]  /*bbf0*/  STL.64 [R1+0x2da8], R22 ;  /* 0x002da81601007387 */ /* 0x002fe80000100a00 */
[----:B------:R1:W-:Y:S04]  /*bc00*/  STL.64 [R1+0x2da0], R20 ;  /* 0x002da01401007387 */ /* 0x0003e80000100a00 */
[----:B------:R-:W2:Y:S04]  /*bc10*/  LDSM.16.M88.4 R8, [R0+UR7+0x2a000] ;  /* 0x02a000070008783b */ /* 0x000ea80008000200 */
[----:B-1----:R-:W3:Y:S04]  /*bc20*/  LDL.LU R20, [R1+0x180] ;  /* 0x0001800001147983 */ /* 0x002ee80000300800 */
[----:B------:R-:W3:Y:S04]  /*bc30*/  LDL.LU R21, [R1+0x184] ;  /* 0x0001840001157983 */ /* 0x000ee80000300800 */
[----:B------:R-:W3:Y:S04]  /*bc40*/  LDL.LU R22, [R1+0x188] ;  /* 0x0001880001167983 */ /* 0x000ee80000300800 */
[----:B------:R-:W3:Y:S04]  /*bc50*/  LDL.LU R23, [R1+0x18c] ;  /* 0x00018c0001177983 */ /* 0x000ee80000300800 */
[----:B0-----:R-:W-:Y:S04]  /*bc60*/  STL.64 [R1+0x118], R14 ;  /* 0x0001180e01007387 */ /* 0x001fe80000100a00 */
[----:B------:R0:W-:Y:S02]  /*bc70*/  STL.64 [R1+0x2d60], R12 ;  /* 0x002d600c01007387 */ /* 0x0001e40000100a00 */
[----:B0-----:R-:W-:Y:S01]  /*bc80*/  IMAD.MOV.U32 R12, RZ, RZ, R19 ;  /* 0x000000ffff0c7224 */ /* 0x001fe200078e0013 */
[----:B------:R-:W-:-:S05]  /*bc90*/  MOV R13, R18 ;  /* 0x00000012000d7202 */ /* 0x000fca0000000f00 */
[----:B------:R0:W-:Y:S04]  /*bca0*/  STL.64 [R1+0x2d78], R12 ;  /* 0x002d780c01007387 */ /* 0x0001e80000100a00 */
[----:B0-----:R-:W2:Y:S04]  /*bcb0*/  LDL.LU R12, [R1+0x160] ;  /* 0x00016000010c7983 */ /* 0x001ea80000300800 */
[----:B------:R-:W2:Y:S04]  /*bcc0*/  LDL.LU R13, [R1+0x164] ;  /* 0x00016400010d7983 */ /* 0x000ea80000300800 */
[----:B------:R-:W2:Y:S04]  /*bcd0*/  LDL.LU R14, [R1+0x168] ;  /* 0x00016800010e7983 */ /* 0x000ea80000300800 */
[----:B------:R-:W2:Y:S01]  /*bce0*/  LDL.LU R15, [R1+0x16c] ;  /* 0x00016c00010f7983 */ /* 0x000ea20000300800 */
[----:B---3--:R-:W-:Y:S03]  /*bcf0*/  HMMA.16816.F32.BF16 R16, R4, R16, R20 ;  /* 0x000000100410723c */ /* 0x008fe60000041814 */
[----:B--2---:R-:W-:Y:S04]  /*bd00*/  STL.64 [R1+0x2d90], R14 ;  /* 0x002d900e01007387 */ /* 0x004fe80000100a00 */
[----:B------:R0:W-:Y:S04]  /*bd10*/  STL.64 [R1+0x2d88], R12 ;  /* 0x002d880c01007387 */ /* 0x0001e80000100a00 */
[----:B0-----:R-:W2:Y:S04]  /*bd20*/  LDL.LU R12, [R1+0x170] ;  /* 0x00017000010c7983 */ /* 0x001ea80000300800 */
[----:B------:R-:W2:Y:S04]  /*bd30*/  LDL.LU R13, [R1+0x174] ;  /* 0x00017400010d7983 */ /* 0x000ea80000300800 */
[----:B------:R-:W2:Y:S04]  /*bd40*/  LDL.LU R14, [R1+0x178] ;  /* 0x00017800010e7983 */ /* 0x000ea80000300800 */
[----:B------:R-:W2:Y:S04]  /*bd50*/  LDL.LU R15, [R1+0x17c] ;  /* 0x00017c00010f7983 */ /* 0x000ea80000300800 */
[----:B------:R-:W3:Y:S04]  /*bd60*/  LDL.LU.64 R22, [R1+0x2da8] ;  /* 0x002da80001167983 */ /* 0x000ee80000300a00 */
[----:B------:R-:W2:Y:S04]  /*bd70*/  LDL.LU.64 R20, [R1+0x2da0] ;  /* 0x002da00001147983 */ /* 0x000ea80000300a00 */
[----:B------:R0:W-:Y:S04]  /*bd80*/  STL.64 [R1+0xb0], R16 ;  /* 0x0000b01001007387 */ /* 0x0001e80000100a00 */
[----:B0-----:R-:W4:Y:S04]  /*bd90*/  LDL.LU.64 R16, [R1+0x2d98] ;  /* 0x002d980001107983 */ /* 0x001f280000300a00 */
[----:B---3--:R-:W-:Y:S04]  /*bda0*/  STL.64 [R1+0x108], R22 ;  /* 0x0001081601007387 */ /* 0x008fe80000100a00 */
[----:B--2---:R0:W-:Y:S04]  /*bdb0*/  STL.64 [R1+0x2d58], R20 ;  /* 0x002d581401007387 */ /* 0x0041e80000100a00 */
[----:B0-----:R-:W2:Y:S04]  /*bdc0*/  LDL.LU R20, [R1+0x140] ;  /* 0x0001400001147983 */ /* 0x001ea80000300800 */
[----:B------:R-:W2:Y:S04]  /*bdd0*/  LDL.LU R21, [R1+0x144] ;  /* 0x0001440001157983 */ /* 0x000ea80000300800 */
[----:B------:R-:W3:Y:S04]  /*bde0*/  LDL.LU R22, [R1+0x148] ;  /* 0x0001480001167983 */ /* 0x000ee80000300800 */
[----:B------:R-:W3:Y:S01]  /*bdf0*/  LDL.LU R23, [R1+0x14c] ;  /* 0x00014c0001177983 */ /* 0x000ee20000300800 */
[----:B------:R-:W-:-:S02]  /*be00*/  IMAD.MOV.U32 R29, RZ, RZ, R18 ;  /* 0x000000ffff1d7224 */ /* 0x000fc400078e0012 */
[----:B------:R-:W-:Y:S02]  /*be10*/  IMAD.MOV.U32 R28, RZ, RZ, R19 ;  /* 0x000000ffff1c7224 */ /* 0x000fe400078e0013 */
[C---:B----4-:R-:W-:Y:S01]  /*be20*/  HMMA.16816.F32.BF16 R16, R4.reuse, R16, R12 ;  /* 0x000000100410723c */ /* 0x050fe2000004180c */
[----:B---3--:R-:W-:Y:S04]  /*be30*/  STL.64 [R1+0x2d70], R22 ;  /* 0x002d701601007387 */ /* 0x008fe80000100a00 */
[----:B--2---:R0:W-:Y:S04]  /*be40*/  STL.64 [R1+0x2d68], R20 ;  /* 0x002d681401007387 */ /* 0x0041e80000100a00 */
[----:B0-----:R-:W2:Y:S04]  /*be50*/  LDL.LU R20, [R1+0x150] ;  /* 0x0001500001147983 */ /* 0x001ea80000300800 */
[----:B------:R-:W2:Y:S04]  /*be60*/  LDL.LU R21, [R1+0x154] ;  /* 0x0001540001157983 */ /* 0x000ea80000300800 */
[----:B------:R-:W-:Y:S04]  /*be70*/  STL.64 [R1+0xf8], R26 ;  /* 0x0000f81a01007387 */ /* 0x000fe80000100a00 */
[----:B------:R-:W-:Y:S04]  /*be80*/  STL.64 [R1+0xe8], R10 ;  /* 0x0000e80a01007387 */ /* 0x000fe80000100a00 */
[----:B------:R-:W-:Y:S04]  /*be90*/  STL [R1+0x2cc4], R28 ;  /* 0x002cc41c01007387 */ /* 0x000fe80000100800 */
[----:B------:R-:W-:Y:S04]  /*bea0*/  STL [R1+0x2cc0], R29 ;  /* 0x002cc01d01007387 */ /* 0x000fe80000100800 */
[----:B------:R-:W3:Y:S04]  /*beb0*/  LDL.LU.64 R14, [R1+0x2d90] ;  /* 0x002d9000010e7983 */ /* 0x000ee80000300a00 */
[----:B------:R-:W3:Y:S04]  /*bec0*/  LDL.LU.64 R12, [R1+0x2d88] ;  /* 0x002d8800010c7983 */ /* 0x000ee80000300a00 */
[----:B------:R0:W-:Y:S04]  /*bed0*/  STL.64 [R1+0xa0], R16 ;  /* 0x0000a01001007387 */ /* 0x0001e80000100a00 */
[----:B------:R3:W-:Y:S04]  /*bee0*/  STL.64 [R1+0xa8], R18 ;  /* 0x0000a81201007387 */ /* 0x0007e80000100a00 */
[----:B0-----:R-:W3:Y:S01]  /*bef0*/  LDL.LU.64 R16, [R1+0x2d80] ;  /* 0x002d800001107983 */ /* 0x001ee20000300a00 */
[----:B-----5:R-:W-:Y:S01]  /*bf00*/  MOV R22, R3 ;  /* 0x0000000300167202 */ /* 0x020fe20000000f00 */
[----:B------:R-:W-:Y:S01]  /*bf10*/  IMAD.MOV.U32 R23, RZ, RZ, R2 ;  /* 0x000000ffff177224 */ /* 0x000fe200078e0002 */
[----:B---3--:R-:W-:Y:S01]  /*bf20*/  HMMA.16816.F32.BF16 R16, R4, R16, R12 ;  /* 0x000000100410723c */ /* 0x008fe2000004180c */
[----:B------:R-:W2:-:S15]  /*bf30*/  LDL.LU.64 R12, [R1+0x2d78] ;  /* 0x002d7800010c7983 */ /* 0x000e9e0000300a00 */
[----:B------:R-:W-:-:S03]  /*bf40*/  NOP ;  /* 0x0000000000007918 */ /* 0x000fc60000000000 */
[----:B------:R-:W-:Y:S01]  /*bf50*/  MOV R29, R19 ;  /* 0x00000013001d7202 */ /* 0x000fe20000000f00 */
[----:B------:R-:W-:Y:S01]  /*bf60*/  IMAD.MOV.U32 R28, RZ, RZ, R18 ;  /* 0x000000ffff1c7224 */ /* 0x000fe200078e0012 */
[----:B------:R-:W-:Y:S04]  /*bf70*/  STL.64 [R1+0x90], R16 ;  /* 0x0000901001007387 */ /* 0x000fe80000100a00 */
[----:B------:R-:W-:Y:S04]  /*bf80*/  STL [R1+0x2ccc], R29 ;  /* 0x002ccc1d01007387 */ /* 0x000fe80000100800 */
[----:B------:R-:W-:Y:S04]  /*bf90*/  STL [R1+0x2cc8], R28 ;  /* 0x002cc81c01007387 */ /* 0x000fe80000100800 */
[----:B------:R-:W0:Y:S01]  /*bfa0*/  LDSM.16.M88.4 R16, [R0+UR7+0x2b000] ;  /* 0x02b000070010783b */ /* 0x000e220008000200 */
[----:B--2---:R-:W-:Y:S03]  /*bfb0*/  HMMA.16816.F32.BF16 R12, R4, R12, R20 ;  /* 0x0000000c040c723c */ /* 0x004fe60000041814 */
[----:B------:R-:W2:Y:S04]  /*bfc0*/  LDL.LU.64 R22, [R1+0x2d70] ;  /* 0x002d700001167983 */ /* 0x000ea80000300a00 */
[----:B------:R-:W2:-:S12]  /*bfd0*/  LDL.LU.64 R20, [R1+0x2d68] ;  /* 0x002d680001147983 */ /* 0x000e980000300a00 */
[----:B------:R1:W-:Y:S04]  /*bfe0*/  STL.64 [R1+0x80], R12 ;  /* 0x0000800c01007387 */ /* 0x0003e80000100a00 */
[----:B-1----:R-:W2:Y:S01]  /*bff0*/  LDL.LU.64 R12, [R1+0x2d60] ;  /* 0x002d6000010c7983 */ /* 0x002ea20000300a00 */
[----:B------:R-:W-:Y:S02]  /*c000*/  IMAD.MOV.U32 R29, RZ, RZ, R14 ;  /* 0x000000ffff1d7224 */ /* 0x000fe400078e000e */
[----:B------:R-:W-:Y:S01]  /*c010*/  IMAD.MOV.U32 R28, RZ, RZ, R15 ;  /* 0x000000ffff1c7224 */ /* 0x000fe200078e000f */
[----:B0-----:R-:W-:Y:S04]  /*c020*/  STL.64 [R1+0x178], R18 ;  /* 0x0001781201007387 */ /* 0x001fe80000100a00 */
[----:B------:R-:W-:Y:S04]  /*c030*/  STL [R1+0x2cd4], R28 ;  /* 0x002cd41c01007387 */ /* 0x000fe80000100800 */
[----:B------:R-:W-:Y:S01]  /*c040*/  STL [R1+0x2cd0], R29 ;  /* 0x002cd01d01007387 */ /* 0x000fe20000100800 */
[----:B--2---:R-:W-:Y:S03]  /*c050*/  HMMA.16816.F32.BF16 R12, R4, R12, R20 ;  /* 0x0000000c040c723c */ /* 0x004fe60000041814 */
[----:B------:R-:W2:-:S15]  /*c060*/  LDL.LU.64 R20, [R1+0x2d58] ;  /* 0x002d580001147983 */ /* 0x000e9e0000300a00 */
[----:B------:R-:W-:Y:S01]  /*c070*/  NOP ;  /* 0x0000000000007918 */ /* 0x000fe20000000000 */
[----:B------:R-:W-:Y:S04]  /*c080*/  STL.64 [R1+0x70], R12 ;  /* 0x0000700c01007387 */ /* 0x000fe80000100a00 */
[----:B------:R0:W-:Y:S04]  /*c090*/  STL.64 [R1+0x78], R14 ;  /* 0x0000780e01007387 */ /* 0x0001e80000100a00 */
[----:B0-----:R-:W2:Y:S04]  /*c0a0*/  LDL.LU.64 R14, [R1+0x2d50] ;  /* 0x002d5000010e7983 */ /* 0x001ea80000300a00 */
[----:B------:R-:W2:Y:S02]  /*c0b0*/  LDL.LU.64 R12, [R1+0x2d48] ;  /* 0x002d4800010c7983 */ /* 0x000ea40000300a00 */
[----:B--2---:R-:W-:Y:S02]  /*c0c0*/  HMMA.16816.F32.BF16 R20, R4, R20, R12 ;  /* 0x000000140414723c */ /* 0x004fe4000004180c */
[----:B------:R-:W2:Y:S04]  /*c0d0*/  LDL.LU.64 R14, [R1+0x2d40] ;  /* 0x002d4000010e7983 */ /* 0x000ea80000300a00 */
[----:B------:R-:W2:-:S13]  /*c0e0*/  LDL.LU.64 R12, [R1+0x2d38] ;  /* 0x002d3800010c7983 */ /* 0x000e9a0000300a00 */
[----:B------:R-:W-:Y:S01]  /*c0f0*/  MOV R28, R22 ;  /* 0x00000016001c7202 */ /* 0x000fe20000000f00 */
[----:B------:R0:W-:Y:S01]  /*c100*/  STL.64 [R1+0x60], R20 ;  /* 0x0000601401007387 */ /* 0x0001e20000100a00 */
[----:B------:R-:W-:-:S03]  /*c110*/  IMAD.MOV.U32 R29, RZ, RZ, R23 ;  /* 0x000000ffff1d7224 */ /* 0x000fc600078e0017 */
[----:B------:R-:W3:Y:S04]  /*c120*/  LDL.LU.64 R22, [R1+0x2d30] ;  /* 0x002d300001167983 */ /* 0x000ee80000300a00 */
[----:B0-----:R-:W3:Y:S04]  /*c130*/  LDL.LU.64 R20, [R1+0x2d28] ;  /* 0x002d280001147983 */ /* 0x001ee80000300a00 */
[----:B------:R-:W-:Y:S04]  /*c140*/  STL [R1+0x2cdc], R29 ;  /* 0x002cdc1d01007387 */ /* 0x000fe80000100800 */
[----:B------:R0:W-:Y:S01]  /*c150*/  STL [R1+0x2cd8], R28 ;  /* 0x002cd81c01007387 */ /* 0x0001e20000100800 */
[C---:B--2---:R-:W-:Y:S03]  /*c160*/  HMMA.16816.F32.BF16 R24, R4.reuse, R24, R12 ;  /* 0x000000180418723c */ /* 0x044fe6000004180c */
[----:B------:R-:W2:Y:S04]  /*c170*/  LDL.LU.64 R14, [R1+0x2d20] ;  /* 0x002d2000010e7983 */ /* 0x000ea80000300a00 */
[----:B------:R-:W2:Y:S01]  /*c180*/  LDL.LU.64 R12, [R1+0x2d18] ;  /* 0x002d1800010c7983 */ /* 0x000ea20000300a00 */
[----:B---3--:R-:W-:Y:S11]  /*c190*/  HMMA.16816.F32.BF16 R8, R4, R8, R20 ;  /* 0x000000080408723c */ /* 0x008ff60000041814 */
[----:B------:R-:W-:Y:S04]  /*c1a0*/  STL.64 [R1+0x50], R24 ;  /* 0x0000501801007387 */ /* 0x000fe80000100a00 */
[----:B------:R-:W-:Y:S04]  /*c1b0*/  STL.64 [R1+0x58], R26 ;  /* 0x0000581a01007387 */ /* 0x000fe80000100a00 */
[----:B------:R-:W1:Y:S04]  /*c1c0*/  LDSM.16.M88.4 R20, [R0+UR7+0x2c000] ;  /* 0x02c000070014783b */ /* 0x000e680008000200 */
[----:B------:R-:W3:Y:S01]  /*c1d0*/  LDSM.16.M88.4 R24, [R0+UR7+0x2d000] ;  /* 0x02d000070018783b */ /* 0x000ee20008000200 */
[----:B0-----:R-:W-:Y:S01]  /*c1e0*/  MOV R28, R11 ;  /* 0x0000000b001c7202 */ /* 0x001fe20000000f00 */
[----:B------:R-:W-:-:S02]  /*c1f0*/  IMAD.MOV.U32 R29, RZ, RZ, R10 ;  /* 0x000000ffff1d7224 */ /* 0x000fc400078e000a */
[----:B------:R-:W-:Y:S04]  /*c200*/  STL.64 [R1+0x30], R8 ;  /* 0x0000300801007387 */ /* 0x000fe80000100a00 */
[----:B------:R0:W-:Y:S04]  /*c210*/  STL [R1+0x2ce4], R28 ;  /* 0x002ce41c01007387 */ /* 0x0001e80000100800 */
[----:B------:R4:W-:Y:S04]  /*c220*/  STL [R1+0x2ce0], R29 ;  /* 0x002ce01d01007387 */ /* 0x0009e80000100800 */
[----:B------:R-:W-:Y:S04]  /*c230*/  LDSM.16.M88.4 R8, [R0+UR7+0x2e000] ;  /* 0x02e000070008783b */ /* 0x000fe80008000200 */
[----:B-1----:R-:W-:Y:S04]  /*c240*/  STL.64 [R1+0x138], R22 ;  /* 0x0001381601007387 */ /* 0x002fe80000100a00 */
[----:B---3--:R-:W-:Y:S01]  /*c250*/  STL.64 [R1+0x148], R26 ;  /* 0x0001481a01007387 */ /* 0x008fe20000100a00 */
[----:B--2---:R-:W-:-:S15]  /*c260*/  HMMA.16816.F32.BF16 R16, R4, R16, R12 ;  /* 0x000000100410723c */ /* 0x004fde000004180c */
[----:B------:R-:W-:-:S04]  /*c270*/  NOP ;  /* 0x0000000000007918 */ /* 0x000fc80000000000 */
[----:B0-----:R-:W-:Y:S01]  /*c280*/  MOV R28, R16 ;  /* 0x00000010001c7202 */ /* 0x001fe20000000f00 */
[----:B----4-:R-:W-:Y:S01]  /*c290*/  IMAD.MOV.U32 R29, RZ, RZ, R17 ;  /* 0x000000ffff1d7224 */ /* 0x010fe200078e0011 */
[----:B------:R-:W-:Y:S01]  /*c2a0*/  MOV R14, R19 ;  /* 0x00000013000e7202 */ /* 0x000fe20000000f00 */
[----:B------:R-:W-:Y:S02]  /*c2b0*/  IMAD.MOV.U32 R15, RZ, RZ, R18 ;  /* 0x000000ffff0f7224 */ /* 0x000fe400078e0012 */
[----:B------:R-:W0:Y:S04]  /*c2c0*/  LDSM.16.M88.4 R16, [R0+UR7+0x2f000] ;  /* 0x02f000070010783b */ /* 0x000e280008000200 */
[----:B0-----:R0:W-:Y:S01]  /*c2d0*/  STL.64 [R1+0x158], R18 ;  /* 0x0001581201007387 */ /* 0x0011e20000100a00 */
[----:B------:R-:W-:-:S02]  /*c2e0*/  IMAD.MOV.U32 R13, RZ, RZ, R16 ;  /* 0x000000ffff0d7224 */ /* 0x000fc400078e0010 */
[----:B------:R-:W-:Y:S01]  /*c2f0*/  IMAD.MOV.U32 R12, RZ, RZ, R17 ;  /* 0x000000ffff0c7224 */ /* 0x000fe200078e0011 */
[----:B0-----:R-:W2:Y:S04]  /*c300*/  LDL.LU.64 R18, [R1+0x2d10] ;  /* 0x002d100001127983 */ /* 0x001ea80000300a00 */
[----:B------:R-:W2:Y:S04]  /*c310*/  LDL.LU.64 R16, [R1+0x2d08] ;  /* 0x002d080001107983 */ /* 0x000ea80000300a00 */
[----:B------:R0:W-:Y:S01]  /*c320*/  STL [R1+0x2ad0], R0 ;  /* 0x002ad00001007387 */ /* 0x0001e20000100800 */
[----:B--2---:R-:W-:-:S15]  /*c330*/  HMMA.16816.F32.BF16 R20, R4, R20, R16 ;  /* 0x000000140414723c */ /* 0x004fde0000041810 */
[----:B------:R-:W-:-:S04]  /*c340*/  NOP ;  /* 0x0000000000007918 */ /* 0x000fc80000000000 */
[----:B------:R-:W-:Y:S01]  /*c350*/  IMAD.MOV.U32 R16, RZ, RZ, R22 ;  /* 0x000000ffff107224 */ /* 0x000fe200078e0016 */
[----:B0-----:R-:W-:Y:S01]  /*c360*/  MOV R0, R23 ;  /* 0x0000001700007202 */ /* 0x001fe20000000f00 */
[----:B------:R-:W-:Y:S01]  /*c370*/  IMAD.MOV.U32 R17, RZ, RZ, R21 ;  /* 0x000000ffff117224 */ /* 0x000fe200078e0015 */
[----:B------:R-:W-:Y:S01]  /*c380*/  MOV R18, R20 ;  /* 0x0000001400127202 */ /* 0x000fe20000000f00 */
[----:B------:R-:W2:Y:S04]  /*c390*/  LDL.LU.64 R22, [R1+0x2d00] ;  /* 0x002d000001167983 */ /* 0x000ea80000300a00 */
[----:B------:R-:W2:Y:S04]  /*c3a0*/  LDL.LU.64 R20, [R1+0x2cf8] ;  /* 0x002cf80001147983 */ /* 0x000ea80000300a00 */
[----:B------:R-:W3:Y:S01]  /*c3b0*/  LDL.LU.64 R26, [R1+0x2cf0] ;  /* 0x002cf000011a7983 */ /* 0x000ee20000300a00 */
[----:B--2---:R-:W-:Y:S03]  /*c3c0*/  HMMA.16816.F32.BF16 R20, R4, R24, R20 ;  /* 0x000000180414723c */ /* 0x004fe60000041814 */
[----:B------:R-:W3:-:S15]  /*c3d0*/  LDL.LU.64 R24, [R1+0x2ce8] ;  /* 0x002ce80001187983 */ /* 0x000ede0000300a00 */
[----:B------:R-:W-:Y:S01]  /*c3e0*/  NOP ;  /* 0x0000000000007918 */ /* 0x000fe20000000000 */
[----:B------:R0:W-:Y:S04]  /*c3f0*/  STL.64 [R1+0x2b88], R22 ;  /* 0x002b881601007387 */ /* 0x0001e80000100a00 */
[----:B------:R-:W-:Y:S04]  /*c400*/  STL.64 [R1+0x2b80], R20 ;  /* 0x002b801401007387 */ /* 0x000fe80000100a00 */
[----:B0-----:R-:W2:Y:S04]  /*c410*/  LDL.LU R22, [R1+0x138] ;  /* 0x0001380001167983 */ /* 0x001ea80000300800 */
[----:B------:R-:W2:Y:S01]  /*c420*/  LDL.LU R23, [R1+0x13c] ;  /* 0x00013c0001177983 */ /* 0x000ea20000300800 */
[----:B------:R-:W-:-:S02]  /*c430*/  IMAD.MOV.U32 R3, RZ, RZ, R10 ;  /* 0x000000ffff037224 */ /* 0x000fc400078e000a */
[----:B------:R-:W-:Y:S02]  /*c440*/  IMAD.MOV.U32 R2, RZ, RZ, R11 ;  /* 0x000000ffff027224 */ /* 0x000fe400078e000b */
[----:B---3--:R-:W-:Y:S01]  /*c450*/  HMMA.16816.F32.BF16 R8, R4, R8, R24 ;  /* 0x000000080408723c */ /* 0x008fe20000041818 */
[----:B--2---:R-:W-:-:S15]  /*c460*/  STL.64 [R1+0x2b98], R22 ;  /* 0x002b981601007387 */ /* 0x004fde0000100a00 */
[----:B------:R-:W-:-:S03]  /*c470*/  NOP ;  /* 0x0000000000007918 */ /* 0x000fc60000000000 */
[----:B------:R0:W-:Y:S04]  /*c480*/  STL.64 [R1+0x2b78], R10 ;  /* 0x002b780a01007387 */ /* 0x0001e80000100a00 */
[----:B------:R-:W-:Y:S04]  /*c490*/  STL.64 [R1+0x2b70], R8 ;  /* 0x002b700801007387 */ /* 0x000fe80000100a00 */
[----:B0-----:R-:W2:Y:S04]  /*c4a0*/  LDL.LU R10, [R1+0x148] ;  /* 0x00014800010a7983 */ /* 0x001ea80000300800 */
[----:B------:R-:W2:Y:S04]  /*c4b0*/  LDL.LU R11, [R1+0x14c] ;  /* 0x00014c00010b7983 */ /* 0x000ea80000300800 */
[----:B------:R-:W3:Y:S04]  /*c4c0*/  LDL.LU R22, [R1+0x178] ;  /* 0x0001780001167983 */ /* 0x000ee80000300800 */
[----:B------:R-:W3:Y:S04]  /*c4d0*/  LDL.LU R23, [R1+0x17c] ;  /* 0x00017c0001177983 */ /* 0x000ee80000300800 */
[----:B---3--:R0:W-:Y:S04]  /*c4e0*/  STL.64 [R1+0x2bb0], R22 ;  /* 0x002bb01601007387 */ /* 0x0081e80000100a00 */
[----:B--2---:R1:W-:Y:S04]  /*c4f0*/  STL.64 [R1+0x2b90], R10 ;  /* 0x002b900a01007387 */ /* 0x0043e80000100a00 */
[----:B0-----:R-:W2:Y:S04]  /*c500*/  LDL.LU R22, [R1+0xe8] ;  /* 0x0000e80001167983 */ /* 0x001ea80000300800 */
[----:B------:R-:W2:Y:S01]  /*c510*/  LDL.LU R23, [R1+0xec] ;  /* 0x0000ec0001177983 */ /* 0x000ea20000300800 */
[----:B-1----:R-:W-:Y:S01]  /*c520*/  MOV R10, R16 ;  /* 0x00000010000a7202 */ /* 0x002fe20000000f00 */
[----:B------:R-:W-:-:S02]  /*c530*/  IMAD.MOV.U32 R11, RZ, RZ, R0 ;  /* 0x000000ffff0b7224 */ /* 0x000fc400078e0000 */
[----:B--2---:R0:W-:Y:S04]  /*c540*/  STL.64 [R1+0x2bc8], R22 ;  /* 0x002bc81601007387 */ /* 0x0041e80000100a00 */
[----:B0-----:R-:W2:Y:S04]  /*c550*/  LDL.LU R22, [R1+0xf8] ;  /* 0x0000f80001167983 */ /* 0x001ea80000300800 */
[----:B------:R-:W2:Y:S01]  /*c560*/  LDL.LU R23, [R1+0xfc] ;  /* 0x0000fc0001177983 */ /* 0x000ea20000300800 */
[----:B------:R-:W-:Y:S02]  /*c570*/  IMAD.MOV.U32 R8, RZ, RZ, R18 ;  /* 0x000000ffff087224 */ /* 0x000fe400078e0012 */
[----:B------:R-:W-:Y:S01]  /*c580*/  IMAD.MOV.U32 R9, RZ, RZ, R17 ;  /* 0x000000ffff097224 */ /* 0x000fe200078e0011 */
[----:B--2---:R-:W-:Y:S04]  /*c590*/  STL.64 [R1+0x2be0], R22 ;  /* 0x002be01601007387 */ /* 0x004fe80000100a00 */
[----:B------:R-:W-:Y:S04]  /*c5a0*/  STL.64 [R1+0x2ba8], R10 ;  /* 0x002ba80a01007387 */ /* 0x000fe80000100a00 */
[----:B------:R0:W-:Y:S02]  /*c5b0*/  STL.64 [R1+0x2ba0], R8 ;  /* 0x002ba00801007387 */ /* 0x0001e40000100a00 */
[----:B0-----:R-:W-:Y:S01]  /*c5c0*/  IMAD.MOV.U32 R8, RZ, RZ, R28 ;  /* 0x000000ffff087224 */ /* 0x001fe200078e001c */
[----:B------:R-:W-:Y:S01]  /*c5d0*/  MOV R9, R29 ;  /* 0x0000001d00097202 */ /* 0x000fe20000000f00 */
[----:B------:R-:W2:Y:S04]  /*c5e0*/  LDL.LU R28, [R1+0x2ce4] ;  /* 0x002ce400011c7983 */ /* 0x000ea80000300800 */
[----:B------:R-:W3:Y:S04]  /*c5f0*/  LDL.LU R29, [R1+0x2ce0] ;  /* 0x002ce000011d7983 */ /* 0x000ee80000300800 */
[----:B------:R-:W4:Y:S04]  /*c600*/  LDL.LU R22, [R1+0x108] ;  /* 0x0001080001167983 */ /* 0x000f280000300800 */
[----:B------:R-:W4:Y:S01]  /*c610*/  LDL.LU R23, [R1+0x10c] ;  /* 0x00010c0001177983 */ /* 0x000f220000300800 */
[----:B------:R-:W-:-:S02]  /*c620*/  IMAD.MOV.U32 R10, RZ, RZ, R15 ;  /* 0x000000ffff0a7224 */ /* 0x000fc400078e000f */
[----:B------:R-:W-:Y:S01]  /*c630*/  IMAD.MOV.U32 R11, RZ, RZ, R14 ;  /* 0x000000ffff0b7224 */ /* 0x000fe200078e000e */
[----:B----4-:R-:W-:Y:S04]  /*c640*/  STL.64 [R1+0x2bf8], R22 ;  /* 0x002bf81601007387 */ /* 0x010fe80000100a00 */
[----:B------:R3:W-:Y:S04]  /*c650*/  STL.64 [R1+0x2bc0], R10 ;  /* 0x002bc00a01007387 */ /* 0x0007e80000100a00 */
[----:B------:R0:W-:Y:S01]  /*c660*/  STL.64 [R1+0x2bb8], R8 ;  /* 0x002bb80801007387 */ /* 0x0001e20000100a00 */
[----:B---3--:R-:W-:Y:S01]  /*c670*/  MOV R10, R29 ;  /* 0x0000001d000a7202 */ /* 0x008fe20000000f00 */
[----:B--2---:R-:W-:-:S02]  /*c680*/  IMAD.MOV.U32 R11, RZ, RZ, R28 ;  /* 0x000000ffff0b7224 */ /* 0x004fc400078e001c */
[----:B0-----:R-:W2:Y:S04]  /*c690*/  LDL.LU R8, [R1+0x30] ;  /* 0x0000300001087983 */ /* 0x001ea80000300800 */
[----:B------:R-:W2:Y:S04]  /*c6a0*/  LDL.LU R9, [R1+0x34] ;  /* 0x0000340001097983 */ /* 0x000ea80000300800 */
[----:B------:R-:W3:Y:S04]  /*c6b0*/  LDL.LU R29, [R1+0x2cdc] ;  /* 0x002cdc00011d7983 */ /* 0x000ee80000300800 */
[----:B------:R-:W4:Y:S04]  /*c6c0*/  LDL.LU R28, [R1+0x2cd8] ;  /* 0x002cd800011c7983 */ /* 0x000f280000300800 */
[----:B------:R-:W5:Y:S04]  /*c6d0*/  LDL.LU R22, [R1+0x118] ;  /* 0x0001180001167983 */ /* 0x000f680000300800 */
[----:B------:R-:W5:Y:S04]  /*c6e0*/  LDL.LU R23, [R1+0x11c] ;  /* 0x00011c0001177983 */ /* 0x000f680000300800 */
[----:B-----5:R-:W-:Y:S04]  /*c6f0*/  STL.64 [R1+0x2c10], R22 ;  /* 0x002c101601007387 */ /* 0x020fe80000100a00 */
[----:B------:R-:W-:Y:S04]  /*c700*/  STL.64 [R1+0x2bd8], R10 ;  /* 0x002bd80a01007387 */ /* 0x000fe80000100a00 */
[----:B--2---:R0:W-:Y:S04]  /*c710*/  STL.64 [R1+0x2bd0], R8 ;  /* 0x002bd00801007387 */ /* 0x0041e80000100a00 */
[----:B0-----:R-:W2:Y:S04]  /*c720*/  LDL.LU R8, [R1+0x50] ;  /* 0x0000500001087983 */ /* 0x001ea80000300800 */
[----:B------:R-:W2:Y:S04]  /*c730*/  LDL.LU R9, [R1+0x54] ;  /* 0x0000540001097983 */ /* 0x000ea80000300800 */
[----:B------:R-:W5:Y:S04]  /*c740*/  LDL.LU R10, [R1+0x58] ;  /* 0x00005800010a7983 */ /* 0x000f680000300800 */
[----:B------:R-:W5:Y:S04]  /*c750*/  LDL.LU R11, [R1+0x5c] ;  /* 0x00005c00010b7983 */ /* 0x000f680000300800 */
[----:B------:R-:W2:Y:S04]  /*c760*/  LDL.LU R22, [R1+0x128] ;  /* 0x0001280001167983 */ /* 0x000ea80000300800 */
[----:B------:R-:W2:Y:S04]  /*c770*/  LDL.LU R23, [R1+0x12c] ;  /* 0x00012c0001177983 */ /* 0x000ea80000300800 */
[----:B--2---:R0:W-:Y:S04]  /*c780*/  STL.64 [R1+0x2c28], R22 ;  /* 0x002c281601007387 */ /* 0x0041e80000100a00 */
[----:B0-----:R-:W2:Y:S04]  /*c790*/  LDL.LU R22, [R1+0x1e8] ;  /* 0x0001e80001167983 */ /* 0x001ea80000300800 */
[----:B------:R-:W2:Y:S04]  /*c7a0*/  LDL.LU R23, [R1+0x1ec] ;  /* 0x0001ec0001177983 */ /* 0x000ea80000300800 */
[----:B--2---:R-:W-:Y:S04]  /*c7b0*/  STL.64 [R1+0x2c40], R22 ;  /* 0x002c401601007387 */ /* 0x004fe80000100a00 */
[----:B-----5:R4:W-:Y:S04]  /*c7c0*/  STL.64 [R1+0x2bf0], R10 ;  /* 0x002bf00a01007387 */ /* 0x0209e80000100a00 */
[----:B------:R0:W-:Y:S01]  /*c7d0*/  STL.64 [R1+0x2be8], R8 ;  /* 0x002be80801007387 */ /* 0x0001e20000100a00 */
[----:B----4-:R-:W-:Y:S01]  /*c7e0*/  IMAD.MOV.U32 R10, RZ, RZ, R28 ;  /* 0x000000ffff0a7224 */ /* 0x010fe200078e001c */
[----:B---3--:R-:W-:-:S02]  /*c7f0*/  MOV R11, R29 ;  /* 0x0000001d000b7202 */ /* 0x008fc40000000f00 */
        /* <DEDUP_REMOVED lines=15> */
[----:B--2---:R-:W-:Y:S04]  /*c8f0*/  STL.64 [R1+0x2c70], R22 ;  /* 0x002c701601007387 */ /* 0x004fe80000100a00 */
[----:B-----5:R4:W-:Y:S04]  /*c900*/  STL.64 [R1+0x2c20], R10 ;  /* 0x002c200a01007387 */ /* 0x0209e80000100a00 */
[----:B------:R0:W-:Y:S01]  /*c910*/  STL.64 [R1+0x2c18], R8 ;  /* 0x002c180801007387 */ /* 0x0001e20000100a00 */
[----:B----4-:R-:W-:-:S02]  /*c920*/  IMAD.MOV.U32 R10, RZ, RZ, R29 ;  /* 0x000000ffff0a7224 */ /* 0x010fc400078e001d */
[----:B---3--:R-:W-:Y:S01]  /*c930*/  IMAD.MOV.U32 R11, RZ, RZ, R28 ;  /* 0x000000ffff0b7224 */ /* 0x008fe200078e001c */
[----:B0-----:R-:W2:Y:S04]  /*c940*/  LDL.LU R8, [R1+0x80] ;  /* 0x0000800001087983 */ /* 0x001ea80000300800 */
[----:B------:R-:W2:Y:S04]  /*c950*/  LDL.LU R9, [R1+0x84] ;  /* 0x0000840001097983 */ /* 0x000ea80000300800 */
[----:B------:R-:W3:Y:S04]  /*c960*/  LDL.LU R29, [R1+0x2ccc] ;  /* 0x002ccc00011d7983 */ /* 0x000ee80000300800 */
[----:B------:R-:W4:Y:S04]  /*c970*/  LDL.LU R28, [R1+0x2cc8] ;  /* 0x002cc800011c7983 */ /* 0x000f280000300800 */
[----:B------:R-:W5:Y:S04]  /*c980*/  LDL.LU R22, [R1+0x1f8] ;  /* 0x0001f80001167983 */ /* 0x000f680000300800 */
[----:B------:R-:W5:Y:S04]  /*c990*/  LDL.LU R23, [R1+0x1fc] ;  /* 0x0001fc0001177983 */ /* 0x000f680000300800 */
[----:B-----5:R-:W-:Y:S04]  /*c9a0*/  STL.64 [R1+0x2c88], R22 ;  /* 0x002c881601007387 */ /* 0x020fe80000100a00 */
[----:B------:R4:W-:Y:S04]  /*c9b0*/  STL.64 [R1+0x2c38], R10 ;  /* 0x002c380a01007387 */ /* 0x0009e80000100a00 */
[----:B--2---:R0:W-:Y:S01]  /*c9c0*/  STL.64 [R1+0x2c30], R8 ;  /* 0x002c300801007387 */ /* 0x0041e20000100a00 */
[----:B----4-:R-:W-:Y:S01]  /*c9d0*/  MOV R10, R28 ;  /* 0x0000001c000a7202 */ /* 0x010fe20000000f00 */
[----:B---3--:R-:W-:-:S02]  /*c9e0*/  IMAD.MOV.U32 R11, RZ, RZ, R29 ;  /* 0x000000ffff0b7224 */ /* 0x008fc400078e001d */
[----:B0-----:R-:W2:Y:S04]  /*c9f0*/  LDL.LU R8, [R1+0x90] ;  /* 0x0000900001087983 */ /* 0x001ea80000300800 */
[----:B------:R-:W2:Y:S04]  /*ca00*/  LDL.LU R9, [R1+0x94] ;  /* 0x0000940001097983 */ /* 0x000ea80000300800 */
[----:B------:R-:W3:Y:S04]  /*ca10*/  LDL.LU R28, [R1+0x2cc4] ;  /* 0x002cc400011c7983 */ /* 0x000ee80000300800 */
[----:B------:R-:W4:Y:S04]  /*ca20*/  LDL.LU R29, [R1+0x2cc0] ;  /* 0x002cc000011d7983 */ /* 0x000f280000300800 */
[----:B------:R-:W5:Y:S04]  /*ca30*/  LDL.LU R22, [R1+0x1c8] ;  /* 0x0001c80001167983 */ /* 0x000f680000300800 */
[----:B------:R-:W5:Y:S04]  /*ca40*/  LDL.LU R23, [R1+0x1cc] ;  /* 0x0001cc0001177983 */ /* 0x000f680000300800 */
[----:B-----5:R-:W-:Y:S04]  /*ca50*/  STL.64 [R1+0x2ca0], R22 ;  /* 0x002ca01601007387 */ /* 0x020fe80000100a00 */
[----:B------:R-:W5:Y:S04]  /*ca60*/  LDL.LU R18, [R1+0x1b8] ;  /* 0x0001b80001127983 */ /* 0x000f680000300800 */
[----:B------:R-:W5:Y:S04]  /*ca70*/  LDL.LU R19, [R1+0x1bc] ;  /* 0x0001bc0001137983 */ /* 0x000f680000300800 */
[----:B-----5:R0:W-:Y:S04]  /*ca80*/  STL.64 [R1+0x2ca8], R18 ;  /* 0x002ca81201007387 */ /* 0x0201e80000100a00 */
[----:B------:R-:W5:Y:S04]  /*ca90*/  LDL.LU R16, [R1+0x10] ;  /* 0x0000100001107983 */ /* 0x000f680000300800 */
[----:B------:R-:W5:Y:S04]  /*caa0*/  LDL.LU R17, [R1+0x14] ;  /* 0x0000140001117983 */ /* 0x000f680000300800 */
[----:B0-----:R-:W5:Y:S04]  /*cab0*/  LDL.LU R18, [R1+0x18] ;  /* 0x0000180001127983 */ /* 0x001f680000300800 */
[----:B------:R-:W5:Y:S04]  /*cac0*/  LDL.LU R19, [R1+0x1c] ;  /* 0x00001c0001137983 */ /* 0x000f680000300800 */
[----:B------:R-:W3:Y:S04]  /*cad0*/  LDL.LU R20, [R1+0x40] ;  /* 0x0000400001147983 */ /* 0x000ee80000300800 */
[----:B------:R-:W3:Y:S04]  /*cae0*/  LDL.LU R21, [R1+0x44] ;  /* 0x0000440001157983 */ /* 0x000ee80000300800 */
[----:B------:R-:W3:Y:S04]  /*caf0*/  LDL.LU R22, [R1+0x48] ;  /* 0x0000480001167983 */ /* 0x000ee80000300800 */
[----:B------:R-:W3:Y:S04]  /*cb00*/  LDL.LU R23, [R1+0x4c] ;  /* 0x00004c0001177983 */ /* 0x000ee80000300800 */
[----:B------:R-:W-:Y:S04]  /*cb10*/  STL.64 [R1+0x2c50], R10 ;  /* 0x002c500a01007387 */ /* 0x000fe80000100a00 */
[----:B--2---:R0:W-:Y:S04]  /*cb20*/  STL.64 [R1+0x2c48], R8 ;  /* 0x002c480801007387 */ /* 0x0041e80000100a00 */
[----:B0-----:R-:W2:Y:S04]  /*cb30*/  LDL.LU R8, [R1+0xa0] ;  /* 0x0000a00001087983 */ /* 0x001ea80000300800 */
[----:B------:R-:W2:Y:S04]  /*cb40*/  LDL.LU R9, [R1+0xa4] ;  /* 0x0000a40001097983 */ /* 0x000ea80000300800 */
[----:B------:R-:W2:Y:S04]  /*cb50*/  LDL.LU R10, [R1+0xa8] ;  /* 0x0000a800010a7983 */ /* 0x000ea80000300800 */
[----:B------:R-:W2:Y:S04]  /*cb60*/  LDL.LU R11, [R1+0xac] ;  /* 0x0000ac00010b7983 */ /* 0x000ea80000300800 */
[----:B--2---:R-:W-:Y:S04]  /*cb70*/  STL.64 [R1+0x2c68], R10 ;  /* 0x002c680a01007387 */ /* 0x004fe80000100a00 */
[----:B------:R0:W-:Y:S04]  /*cb80*/  STL.64 [R1+0x2c60], R8 ;  /* 0x002c600801007387 */ /* 0x0001e80000100a00 */
[----:B0-----:R-:W2:Y:S04]  /*cb90*/  LDL.LU R8, [R1+0xb0] ;  /* 0x0000b00001087983 */ /* 0x001ea80000300800 */
[----:B------:R-:W2:Y:S01]  /*cba0*/  LDL.LU R9, [R1+0xb4] ;  /* 0x0000b40001097983 */ /* 0x000ea20000300800 */
[----:B----4-:R-:W-:-:S02]  /*cbb0*/  IMAD.MOV.U32 R10, RZ, RZ, R29 ;  /* 0x000000ffff0a7224 */ /* 0x010fc400078e001d */
[----:B---3--:R-:W-:Y:S01]  /*cbc0*/  IMAD.MOV.U32 R11, RZ, RZ, R28 ;  /* 0x000000ffff0b7224 */ /* 0x008fe200078e001c */
[----:B------:R-:W3:Y:S04]  /*cbd0*/  LDL.LU R29, [R1+0x2cbc] ;  /* 0x002cbc00011d7983 */ /* 0x000ee80000300800 */
[----:B------:R-:W4:Y:S04]  /*cbe0*/  LDL.LU R28, [R1+0x2cb8] ;  /* 0x002cb800011c7983 */ /* 0x000f280000300800 */
[----:B------:R-:W-:Y:S04]  /*cbf0*/  STL.64 [R1+0x2c80], R10 ;  /* 0x002c800a01007387 */ /* 0x000fe80000100a00 */
[----:B--2---:R0:W-:Y:S04]  /*cc00*/  STL.64 [R1+0x2c78], R8 ;  /* 0x002c780801007387 */ /* 0x0041e80000100a00 */
[----:B0-----:R-:W2:Y:S04]  /*cc10*/  LDL.LU R8, [R1+0xc0] ;  /* 0x0000c00001087983 */ /* 0x001ea80000300800 */
[----:B------:R-:W2:Y:S04]  /*cc20*/  LDL.LU R9, [R1+0xc4] ;  /* 0x0000c40001097983 */ /* 0x000ea80000300800 */
[----:B------:R-:W2:Y:S01]  /*cc30*/  LDL.LU R10, [R1+0xc8] ;  /* 0x0000c800010a7983 */ /* 0x000ea20000300800 */
[----:B---3--:R-:W-:-:S03]  /*cc40*/  MOV R11, R29 ;  /* 0x0000001d000b7202 */ /* 0x008fc60000000f00 */
[----:B------:R-:W3:Y:S04]  /*cc50*/  LDL.LU R29, [R1+0x2cb4] ;  /* 0x002cb400011d7983 */ /* 0x000ee80000300800 */
[----:B--2---:R4:W-:Y:S04]  /*cc60*/  STL.64 [R1+0x2c98], R10 ;  /* 0x002c980a01007387 */ /* 0x0049e80000100a00 */
[----:B------:R0:W-:Y:S01]  /*cc70*/  STL.64 [R1+0x2c90], R8 ;  /* 0x002c900801007387 */ /* 0x0001e20000100a00 */
[----:B----4-:R-:W-:-:S03]  /*cc80*/  IMAD.MOV.U32 R10, RZ, RZ, R28 ;  /* 0x000000ffff0a7224 */ /* 0x010fc600078e001c */
[----:B0-----:R-:W2:Y:S04]  /*cc90*/  LDL.LU R8, [R1+0xd0] ;  /* 0x0000d00001087983 */ /* 0x001ea80000300800 */
[----:B------:R-:W2:Y:S04]  /*cca0*/  LDL.LU R9, [R1+0xd4] ;  /* 0x0000d40001097983 */ /* 0x000ea80000300800 */
[----:B------:R-:W4:Y:S01]  /*ccb0*/  LDL.LU R28, [R1+0x2cb0] ;  /* 0x002cb000011c7983 */ /* 0x000f220000300800 */
[----:B------:R-:W-:Y:S01]  /*ccc0*/  IMAD.MOV.U32 R24, RZ, RZ, R13 ;  /* 0x000000ffff187224 */ /* 0x000fe200078e000d */
[----:B------:R-:W-:-:S02]  /*ccd0*/  MOV R25, R12 ;  /* 0x0000000c00197202 */ /* 0x000fc40000000f00 */
[----:B------:R-:W2:Y:S04]  /*cce0*/  LDL.LU R11, [R1+0xdc] ;  /* 0x0000dc00010b7983 */ /* 0x000ea80000300800 */
[----:B---3--:R-:W-:Y:S01]  /*ccf0*/  LDSM.16.MT88.4 R12, [R29+0x6000] ;  /* 0x006000001d0c783b */ /* 0x008fe20000004200 */
[----:B-----5:R-:W-:Y:S03]  /*cd00*/  HMMA.16816.F32.BF16 R4, R4, R24, R16 ;  /* 0x000000180404723c */ /* 0x020fe60000041810 */
[----:B------:R-:W-:-:S15]  /*cd10*/  LDSM.16.MT88.4 R24, [R29+0x8000] ;  /* 0x008000001d18783b */ /* 0x000fde0000004200 */
[----:B------:R-:W-:Y:S01]  /*cd20*/  NOP ;  /* 0x0000000000007918 */ /* 0x000fe20000000000 */
[----:B------:R-:W-:Y:S04]  /*cd30*/  STL.64 [R1+0x2b68], R6 ;  /* 0x002b680601007387 */ /* 0x000fe80000100a00 */
[----:B------:R-:W-:Y:S04]  /*cd40*/  STL.64 [R1+0x2b60], R4 ;  /* 0x002b600401007387 */ /* 0x000fe80000100a00 */
[----:B------:R-:W-:Y:S04]  /*cd50*/  STL [R1+0x2b48], R29 ;  /* 0x002b481d01007387 */ /* 0x000fe80000100800 */
[----:B----4-:R-:W0:Y:S04]  /*cd60*/  LDSM.16.M88.4 R16, [R28+UR7+0x20080] ;  /* 0x020080071c10783b */ /* 0x010e280008000200 */
[----:B0-----:R0:W-:Y:S04]  /*cd70*/  STL.64 [R1+0x248], R18 ;  /* 0x0002481201007387 */ /* 0x0011e80000100a00 */
[----:B0-----:R-:W3:Y:S01]  /*cd80*/  LDL.LU.64 R18, [R1+0x2ca8] ;  /* 0x002ca80001127983 */ /* 0x001ee20000300a00 */
[----:B------:R-:W-:-:S02]  /*cd90*/  IMAD.MOV.U32 R5, RZ, RZ, R16 ;  /* 0x000000ffff057224 */ /* 0x000fc400078e0010 */
[----:B------:R-:W-:Y:S02]  /*cda0*/  IMAD.MOV.U32 R4, RZ, RZ, R17 ;  /* 0x000000ffff047224 */ /* 0x000fe400078e0011 */
[C---:B---3--:R-:W-:Y:S01]  /*cdb0*/  HMMA.16816.F32.BF16 R16, R12.reuse, R18, R20 ;  /* 0x000000120c10723c */ /* 0x048fe20000041814 */
[----:B------:R-:W2:Y:S07]  /*cdc0*/  LDL.LU.64 R22, [R1+0x2ca0] ;  /* 0x002ca00001167983 */ /* 0x000eae0000300a00 */
[----:B--2---:R-:W-:Y:S01]  /*cdd0*/  HMMA.16816.F32.BF16 R20, R12, R22, R8 ;  /* 0x000000160c14723c */ /* 0x004fe20000041808 */
[----:B------:R-:W2:Y:S04]  /*cde0*/  LDL.LU.64 R10, [R1+0x2c98] ;  /* 0x002c9800010a7983 */ /* 0x000ea80000300a00 */
[----:B------:R-:W2:-:S14]  /*cdf0*/  LDL.LU.64 R8, [R1+0x2c90] ;  /* 0x002c900001087983 */ /* 0x000e9c0000300a00 */
[----:B------:R-:W-:Y:S04]  /*ce00*/  STL.64 [R1+0x1d0], R20 ;  /* 0x0001d01401007387 */ /* 0x000fe80000100a00 */
[----:B------:R0:W-:Y:S04]  /*ce10*/  STL.64 [R1+0x1d8], R22 ;  /* 0x0001d81601007387 */ /* 0x0001e80000100a00 */
[----:B0-----:R-:W2:Y:S02]  /*ce20*/  LDL.LU.64 R22, [R1+0x2c88] ;  /* 0x002c880001167983 */ /* 0x001ea40000300a00 */
[----:B--2---:R-:W-:Y:S02]  /*ce30*/  HMMA.16816.F32.BF16 R20, R12, R22, R8 ;  /* 0x000000160c14723c */ /* 0x004fe40000041808 */
[----:B------:R-:W2:Y:S04]  /*ce40*/  LDL.LU.64 R10, [R1+0x2c80] ;  /* 0x002c8000010a7983 */ /* 0x000ea80000300a00 */
[----:B------:R-:W2:-:S13]  /*ce50*/  LDL.LU.64 R8, [R1+0x2c78] ;  /* 0x002c780001087983 */ /* 0x000e9a0000300a00 */
        /* <DEDUP_REMOVED lines=14> */
[----:B0-----:R-:W2:Y:S01]  /*cf40*/  LDL.LU.64 R22, [R1+0x2c40] ;  /* 0x002c400001167983 */ /* 0x001ea20000300a00 */
[----:B------:R-:W-:Y:S01]  /*cf50*/  IMAD.MOV.U32 R6, RZ, RZ, R3 ;  /* 0x000000ffff067224 */ /* 0x000fe200078e0003 */
[----:B------:R-:W-:Y:S01]  /*cf60*/  MOV R7, R2 ;  /* 0x0000000200077202 */ /* 0x000fe20000000f00 */
[----:B--2---:R-:W-:Y:S01]  /*cf70*/  HMMA.16816.F32.BF16 R20, R12, R22, R8 ;  /* 0x000000160c14723c */ /* 0x004fe20000041808 */
[----:B------:R-:W2:Y:S04]  /*cf80*/  LDL.LU.64 R10, [R1+0x2c38] ;  /* 0x002c3800010a7983 */ /* 0x000ea80000300a00 */
[----:B------:R-:W2:-:S14]  /*cf90*/  LDL.LU.64 R8, [R1+0x2c30] ;  /* 0x002c300001087983 */ /* 0x000e9c0000300a00 */
[----:B------:R-:W-:Y:S01]  /*cfa0*/  IMAD.MOV.U32 R3, RZ, RZ, R22 ;  /* 0x000000ffff037224 */ /* 0x000fe200078e0016 */
[----:B------:R2:W-:Y:S01]  /*cfb0*/  STL [R1+0x1a0], R20 ;  /* 0x0001a01401007387 */ /* 0x0005e20000100800 */
[----:B------:R-:W-:-:S03]  /*cfc0*/  IMAD.MOV.U32 R2, RZ, RZ, R23 ;  /* 0x000000ffff027224 */ /* 0x000fc600078e0017 */
[----:B------:R-:W2:Y:S01]  /*cfd0*/  LDL.LU.64 R22, [R1+0x2c28] ;  /* 0x002c280001167983 */ /* 0x000ea20000300a00 */
[----:B------:R-:W-:Y:S02]  /*cfe0*/  MOV R29, R21 ;  /* 0x00000015001d7202 */ /* 0x000fe40000000f00 */
        /* <DEDUP_REMOVED lines=27> */
[----:B------:R-:W-:Y:S01]  /*d1a0*/  STL.64 [R1+0x120], R20 ;  /* 0x0001201401007387 */ /* 0x000fe20000100a00 */
[----:B------:R-:W-:-:S03]  /*d1b0*/  MOV R0, R23 ;  /* 0x0000001700007202 */ /* 0x000fc60000000f00 */
[----:B------:R0:W-:Y:S04]  /*d1c0*/  STL [R1+0x128], R22 ;  /* 0x0001281601007387 */ /* 0x0001e80000100800 */
[----:B0-----:R-:W2:Y:S04]  /*d1d0*/  LDL.LU.64 R22, [R1+0x2bb0] ;  /* 0x002bb00001167983 */ /* 0x001ea80000300a00 */
[----:B------:R-:W-:Y:S01]  /*d1e0*/  STL [R1+0x2ad4], R0 ;  /* 0x002ad40001007387 */ /* 0x000fe20000100800 */
[----:B--2---:R-:W-:Y:S03]  /*d1f0*/  HMMA.16816.F32.BF16 R20, R12, R22, R8 ;  /* 0x000000160c14723c */ /* 0x004fe60000041808 */
[----:B------:R-:W2:Y:S04]  /*d200*/  LDL.LU.64 R10, [R1+0x2ba8] ;  /* 0x002ba800010a7983 */ /* 0x000ea80000300a00 */
[----:B------:R-:W2:-:S12]  /*d210*/  LDL.LU.64 R8, [R1+0x2ba0] ;  /* 0x002ba00001087983 */ /* 0x000e980000300a00 */
[----:B------:R-:W-:Y:S04]  /*d220*/  STL.64 [R1+0x110], R20 ;  /* 0x0001101401007387 */ /* 0x000fe80000100a00 */
[----:B------:R0:W-:Y:S04]  /*d230*/  STL.64 [R1+0x118], R22 ;  /* 0x0001181601007387 */ /* 0x0001e80000100a00 */
[----:B0-----:R-:W2:Y:S02]  /*d240*/  LDL.LU.64 R22, [R1+0x2b98] ;  /* 0x002b980001167983 */ /* 0x001ea40000300a00 */
[----:B--2---:R-:W-:Y:S02]  /*d250*/  HMMA.16816.F32.BF16 R20, R12, R22, R8 ;  /* 0x000000160c14723c */ /* 0x004fe40000041808 */
[----:B------:R-:W2:-:S15]  /*d260*/  LDL.LU.64 R10, [R1+0x2b90] ;  /* 0x002b9000010a7983 */ /* 0x000e9e0000300a00 */
[----:B------:R-:W-:Y:S02]  /*d270*/  NOP ;  /* 0x0000000000007918 */ /* 0x000fe40000000000 */
[----:B------:R-:W-:Y:S04]  /*d280*/  STL.64 [R1+0x100], R20 ;  /* 0x0001001401007387 */ /* 0x000fe80000100a00 */
[----:B------:R0:W-:Y:S04]  /*d290*/  STL.64 [R1+0x108], R22 ;  /* 0x0001081601007387 */ /* 0x0001e80000100a00 */
[----:B0-----:R-:W2:Y:S04]  /*d2a0*/  LDL.LU.64 R22, [R1+0x2b88] ;  /* 0x002b880001167983 */ /* 0x001ea80000300a00 */
[----:B------:R-:W2:Y:S02]  /*d2b0*/  LDL.LU.64 R20, [R1+0x2b80] ;  /* 0x002b800001147983 */ /* 0x000ea40000300a00 */
[----:B--2---:R-:W-:Y:S02]  /*d2c0*/  HMMA.16816.F32.BF16 R20, R12, R10, R20 ;  /* 0x0000000a0c14723c */ /* 0x004fe40000041814 */
[----:B------:R-:W2:Y:S04]  /*d2d0*/  LDL.LU.64 R10, [R1+0x2b78] ;  /* 0x002b7800010a7983 */ /* 0x000ea80000300a00 */
[----:B------:R-:W2:-:S13]  /*d2e0*/  LDL.LU.64 R8, [R1+0x2b70] ;  /* 0x002b700001087983 */ /* 0x000e9a0000300a00 */
[----:B------:R0:W-:Y:S04]  /*d2f0*/  STL.64 [R1+0xf0], R20 ;  /* 0x0000f01401007387 */ /* 0x0001e80000100a00 */
[----:B------:R-:W-:Y:S01]  /*d300*/  STL.64 [R1+0xf8], R22 ;  /* 0x0000f81601007387 */ /* 0x000fe20000100a00 */
[----:B0-----:R-:W-:Y:S02]  /*d310*/  IMAD.MOV.U32 R20, RZ, RZ, R5 ;  /* 0x000000ffff147224 */ /* 0x001fe400078e0005 */
[----:B------:R-:W-:Y:S01]  /*d320*/  IMAD.MOV.U32 R21, RZ, RZ, R4 ;  /* 0x000000ffff157224 */ /* 0x000fe200078e0004 */
[----:B--2---:R-:W-:Y:S01]  /*d330*/  HMMA.16816.F32.BF16 R8, R12, R6, R8 ;  /* 0x000000060c08723c */ /* 0x004fe20000041808 */
[----:B------:R-:W2:Y:S04]  /*d340*/  LDL.LU.64 R6, [R1+0x2b68] ;  /* 0x002b680001067983 */ /* 0x000ea80000300a00 */
[----:B------:R-:W2:-:S14]  /*d350*/  LDL.LU.64 R4, [R1+0x2b60] ;  /* 0x002b600001047983 */ /* 0x000e9c0000300a00 */
[----:B------:R-:W-:Y:S04]  /*d360*/  STL.64 [R1+0xd0], R8 ;  /* 0x0000d00801007387 */ /* 0x000fe80000100a00 */
[----:B------:R0:W-:Y:S04]  /*d370*/  STL.64 [R1+0xd8], R10 ;  /* 0x0000d80a01007387 */ /* 0x0001e80000100a00 */
[----:B0-----:R-:W2:Y:S04]  /*d380*/  LDL.LU R10, [R1+0x158] ;  /* 0x00015800010a7983 */ /* 0x001ea80000300800 */
[----:B------:R-:W2:Y:S04]  /*d390*/  LDL.LU R11, [R1+0x15c] ;  /* 0x00015c00010b7983 */ /* 0x000ea80000300800 */
[----:B------:R-:W-:Y:S01]  /*d3a0*/  STL.64 [R1+0x2b58], R26 ;  /* 0x002b581a01007387 */ /* 0x000fe20000100a00 */
[----:B--2---:R-:W-:Y:S03]  /*d3b0*/  HMMA.16816.F32.BF16 R8, R12, R10, R4 ;  /* 0x0000000a0c08723c */ /* 0x004fe60000041804 */
[----:B------:R-:W-:-:S15]  /*d3c0*/  LDSM.16.M88.4 R12, [R28+UR7+0x25080] ;  /* 0x025080071c0c783b */ /* 0x000fde0008000200 */
[----:B------:R-:W-:Y:S01]  /*d3d0*/  NOP ;  /* 0x0000000000007918 */ /* 0x000fe20000000000 */
[----:B------:R-:W-:Y:S04]  /*d3e0*/  STL.64 [R1+0x30], R8 ;  /* 0x0000300801007387 */ /* 0x000fe80000100a00 */
[----:B------:R-:W-:Y:S04]  /*d3f0*/  STL.64 [R1+0x38], R10 ;  /* 0x0000380a01007387 */ /* 0x000fe80000100a00 */
[----:B------:R-:W0:Y:S01]  /*d400*/  LDSM.16.M88.4 R8, [R28+UR7+0x21080] ;  /* 0x021080071c08783b */ /* 0x000e220008000200 */
[----:B------:R-:W-:Y:S03]  /*d410*/  HMMA.16816.F32.BF16 R4, R24, R20, R16 ;  /* 0x000000141804723c */ /* 0x000fe60000041810 */
[----:B------:R-:W-:Y:S04]  /*d420*/  STL.64 [R1+0x2b50], R24 ;  /* 0x002b501801007387 */ /* 0x000fe80000100a00 */
[----:B------:R-:W-:Y:S04]  /*d430*/  LDSM.16.M88.4 R24, [R28+UR7+0x27080] ;  /* 0x027080071c18783b */ /* 0x000fe80008000200 */
[----:B------:R-:W-:Y:S08]  /*d440*/  LDSM.16.M88.4 R16, [R28+UR7+0x26080] ;  /* 0x026080071c10783b */ /* 0x000ff00008000200 */
[----:B------:R-:W-:Y:S04]  /*d450*/  STL.64 [R1+0x2a68], R6 ;  /* 0x002a680601007387 */ /* 0x000fe80000100a00 */
[----:B------:R0:W-:Y:S02]  /*d460*/  STL.64 [R1+0x2a60], R4 ;  /* 0x002a600401007387 */ /* 0x0001e40000100a00 */
[----:B0-----:R-:W-:-:S02]  /*d470*/  MOV R5, R8 ;  /* 0x0000000800057202 */ /* 0x001fc40000000f00 */
[----:B------:R-:W-:Y:S01]  /*d480*/  STL.64 [R1+0x98], R10 ;  /* 0x0000980a01007387 */ /* 0x000fe20000100a00 */
[----:B------:R-:W-:-:S03]  /*d490*/  IMAD.MOV.U32 R4, RZ, RZ, R9 ;  /* 0x000000ffff047224 */ /* 0x000fc600078e0009 */
[----:B------:R-:W0:Y:S02]  /*d4a0*/  LDSM.16.M88.4 R8, [R28+UR7+0x22080] ;  /* 0x022080071c08783b */ /* 0x000e240008000200 */
[----:B0-----:R-:W-:Y:S02]  /*d4b0*/  IMAD.MOV.U32 R7, RZ, RZ, R8 ;  /* 0x000000ffff077224 */ /* 0x001fe400078e0008 */
[----:B------:R-:W-:Y:S01]  /*d4c0*/  STL.64 [R1+0x88], R10 ;  /* 0x0000880a01007387 */ /* 0x000fe20000100a00 */
[----:B------:R-:W-:-:S03]  /*d4d0*/  MOV R6, R9 ;  /* 0x0000000900067202 */ /* 0x000fc60000000f00 */
[----:B------:R-:W0:Y:S02]  /*d4e0*/  LDSM.16.M88.4 R8, [R28+UR7+0x23080] ;  /* 0x023080071c08783b */ /* 0x000e240008000200 */
[----:B0-----:R-:W-:Y:S02]  /*d4f0*/  IMAD.MOV.U32 R21, RZ, RZ, R8 ;  /* 0x000000ffff157224 */ /* 0x001fe400078e0008 */
[----:B------:R-:W-:Y:S01]  /*d500*/  STL.64 [R1+0x78], R10 ;  /* 0x0000780a01007387 */ /* 0x000fe20000100a00 */
[----:B------:R-:W-:-:S03]  /*d510*/  IMAD.MOV.U32 R20, RZ, RZ, R9 ;  /* 0x000000ffff147224 */ /* 0x000fc600078e0009 */
[----:B------:R-:W0:Y:S04]  /*d520*/  LDSM.16.M88.4 R8, [R28+UR7+0x24080] ;  /* 0x024080071c08783b */ /* 0x000e280008000200 */
[----:B0-----:R-:W-:Y:S04]  /*d530*/  STL.64 [R1+0x68], R10 ;  /* 0x0000680a01007387 */ /* 0x001fe80000100a00 */
[----:B------:R-:W-:Y:S04]  /*d540*/  STL.64 [R1+0x2b00], R8 ;  /* 0x002b000801007387 */ /* 0x000fe80000100a00 */
[----:B------:R-:W-:Y:S04]  /*d550*/  STL.64 [R1+0xb0], R24 ;  /* 0x0000b01801007387 */ /* 0x000fe80000100a00 */
[----:B------:R-:W-:Y:S04]  /*d560*/  STL.64 [R1+0xb8], R26 ;  /* 0x0000b81a01007387 */ /* 0x000fe80000100a00 */
[----:B------:R-:W0:Y:S04]  /*d570*/  LDSM.16.M88.4 R24, [R28+UR7+0x28080] ;  /* 0x028080071c18783b */ /* 0x000e280008000200 */
[----:B0-----:R0:W-:Y:S01]  /*d580*/  STL.64 [R1+0xe8], R26 ;  /* 0x0000e81a01007387 */ /* 0x0011e20000100a00 */
[----:B------:R-:W-:Y:S01]  /*d590*/  MOV R11, R24 ;  /* 0x00000018000b7202 */ /* 0x000fe20000000f00 */
[----:B------:R-:W-:-:S02]  /*d5a0*/  IMAD.MOV.U32 R10, RZ, RZ, R25 ;  /* 0x000000ffff0a7224 */ /* 0x000fc400078e0019 */
[----:B0-----:R-:W2:Y:S04]  /*d5b0*/  LDL.LU.64 R26, [R1+0x2b58] ;  /* 0x002b5800011a7983 */ /* 0x001ea80000300a00 */
[----:B------:R-:W2:Y:S04]  /*d5c0*/  LDL.LU.64 R24, [R1+0x2b50] ;  /* 0x002b500001187983 */ /* 0x000ea80000300a00 */
[----:B------:R-:W-:Y:S04]  /*d5d0*/  STL.64 [R1+0x58], R14 ;  /* 0x0000580e01007387 */ /* 0x000fe80000100a00 */
[----:B------:R-:W-:Y:S04]  /*d5e0*/  STL.64 [R1+0x2af8], R12 ;  /* 0x002af80c01007387 */ /* 0x000fe80000100a00 */
[----:B------:R-:W0:Y:S04]  /*d5f0*/  LDSM.16.M88.4 R12, [R28+UR7+0x29080] ;  /* 0x029080071c0c783b */ /* 0x000e280008000200 */
[----:B------:R-:W-:Y:S04]  /*d600*/  STL.64 [R1+0x48], R18 ;  /* 0x0000481201007387 */ /* 0x000fe80000100a00 */
[----:B------:R-:W-:Y:S04]  /*d610*/  STL.64 [R1+0x2af0], R16 ;  /* 0x002af01001007387 */ /* 0x000fe80000100a00 */
[----:B------:R-:W-:Y:S04]  /*d620*/  LDSM.16.M88.4 R16, [R28+UR7+0x2b080] ;  /* 0x02b080071c10783b */ /* 0x000fe80008000200 */
[----:B0-----:R-:W-:Y:S04]  /*d630*/  STL.64 [R1+0x150], R12 ;  /* 0x0001500c01007387 */ /* 0x001fe80000100a00 */
[----:B------:R-:W-:Y:S04]  /*d640*/  STL.64 [R1+0x158], R14 ;  /* 0x0001580e01007387 */ /* 0x000fe80000100a00 */
[----:B------:R-:W0:Y:S04]  /*d650*/  LDSM.16.M88.4 R12, [R28+UR7+0x2a080] ;  /* 0x02a080071c0c783b */ /* 0x000e280008000200 */
[----:B0-----:R-:W-:Y:S01]  /*d660*/  STL [R1+0x1e4], R13 ;  /* 0x0001e40d01007387 */ /* 0x001fe20000100800 */
[----:B------:R-:W-:-:S03]  /*d670*/  IMAD.MOV.U32 R0, RZ, RZ, R12 ;  /* 0x000000ffff007224 */ /* 0x000fc600078e000c */
[----:B------:R-:W-:Y:S04]  /*d680*/  STL.64 [R1+0x1e8], R14 ;  /* 0x0001e80e01007387 */ /* 0x000fe80000100a00 */
[----:B------:R-:W0:Y:S04]  /*d690*/  LDSM.16.M88.4 R12, [R28+UR7+0x2c080] ;  /* 0x02c080071c0c783b */ /* 0x000e280008000200 */
[----:B------:R1:W-:Y:S04]  /*d6a0*/  STL [R1+0x2ae0], R0 ;  /* 0x002ae00001007387 */ /* 0x0003e80000100800 */
[----:B0-----:R-:W-:Y:S01]  /*d6b0*/  STL [R1+0x200], R12 ;  /* 0x0002000c01007387 */ /* 0x001fe20000100800 */
[----:B-1----:R-:W-:-:S03]  /*d6c0*/  MOV R0, R13 ;  /* 0x0000000d00007202 */ /* 0x002fc60000000f00 */
[----:B------:R-:W-:Y:S04]  /*d6d0*/  STL.64 [R1+0x1f0], R16 ;  /* 0x0001f01001007387 */ /* 0x000fe80000100a00 */
[----:B------:R-:W-:Y:S04]  /*d6e0*/  STL.64 [R1+0x1f8], R18 ;  /* 0x0001f81201007387 */ /* 0x000fe80000100a00 */
[----:B------:R-:W-:Y:S04]  /*d6f0*/  STL.64 [R1+0x208], R14 ;  /* 0x0002080e01007387 */ /* 0x000fe80000100a00 */
[----:B------:R-:W0:Y:S01]  /*d700*/  LDSM.16.M88.4 R12, [R28+UR7+0x2d080] ;  /* 0x02d080071c0c783b */ /* 0x000e220008000200 */
[----:B------:R-:W-:-:S02]  /*d710*/  IMAD.MOV.U32 R8, RZ, RZ, R21 ;  /* 0x000000ffff087224 */ /* 0x000fc400078e0015 */
[----:B------:R-:W-:Y:S01]  /*d720*/  IMAD.MOV.U32 R9, RZ, RZ, R20 ;  /* 0x000000ffff097224 */ /* 0x000fe200078e0014 */
[----:B------:R-:W-:Y:S04]  /*d730*/  STL [R1+0x2ae4], R0 ;  /* 0x002ae40001007387 */ /* 0x000fe80000100800 */
[----:B0-----:R0:W-:Y:S04]  /*d740*/  STL.64 [R1+0x210], R12 ;  /* 0x0002100c01007387 */ /* 0x0011e80000100a00 */
[----:B------:R1:W-:Y:S04]  /*d750*/  STL.64 [R1+0x218], R14 ;  /* 0x0002180e01007387 */ /* 0x0003e80000100a00 */
[----:B------:R3:W-:Y:S04]  /*d760*/  STL.64 [R1+0x2b18], R8 ;  /* 0x002b180801007387 */ /* 0x0007e80000100a00 */
[----:B0-----:R-:W4:Y:S04]  /*d770*/  LDL.LU R12, [R1+0x1b0] ;  /* 0x0001b000010c7983 */ /* 0x001f280000300800 */
[----:B------:R-:W4:Y:S04]  /*d780*/  LDL.LU R13, [R1+0x1b4] ;  /* 0x0001b400010d7983 */ /* 0x000f280000300800 */
[----:B-1----:R-:W5:Y:S04]  /*d790*/  LDL.LU R14, [R1+0x1b8] ;  /* 0x0001b800010e7983 */ /* 0x002f680000300800 */
[----:B------:R-:W5:Y:S01]  /*d7a0*/  LDL.LU R15, [R1+0x1bc] ;  /* 0x0001bc00010f7983 */ /* 0x000f620000300800 */
[----:B---3--:R-:W-:Y:S01]  /*d7b0*/  MOV R8, R7 ;  /* 0x0000000700087202 */ /* 0x008fe20000000f00 */
[----:B------:R-:W-:-:S05]  /*d7c0*/  IMAD.MOV.U32 R9, RZ, RZ, R6 ;  /* 0x000000ffff097224 */ /* 0x000fca00078e0006 */
[----:B------:R-:W-:Y:S04]  /*d7d0*/  STL.64 [R1+0x2b30], R8 ;  /* 0x002b300801007387 */ /* 0x000fe80000100a00 */
[----:B-----5:R-:W-:Y:S04]  /*d7e0*/  STL.64 [R1+0x2b10], R14 ;  /* 0x002b100e01007387 */ /* 0x020fe80000100a00 */
[----:B----4-:R0:W-:Y:S04]  /*d7f0*/  STL.64 [R1+0x2b08], R12 ;  /* 0x002b080c01007387 */ /* 0x0101e80000100a00 */
[----:B0-----:R-:W3:Y:S04]  /*d800*/  LDL.LU R12, [R1+0x1c0] ;  /* 0x0001c000010c7983 */ /* 0x001ee80000300800 */
[----:B------:R-:W3:Y:S04]  /*d810*/  LDL.LU R13, [R1+0x1c4] ;  /* 0x0001c400010d7983 */ /* 0x000ee80000300800 */
[----:B------:R-:W4:Y:S04]  /*d820*/  LDL.LU R14, [R1+0x1c8] ;  /* 0x0001c800010e7983 */ /* 0x000f280000300800 */
[----:B------:R-:W4:Y:S04]  /*d830*/  LDL.LU R15, [R1+0x1cc] ;  /* 0x0001cc00010f7983 */ /* 0x000f280000300800 */
[----:B----4-:R-:W-:Y:S04]  /*d840*/  STL.64 [R1+0x2b28], R14 ;  /* 0x002b280e01007387 */ /* 0x010fe80000100a00 */
[----:B---3--:R0:W-:Y:S04]  /*d850*/  STL.64 [R1+0x2b20], R12 ;  /* 0x002b200c01007387 */ /* 0x0081e80000100a00 */
[----:B0-----:R-:W3:Y:S04]  /*d860*/  LDL.LU R12, [R1+0x10] ;  /* 0x00001000010c7983 */ /* 0x001ee80000300800 */
[----:B------:R-:W3:Y:S04]  /*d870*/  LDL.LU R13, [R1+0x14] ;  /* 0x00001400010d7983 */ /* 0x000ee80000300800 */
[----:B------:R-:W4:Y:S04]  /*d880*/  LDL.LU R14, [R1+0x18] ;  /* 0x00001800010e7983 */ /* 0x000f280000300800 */
[----:B------:R-:W4:Y:S01]  /*d890*/  LDL.LU R15, [R1+0x1c] ;  /* 0x00001c00010f7983 */ /* 0x000f220000300800 */
[----:B------:R-:W-:Y:S01]  /*d8a0*/  IMAD.MOV.U32 R17, RZ, RZ, R29 ;  /* 0x000000ffff117224 */ /* 0x000fe200078e001d */
[----:B------:R-:W-:Y:S01]  /*d8b0*/  MOV R9, R4 ;  /* 0x0000000400097202 */ /* 0x000fe20000000f00 */
[----:B------:R-:W-:-:S02]  /*d8c0*/  IMAD.MOV.U32 R8, RZ, RZ, R5 ;  /* 0x000000ffff087224 */ /* 0x000fc400078e0005 */
[----:B------:R-:W0:Y:S04]  /*d8d0*/  LDSM.16.M88.4 R4, [R28+UR7+0x2e080] ;  /* 0x02e080071c04783b */ /* 0x000e280008000200 */
[----:B----4-:R-:W-:Y:S04]  /*d8e0*/  STL.64 [R1+0x2b40], R14 ;  /* 0x002b400e01007387 */ /* 0x010fe80000100a00 */
[----:B---3--:R1:W-:Y:S04]  /*d8f0*/  STL.64 [R1+0x2b38], R12 ;  /* 0x002b380c01007387 */ /* 0x0083e80000100a00 */
[----:B-1----:R-:W2:Y:S04]  /*d900*/  LDL.LU R12, [R1+0x1d0] ;  /* 0x0001d000010c7983 */ /* 0x002ea80000300800 */
[----:B------:R-:W2:Y:S04]  /*d910*/  LDL.LU R13, [R1+0x1d4] ;  /* 0x0001d400010d7983 */ /* 0x000ea80000300800 */
[----:B------:R-:W2:Y:S04]  /*d920*/  LDL.LU R14, [R1+0x1d8] ;  /* 0x0001d800010e7983 */ /* 0x000ea80000300800 */
[----:B------:R-:W2:Y:S04]  /*d930*/  LDL.LU R15, [R1+0x1dc] ;  /* 0x0001dc00010f7983 */ /* 0x000ea80000300800 */
[----:B------:R-:W3:Y:S04]  /*d940*/  LDL.LU R16, [R1+0x1a0] ;  /* 0x0001a00001107983 */ /* 0x000ee80000300800 */
[----:B------:R-:W4:Y:S01]  /*d950*/  LDL.LU R29, [R1+0x2b48] ;  /* 0x002b4800011d7983 */ /* 0x000f220000300800 */
[----:B0-----:R-:W-:-:S03]  /*d960*/  IMAD.MOV.U32 R0, RZ, RZ, R5 ;  /* 0x000000ffff007224 */ /* 0x001fc600078e0005 */
[----:B------:R-:W-:Y:S04]  /*d970*/  STL [R1+0x220], R4 ;  /* 0x0002200401007387 */ /* 0x000fe80000100800 */
[----:B------:R-:W-:Y:S04]  /*d980*/  STL.64 [R1+0x228], R6 ;  /* 0x0002280601007387 */ /* 0x000fe80000100a00 */
[----:B------:R-:W0:Y:S01]  /*d990*/  LDSM.16.M88.4 R4, [R28+UR7+0x2f080] ;  /* 0x02f080071c04783b */ /* 0x000e220008000200 */
[----:B------:R-:W-:Y:S01]  /*d9a0*/  MOV R19, R2 ;  /* 0x0000000200137202 */ /* 0x000fe20000000f00 */
[----:B------:R-:W-:-:S02]  /*d9b0*/  IMAD.MOV.U32 R18, RZ, RZ, R3 ;  /* 0x000000ffff127224 */ /* 0x000fc400078e0003 */
[----:B0-----:R0:W-:Y:S01]  /*d9c0*/  STL.64 [R1+0x2a80], R4 ;  /* 0x002a800401007387 */ /* 0x0011e20000100a00 */
[----:B------:R-:W-:Y:S01]  /*d9d0*/  MOV R2, R7 ;  /* 0x0000000700027202 */ /* 0x000fe20000000f00 */
[----:B------:R-:W-:Y:S02]  /*d9e0*/  IMAD.MOV.U32 R3, RZ, RZ, R6 ;  /* 0x000000ffff037224 */ /* 0x000fe400078e0006 */
[----:B0-----:R-:W-:Y:S02]  /*d9f0*/  IMAD.MOV.U32 R4, RZ, RZ, R11 ;  /* 0x000000ffff047224 */ /* 0x001fe400078e000b */
[----:B------:R-:W-:-:S05]  /*da00*/  IMAD.MOV.U32 R5, RZ, RZ, R10 ;  /* 0x000000ffff057224 */ /* 0x000fca00078e000a */
[----:B------:R0:W-:Y:S04]  /*da10*/  STL.64 [R1+0x2ae8], R4 ;  /* 0x002ae80401007387 */ /* 0x0001e80000100a00 */
[----:B0-----:R-:W5:Y:S04]  /*da20*/  LDL.LU R4, [R1+0x190] ;  /* 0x0001900001047983 */ /* 0x001f680000300800 */
[----:B------:R-:W5:Y:S04]  /*da30*/  LDL.LU R5, [R1+0x194] ;  /* 0x0001940001057983 */ /* 0x000f680000300800 */
[----:B------:R-:W5:Y:S04]  /*da40*/  LDL.LU R6, [R1+0x198] ;  /* 0x0001980001067983 */ /* 0x000f680000300800 */
[----:B------:R-:W5:Y:S04]  /*da50*/  LDL.LU R7, [R1+0x19c] ;  /* 0x00019c0001077983 */ /* 0x000f680000300800 */
[----:B------:R-:W-:Y:S04]  /*da60*/  STL [R1+0x2a2c], R2 ;  /* 0x002a2c0201007387 */ /* 0x000fe80000100800 */
[----:B------:R-:W-:Y:S04]  /*da70*/  STL [R1+0x2a28], R3 ;  /* 0x002a280301007387 */ /* 0x000fe80000100800 */
[----:B------:R-:W-:Y:S04]  /*da80*/  STL [R1+0x2780], R28 ;  /* 0x0027801c01007387 */ /* 0x000fe80000100800 */
[----:B----4-:R-:W0:Y:S01]  /*da90*/  LDSM.16.MT88.4 R20, [R29+0xa000] ;  /* 0x00a000001d14783b */ /* 0x010e220000004200 */
[C---:B--2---:R-:W-:Y:S03]  /*daa0*/  HMMA.16816.F32.BF16 R8, R24.reuse, R8, R12 ;  /* 0x000000081808723c */ /* 0x044fe6000004180c */
[----:B0-----:R-:W-:Y:S04]  /*dab0*/  STL.64 [R1+0x2a78], R22 ;  /* 0x002a781601007387 */ /* 0x001fe80000100a00 */
[----:B------:R0:W-:Y:S04]  /*dac0*/  STL.64 [R1+0x2a70], R20 ;  /* 0x002a701401007387 */ /* 0x0001e80000100a00 */
[----:B0-----:R-:W2:Y:S04]  /*dad0*/  LDL.LU R20, [R1+0xc0] ;  /* 0x0000c00001147983 */ /* 0x001ea80000300800 */
[----:B------:R-:W2:Y:S04]  /*dae0*/  LDL.LU R21, [R1+0xc4] ;  /* 0x0000c40001157983 */ /* 0x000ea80000300800 */
[----:B------:R-:W2:Y:S04]  /*daf0*/  LDL.LU R22, [R1+0xc8] ;  /* 0x0000c80001167983 */ /* 0x000ea80000300800 */
[----:B------:R-:W2:Y:S04]  /*db00*/  LDL.LU R23, [R1+0xcc] ;  /* 0x0000cc0001177983 */ /* 0x000ea80000300800 */
[----:B------:R-:W4:Y:S04]  /*db10*/  LDL.LU.64 R14, [R1+0x2b40] ;  /* 0x002b4000010e7983 */ /* 0x000f280000300a00 */
[----:B------:R-:W4:Y:S04]  /*db20*/  LDL.LU.64 R12, [R1+0x2b38] ;  /* 0x002b3800010c7983 */ /* 0x000f280000300a00 */
[----:B------:R0:W-:Y:S04]  /*db30*/  STL.64 [R1+0x20], R8 ;  /* 0x0000200801007387 */ /* 0x0001e80000100a00 */
[----:B------:R4:W-:Y:S04]  /*db40*/  STL.64 [R1+0x28], R10 ;  /* 0x0000280a01007387 */ /* 0x0009e80000100a00 */
[----:B0-----:R-:W4:Y:S02]  /*db50*/  LDL.LU.64 R8, [R1+0x2b30] ;  /* 0x002b300001087983 */ /* 0x001f240000300a00 */
[----:B----4-:R-:W-:Y:S02]  /*db60*/  HMMA.16816.F32.BF16 R8, R24, R8, R12 ;  /* 0x000000081808723c */ /* 0x010fe4000004180c */
[----:B------:R-:W4:Y:S04]  /*db70*/  LDL.LU.64 R14, [R1+0x2b28] ;  /* 0x002b2800010e7983 */ /* 0x000f280000300a00 */
[----:B------:R-:W4:-:S13]  /*db80*/  LDL.LU.64 R12, [R1+0x2b20] ;  /* 0x002b2000010c7983 */ /* 0x000f1a0000300a00 */
[----:B------:R0:W-:Y:S04]  /*db90*/  STL.64 [R1+0x10], R8 ;  /* 0x0000100801007387 */ /* 0x0001e80000100a00 */
[----:B------:R4:W-:Y:S04]  /*dba0*/  STL.64 [R1+0x18], R10 ;  /* 0x0000180a01007387 */ /* 0x0009e80000100a00 */
[----:B0-----:R-:W4:Y:S02]  /*dbb0*/  LDL.LU.64 R8, [R1+0x2b18] ;  /* 0x002b180001087983 */ /* 0x001f240000300a00 */
[----:B----4-:R-:W-:Y:S02]  /*dbc0*/  HMMA.16816.F32.BF16 R8, R24, R8, R12 ;  /* 0x000000081808723c */ /* 0x010fe4000004180c */
[----:B------:R-:W4:Y:S04]  /*dbd0*/  LDL.LU.64 R14, [R1+0x2b10] ;  /* 0x002b1000010e7983 */ /* 0x000f280000300a00 */
[----:B------:R-:W4:-:S13]  /*dbe0*/  LDL.LU.64 R12, [R1+0x2b08] ;  /* 0x002b0800010c7983 */ /* 0x000f1a0000300a00 */
[----:B------:R0:W-:Y:S04]  /*dbf0*/  STL.64 [R1], R8 ;  /* 0x0000000801007387 */ /* 0x0001e80000100a00 */
[----:B------:R4:W-:Y:S04]  /*dc00*/  STL.64 [R1+0x8], R10 ;  /* 0x0000080a01007387 */ /* 0x0009e80000100a00 */
[----:B0-----:R-:W4:Y:S02]  /*dc10*/  LDL.LU.64 R8, [R1+0x2b00] ;  /* 0x002b000001087983 */ /* 0x001f240000300a00 */
[----:B----4-:R-:W-:Y:S02]  /*dc20*/  HMMA.16816.F32.BF16 R8, R24, R8, R12 ;  /* 0x000000081808723c */ /* 0x010fe4000004180c */
[----:B------:R-:W3:-:S15]  /*dc30*/  LDL.LU.64 R12, [R1+0x2af8] ;  /* 0x002af800010c7983 */ /* 0x000ede0000300a00 */
[----:B------:R-:W-:Y:S02]  /*dc40*/  NOP ;  /* 0x0000000000007918 */ /* 0x000fe40000000000 */
[----:B------:R-:W-:Y:S04]  /*dc50*/  STL.64 [R1+0x29e8], R10 ;  /* 0x0029e80a01007387 */ /* 0x000fe80000100a00 */
[----:B------:R0:W-:Y:S04]  /*dc60*/  STL.64 [R1+0x29e0], R8 ;  /* 0x0029e00801007387 */ /* 0x0001e80000100a00 */
[----:B0-----:R-:W4:Y:S04]  /*dc70*/  LDL.LU R8, [R1+0xb0] ;  /* 0x0000b00001087983 */ /* 0x001f280000300800 */
[----:B------:R-:W4:Y:S01]  /*dc80*/  LDL.LU R9, [R1+0xb4] ;  /* 0x0000b40001097983 */ /* 0x000f220000300800 */
[----:B---3--:R-:W-:Y:S03]  /*dc90*/  HMMA.16816.F32.BF16 R12, R24, R12, R16 ;  /* 0x0000000c180c723c */ /* 0x008fe60000041810 */
        /* <DEDUP_REMOVED lines=9> */
[----:B------:R-:W2:-:S15]  /*dd30*/  LDL.LU.64 R4, [R1+0x2ae8] ;  /* 0x002ae80001047983 */ /* 0x000e9e0000300a00 */
[----:B------:R-:W-:Y:S01]  /*dd40*/  NOP ;  /* 0x0000000000007918 */ /* 0x000fe20000000000 */
[----:B------:R-:W-:Y:S04]  /*dd50*/  STL.64 [R1+0x29c8], R18 ;  /* 0x0029c81201007387 */ /* 0x000fe80000100a00 */
[----:B------:R0:W-:Y:S01]  /*dd60*/  STL.64 [R1+0x29c0], R16 ;  /* 0x0029c01001007387 */ /* 0x0001e20000100a00 */
[----:B----4-:R-:W-:-:S15]  /*dd70*/  HMMA.16816.F32.BF16 R12, R24, R8, R12 ;  /* 0x00000008180c723c */ /* 0x010fde000004180c */
[----:B------:R-:W-:-:S04]  /*dd80*/  NOP ;  /* 0x0000000000007918 */ /* 0x000fc80000000000 */
[----:B------:R-:W-:Y:S01]  /*dd90*/  MOV R8, R15 ;  /* 0x0000000f00087202 */ /* 0x000fe20000000f00 */
[----:B------:R-:W-:Y:S01]  /*dda0*/  IMAD.MOV.U32 R9, RZ, RZ, R14 ;  /* 0x000000ffff097224 */ /* 0x000fe200078e000e */
[----:B0-----:R-:W-:Y:S01]  /*ddb0*/  MOV R17, R12 ;  /* 0x0000000c00117202 */ /* 0x001fe20000000f00 */
[----:B------:R-:W-:Y:S02]  /*ddc0*/  IMAD.MOV.U32 R16, RZ, RZ, R13 ;  /* 0x000000ffff107224 */ /* 0x000fe400078e000d */
[----:B------:R-:W-:Y:S04]  /*ddd0*/  STL [R1+0x2a3c], R8 ;  /* 0x002a3c0801007387 */ /* 0x000fe80000100800 */
[----:B------:R-:W-:Y:S04]  /*dde0*/  STL [R1+0x2a38], R9 ;  /* 0x002a380901007387 */ /* 0x000fe80000100800 */
[----:B------:R-:W-:Y:S04]  /*ddf0*/  STL [R1+0x2a34], R16 ;  /* 0x002a341001007387 */ /* 0x000fe80000100800 */
[----:B------:R-:W-:Y:S01]  /*de00*/  STL [R1+0x2a30], R17 ;  /* 0x002a301101007387 */ /* 0x000fe20000100800 */
[----:B--2---:R-:W-:-:S15]  /*de10*/  HMMA.16816.F32.BF16 R4, R24, R4, R20 ;  /* 0x000000041804723c */ /* 0x004fde0000041814 */
[----:B------:R-:W-:-:S04]  /*de20*/  NOP ;  /* 0x0000000000007918 */ /* 0x000fc80000000000 */
[----:B------:R0:W-:Y:S04]  /*de30*/  STL [R1+0xc0], R4 ;  /* 0x0000c00401007387 */ /* 0x0001e80000100800 */
[----:B------:R-:W2:Y:S04]  /*de40*/  LDL.LU R20, [R1+0x30] ;  /* 0x0000300001147983 */ /* 0x000ea80000300800 */
[----:B------:R-:W2:Y:S04]  /*de50*/  LDL.LU R21, [R1+0x34] ;  /* 0x0000340001157983 */ /* 0x000ea80000300800 */
[----:B------:R-:W3:Y:S04]  /*de60*/  LDL.LU R22, [R1+0x38] ;  /* 0x0000380001167983 */ /* 0x000ee80000300800 */
[----:B------:R-:W3:Y:S01]  /*de70*/  LDL.LU R23, [R1+0x3c] ;  /* 0x00003c0001177983 */ /* 0x000ee20000300800 */
[----:B------:R-:W-:-:S02]  /*de80*/  IMAD.MOV.U32 R2, RZ, RZ, R5 ;  /* 0x000000ffff027224 */ /* 0x000fc400078e0005 */
[----:B------:R-:W-:Y:S01]  /*de90*/  IMAD.MOV.U32 R5, RZ, RZ, R0 ;  /* 0x000000ffff057224 */ /* 0x000fe200078e0000 */
[----:B---3--:R-:W-:Y:S04]  /*dea0*/  STL.64 [R1+0x2a90], R22 ;  /* 0x002a901601007387 */ /* 0x008fe80000100a00 */
[----:B--2---:R-:W-:Y:S04]  /*deb0*/  STL.64 [R1+0x2a88], R20 ;  /* 0x002a881401007387 */ /* 0x004fe80000100a00 */
[----:B0-----:R-:W2:Y:S04]  /*dec0*/  LDL.LU R4, [R1+0x220] ;  /* 0x0002200001047983 */ /* 0x001ea80000300800 */
[----:B------:R-:W3:Y:S04]  /*ded0*/  LDL.LU R0, [R1+0x2ae4] ;  /* 0x002ae40001007983 */ /* 0x000ee80000300800 */
[----:B--2---:R0:W-:Y:S04]  /*dee0*/  STL.64 [R1+0x2a98], R4 ;  /* 0x002a980401007387 */ /* 0x0041e80000100a00 */
[----:B0-----:R-:W2:Y:S04]  /*def0*/  LDL.LU R4, [R1+0x210] ;  /* 0x0002100001047983 */ /* 0x001ea80000300800 */
[----:B------:R-:W2:Y:S04]  /*df00*/  LDL.LU R5, [R1+0x214] ;  /* 0x0002140001057983 */ /* 0x000ea80000300800 */
[----:B------:R-:W4:Y:S04]  /*df10*/  LDL.LU R8, [R1+0x150] ;  /* 0x0001500001087983 */ /* 0x000f280000300800 */
[----:B------:R-:W4:Y:S04]  /*df20*/  LDL.LU R9, [R1+0x154] ;  /* 0x0001540001097983 */ /* 0x000f280000300800 */
[----:B------:R-:W4:Y:S04]  /*df30*/  LDL.LU R16, [R1+0x180] ;  /* 0x0001800001107983 */ /* 0x000f280000300800 */
[----:B------:R-:W4:Y:S04]  /*df40*/  LDL.LU R17, [R1+0x184] ;  /* 0x0001840001117983 */ /* 0x000f280000300800 */
[----:B------:R-:W4:Y:S04]  /*df50*/  LDL.LU R18, [R1+0x188] ;  /* 0x0001880001127983 */ /* 0x000f280000300800 */
[----:B------:R-:W4:Y:S04]  /*df60*/  LDL.LU R19, [R1+0x18c] ;  /* 0x00018c0001137983 */ /* 0x000f280000300800 */
[----:B--2---:R0:W-:Y:S04]  /*df70*/  STL.64 [R1+0x2ab0], R4 ;  /* 0x002ab00401007387 */ /* 0x0041e80000100a00 */
[----:B0-----:R-:W2:Y:S01]  /*df80*/  LDL.LU R4, [R1+0x200] ;  /* 0x0002000001047983 */ /* 0x001ea20000300800 */
[----:B---3--:R-:W-:-:S03]  /*df90*/  IMAD.MOV.U32 R5, RZ, RZ, R0 ;  /* 0x000000ffff057224 */ /* 0x008fc600078e0000 */
[----:B------:R-:W3:Y:S04]  /*dfa0*/  LDL.LU R0, [R1+0x2ae0] ;  /* 0x002ae00001007983 */ /* 0x000ee80000300800 */
[----:B--2---:R0:W-:Y:S04]  /*dfb0*/  STL.64 [R1+0x2ac8], R4 ;  /* 0x002ac80401007387 */ /* 0x0041e80000100a00 */
[----:B------:R-:W2:Y:S04]  /*dfc0*/  LDL.LU R20, [R1+0xd0] ;  /* 0x0000d00001147983 */ /* 0x000ea80000300800 */
[----:B------:R-:W2:Y:S04]  /*dfd0*/  LDL.LU R21, [R1+0xd4] ;  /* 0x0000d40001157983 */ /* 0x000ea80000300800 */
[----:B------:R-:W5:Y:S04]  /*dfe0*/  LDL.LU R22, [R1+0xd8] ;  /* 0x0000d80001167983 */ /* 0x000f680000300800 */
[----:B------:R-:W5:Y:S04]  /*dff0*/  LDL.LU R23, [R1+0xdc] ;  /* 0x0000dc0001177983 */ /* 0x000f680000300800 */
[----:B------:R-:W2:Y:S04]  /*e000*/  LDL.LU R12, [R1+0x1f0] ;  /* 0x0001f000010c7983 */ /* 0x000ea80000300800 */
[----:B------:R-:W2:Y:S01]  /*e010*/  LDL.LU R13, [R1+0x1f4] ;  /* 0x0001f400010d7983 */ /* 0x000ea20000300800 */
[----:B------:R-:W-:Y:S01]  /*e020*/  IMAD.MOV.U32 R3, RZ, RZ, R6 ;  /* 0x000000ffff037224 */ /* 0x000fe200078e0006 */
[----:B------:R-:W-:-:S02]  /*e030*/  MOV R28, R7 ;  /* 0x00000007001c7202 */ /* 0x000fc40000000f00 */
[----:B--2---:R-:W-:Y:S04]  /*e040*/  STL.64 [R1+0x2ad8], R12 ;  /* 0x002ad80c01007387 */ /* 0x004fe80000100a00 */
[----:B0-----:R-:W2:Y:S04]  /*e050*/  LDL.LU R4, [R1+0x110] ;  /* 0x0001100001047983 */ /* 0x001ea80000300800 */
[----:B------:R-:W2:Y:S04]  /*e060*/  LDL.LU R5, [R1+0x114] ;  /* 0x0001140001057983 */ /* 0x000ea80000300800 */
[----:B------:R-:W2:Y:S04]  /*e070*/  LDL.LU R6, [R1+0x118] ;  /* 0x0001180001067983 */ /* 0x000ea80000300800 */
[----:B------:R-:W2:Y:S04]  /*e080*/  LDL.LU R7, [R1+0x11c] ;  /* 0x00011c0001077983 */ /* 0x000ea80000300800 */
[----:B-----5:R-:W-:Y:S04]  /*e090*/  STL.64 [R1+0x2aa8], R22 ;  /* 0x002aa81601007387 */ /* 0x020fe80000100a00 */
[----:B------:R0:W-:Y:S04]  /*e0a0*/  STL.64 [R1+0x2aa0], R20 ;  /* 0x002aa01401007387 */ /* 0x0001e80000100a00 */
[----:B0-----:R-:W5:Y:S04]  /*e0b0*/  LDL.LU R20, [R1+0xf0] ;  /* 0x0000f00001147983 */ /* 0x001f680000300800 */
[----:B------:R-:W5:Y:S04]  /*e0c0*/  LDL.LU R21, [R1+0xf4] ;  /* 0x0000f40001157983 */ /* 0x000f680000300800 */
[----:B------:R-:W2:Y:S04]  /*e0d0*/  LDL.LU R22, [R1+0xf8] ;  /* 0x0000f80001167983 */ /* 0x000ea80000300800 */
[----:B------:R-:W2:Y:S01]  /*e0e0*/  LDL.LU R23, [R1+0xfc] ;  /* 0x0000fc0001177983 */ /* 0x000ea20000300800 */
[----:B----4-:R-:W-:-:S15]  /*e0f0*/  HMMA.16816.F32.BF16 R12, R24, R8, R16 ;  /* 0x00000008180c723c */ /* 0x010fde0000041810 */
[----:B------:R-:W-:-:S04]  /*e100*/  NOP ;  /* 0x0000000000007918 */ /* 0x000fc80000000000 */
[----:B------:R-:W-:Y:S01]  /*e110*/  MOV R17, R15 ;  /* 0x0000000f00117202 */ /* 0x000fe20000000f00 */
[----:B------:R-:W-:Y:S01]  /*e120*/  IMAD.MOV.U32 R16, RZ, RZ, R14 ;  /* 0x000000ffff107224 */ /* 0x000fe200078e000e */
[----:B------:R-:W-:Y:S01]  /*e130*/  MOV R8, R12 ;  /* 0x0000000c00087202 */ /* 0x000fe20000000f00 */
[----:B------:R-:W-:Y:S01]  /*e140*/  IMAD.MOV.U32 R9, RZ, RZ, R13 ;  /* 0x000000ffff097224 */ /* 0x000fe200078e000d */
[----:B--2---:R-:W-:Y:S04]  /*e150*/  STL.64 [R1+0x2ac0], R22 ;  /* 0x002ac01601007387 */ /* 0x004fe80000100a00 */
[----:B-----5:R0:W-:Y:S04]  /*e160*/  STL.64 [R1+0x2ab8], R20 ;  /* 0x002ab81401007387 */ /* 0x0201e80000100a00 */
[----:B0-----:R-:W2:Y:S04]  /*e170*/  LDL.LU R20, [R1+0x100] ;  /* 0x0001000001147983 */ /* 0x001ea80000300800 */
[----:B------:R-:W2:Y:S04]  /*e180*/  LDL.LU R21, [R1+0x104] ;  /* 0x0001040001157983 */ /* 0x000ea80000300800 */
[----:B------:R-:W2:Y:S04]  /*e190*/  LDL.LU R22, [R1+0x108] ;  /* 0x0001080001167983 */ /* 0x000ea80000300800 */
[----:B------:R-:W2:Y:S04]  /*e1a0*/  LDL.LU R23, [R1+0x10c] ;  /* 0x00010c0001177983 */ /* 0x000ea80000300800 */
[----:B------:R-:W-:Y:S04]  /*e1b0*/  STL [R1+0x2a48], R28 ;  /* 0x002a481c01007387 */ /* 0x000fe80000100800 */
[----:B------:R-:W-:Y:S04]  /*e1c0*/  STL [R1+0x2a44], R3 ;  /* 0x002a440301007387 */ /* 0x000fe80000100800 */
[----:B------:R-:W-:Y:S04]  /*e1d0*/  STL [R1+0x2a40], R2 ;  /* 0x002a400201007387 */ /* 0x000fe80000100800 */
[----:B------:R-:W4:Y:S04]  /*e1e0*/  LDL.LU.64 R12, [R1+0x2ad8] ;  /* 0x002ad800010c7983 */ /* 0x000f280000300a00 */
[----:B------:R-:W-:Y:S04]  /*e1f0*/  STL [R1+0x2a58], R17 ;  /* 0x002a581101007387 */ /* 0x000fe80000100800 */
[----:B------:R3:W-:Y:S02]  /*e200*/  STL [R1+0x2a54], R16 ;  /* 0x002a541001007387 */ /* 0x0007e40000100800 */
[----:B---3--:R-:W-:-:S02]  /*e210*/  IMAD.MOV.U32 R16, RZ, RZ, R0 ;  /* 0x000000ffff107224 */ /* 0x008fc400078e0000 */
[----:B------:R-:W3:Y:S04]  /*e220*/  LDL.LU R0, [R1+0x2ad4] ;  /* 0x002ad40001007983 */ /* 0x000ee80000300800 */
[----:B------:R-:W5:Y:S04]  /*e230*/  LDL.LU R17, [R1+0x1e4] ;  /* 0x0001e40001117983 */ /* 0x000f680000300800 */
[----:B------:R-:W-:Y:S04]  /*e240*/  STL [R1+0x2a50], R9 ;  /* 0x002a500901007387 */ /* 0x000fe80000100800 */
[----:B------:R0:W-:Y:S04]  /*e250*/  STL [R1+0x2a4c], R8 ;  /* 0x002a4c0801007387 */ /* 0x0001e80000100800 */
[----:B0-----:R-:W5:Y:S04]  /*e260*/  LDL.LU R8, [R1+0x120] ;  /* 0x0001200001087983 */ /* 0x001f680000300800 */
[----:B------:R-:W5:Y:S04]  /*e270*/  LDL.LU R9, [R1+0x124] ;  /* 0x0001240001097983 */ /* 0x000f680000300800 */
[----:B------:R-:W5:Y:S01]  /*e280*/  LDL.LU R10, [R1+0x128] ;  /* 0x00012800010a7983 */ /* 0x000f620000300800 */
[----:B----4-:R-:W-:Y:S01]  /*e290*/  HMMA.16816.F32.BF16 R4, R24, R12, R4 ;  /* 0x0000000c1804723c */ /* 0x010fe20000041804 */
[----:B---3--:R-:W-:-:S02]  /*e2a0*/  IMAD.MOV.U32 R11, RZ, RZ, R0 ;  /* 0x000000ffff0b7224 */ /* 0x008fc400078e0000 */
[----:B------:R-:W3:-:S15]  /*e2b0*/  LDL.LU R0, [R1+0x2ad0] ;  /* 0x002ad00001007983 */ /* 0x000ede0000300800 */
[----:B------:R-:W-:Y:S01]  /*e2c0*/  NOP ;  /* 0x0000000000007918 */ /* 0x000fe20000000000 */
[----:B------:R-:W-:Y:S02]  /*e2d0*/  IMAD.MOV.U32 R13, RZ, RZ, R4 ;  /* 0x000000ffff0d7224 */ /* 0x000fe400078e0004 */
[----:B------:R-:W-:Y:S01]  /*e2e0*/  IMAD.MOV.U32 R12, RZ, RZ, R5 ;  /* 0x000000ffff0c7224 */ /* 0x000fe200078e0005 */
[----:B-----5:R-:W-:-:S15]  /*e2f0*/  HMMA.16816.F32.BF16 R8, R24, R16, R8 ;  /* 0x000000101808723c */ /* 0x020fde0000041808 */
[----:B------:R-:W-:-:S04]  /*e300*/  NOP ;  /* 0x0000000000007918 */ /* 0x000fc80000000000 */
[----:B------:R-:W-:-:S05]  /*e310*/  MOV R3, R8 ;  /* 0x0000000800037202 */ /* 0x000fca0000000f00 */
[----:B------:R0:W-:Y:S04]  /*e320*/  STL [R1+0x2a5c], R3 ;  /* 0x002a5c0301007387 */ /* 0x0001e80000100800 */
[----:B------:R-:W2:Y:S01]  /*e330*/  LDL.LU.64 R4, [R1+0x2ac8] ;  /* 0x002ac80001047983 */ /* 0x000ea20000300a00 */
[----:B------:R-:W-:Y:S01]  /*e340*/  IMAD.MOV.U32 R19, RZ, RZ, R10 ;  /* 0x000000ffff137224 */ /* 0x000fe200078e000a */
[----:B------:R-:W-:Y:S01]  /*e350*/  MOV R18, R11 ;  /* 0x0000000b00127202 */ /* 0x000fe20000000f00 */
[----:B------:R-:W-:Y:S01]  /*e360*/  IMAD.MOV.U32 R10, RZ, RZ, R7 ;  /* 0x000000ffff0a7224 */ /* 0x000fe200078e0007 */
[----:B------:R-:W-:Y:S02]  /*e370*/  MOV R11, R6 ;  /* 0x00000006000b7202 */ /* 0x000fe40000000f00 */
[----:B--2---:R-:W-:Y:S01]  /*e380*/  HMMA.16816.F32.BF16 R4, R24, R4, R20 ;  /* 0x000000041804723c */ /* 0x004fe20000041814 */
[----:B------:R-:W2:Y:S04]  /*e390*/  LDL.LU.64 R22, [R1+0x2ac0] ;  /* 0x002ac00001167983 */ /* 0x000ea80000300a00 */
[----:B------:R-:W2:-:S14]  /*e3a0*/  LDL.LU.64 R20, [R1+0x2ab8] ;  /* 0x002ab80001147983 */ /* 0x000e9c0000300a00 */
[----:B------:R-:W-:Y:S01]  /*e3b0*/  IMAD.MOV.U32 R8, RZ, RZ, R4 ;  /* 0x000000ffff087224 */ /* 0x000fe200078e0004 */
[----:B------:R-:W-:Y:S02]  /*e3c0*/  MOV R28, R5 ;  /* 0x00000005001c7202 */ /* 0x000fe40000000f00 */
[----:B------:R-:W2:Y:S01]  /*e3d0*/  LDL.LU.64 R4, [R1+0x2ab0] ;  /* 0x002ab00001047983 */ /* 0x000ea20000300a00 */
[----:B------:R-:W-:Y:S02]  /*e3e0*/  IMAD.MOV.U32 R15, RZ, RZ, R6 ;  /* 0x000000ffff0f7224 */ /* 0x000fe400078e0006 */
[----:B------:R-:W-:Y:S02]  /*e3f0*/  IMAD.MOV.U32 R14, RZ, RZ, R7 ;  /* 0x000000ffff0e7224 */ /* 0x000fe400078e0007 */
[----:B--2---:R-:W-:Y:S01]  /*e400*/  HMMA.16816.F32.BF16 R4, R24, R4, R20 ;  /* 0x000000041804723c */ /* 0x004fe20000041814 */
[----:B------:R-:W2:Y:S04]  /*e410*/  LDL.LU.64 R22, [R1+0x2aa8] ;  /* 0x002aa80001167983 */ /* 0x000ea80000300a00 */
[----:B------:R-:W2:-:S14]  /*e420*/  LDL.LU.64 R20, [R1+0x2aa0] ;  /* 0x002aa00001147983 */ /* 0x000e9c0000300a00 */
[----:B0-----:R-:W-:Y:S01]  /*e430*/  MOV R3, R4 ;  /* 0x0000000400037202 */ /* 0x001fe20000000f00 */
[----:B------:R-:W-:Y:S02]  /*e440*/  IMAD.MOV.U32 R17, RZ, RZ, R5 ;  /* 0x000000ffff117224 */ /* 0x000fe400078e0005 */
[----:B------:R-:W2:Y:S01]  /*e450*/  LDL.LU.64 R4, [R1+0x2a98] ;  /* 0x002a980001047983 */ /* 0x000ea20000300a00 */
[----:B------:R-:W-:Y:S01]  /*e460*/  IMAD.MOV.U32 R2, RZ, RZ, R9 ;  /* 0x000000ffff027224 */ /* 0x000fe200078e0009 */
[----:B------:R-:W-:Y:S01]  /*e470*/  MOV R9, R7 ;  /* 0x0000000700097202 */ /* 0x000fe20000000f00 */
[----:B------:R-:W-:Y:S02]  /*e480*/  IMAD.MOV.U32 R16, RZ, RZ, R6 ;  /* 0x000000ffff107224 */ /* 0x000fe400078e0006 */
[----:B--2---:R-:W-:Y:S01]  /*e490*/  HMMA.16816.F32.BF16 R4, R24, R4, R20 ;  /* 0x000000041804723c */ /* 0x004fe20000041814 */
[----:B------:R-:W2:Y:S04]  /*e4a0*/  LDL.LU.64 R22, [R1+0x2a90] ;  /* 0x002a900001167983 */ /* 0x000ea80000300a00 */
[----:B------:R-:W2:-:S14]  /*e4b0*/  LDL.LU.64 R20, [R1+0x2a88] ;  /* 0x002a880001147983 */ /* 0x000e9c0000300a00 */
[----:B------:R0:W-:Y:S04]  /*e4c0*/  STL.64 [R1+0xd0], R4 ;  /* 0x0000d00401007387 */ /* 0x0001e80000100a00 */
[----:B------:R1:W-:Y:S04]  /*e4d0*/  STL.64 [R1+0xd8], R6 ;  /* 0x0000d80601007387 */ /* 0x0003e80000100a00 */
[----:B0-----:R-:W2:Y:S02]  /*e4e0*/  LDL.LU.64 R4, [R1+0x2a80] ;  /* 0x002a800001047983 */ /* 0x001ea40000300a00 */
[----:B--2---:R-:W-:Y:S02]  /*e4f0*/  HMMA.16816.F32.BF16 R24, R24, R4, R20 ;  /* 0x000000041818723c */ /* 0x004fe40000041814 */
[----:B------:R-:W2:Y:S04]  /*e500*/  LDL.LU.64 R22, [R1+0x2a78] ;  /* 0x002a780001167983 */ /* 0x000ea80000300a00 */
[----:B------:R-:W2:Y:S04]  /*e510*/  LDL.LU.64 R20, [R1+0x2a70] ;  /* 0x002a700001147983 */ /* 0x000ea80000300a00 */
[----:B-1----:R-:W2:Y:S04]  /*e520*/  LDL.LU.64 R6, [R1+0x2a68] ;  /* 0x002a680001067983 */ /* 0x002ea80000300a00 */
[----:B------:R-:W2:Y:S05]  /*e530*/  LDL.LU.64 R4, [R1+0x2a60] ;  /* 0x002a600001047983 */ /* 0x000eaa0000300a00 */
[----:B------:R0:W-:Y:S04]  /*e540*/  STL.64 [R1+0x2918], R26 ;  /* 0x0029181a01007387 */ /* 0x0001e80000100a00 */
[----:B------:R2:W-:Y:S04]  /*e550*/  STL.64 [R1+0x2910], R24 ;  /* 0x0029101801007387 */ /* 0x0005e80000100a00 */
[----:B0-----:R-:W2:Y:S04]  /*e560*/  LDL.LU R26, [R1+0x248] ;  /* 0x00024800011a7983 */ /* 0x001ea80000300800 */
[----:B------:R-:W2:Y:S02]  /*e570*/  LDL.LU R27, [R1+0x24c] ;  /* 0x00024c00011b7983 */ /* 0x000ea40000300800 */
[----:B--2---:R-:W-:Y:S02]  /*e580*/  HMMA.16816.F32.BF16 R24, R20, R26, R4 ;  /* 0x0000001a1418723c */ /* 0x004fe40000041804 */
[----:B------:R-:W0:Y:S04]  /*e590*/  LDSM.16.MT88.4 R4, [R29+0xc000] ;  /* 0x00c000001d04783b */ /* 0x000e280000004200 */
[----:B0-----:R-:W-:-:S13]  /*e5a0*/  STL.64 [R1+0x2928], R6 ;  /* 0x0029280601007387 */ /* 0x001fda0000100a00 */
[----:B------:R0:W-:Y:S04]  /*e5b0*/  STL.64 [R1+0x180], R24 ;  /* 0x0001801801007387 */ /* 0x0001e80000100a00 */
[----:B------:R1:W-:Y:S04]  /*e5c0*/  STL.64 [R1+0x188], R26 ;  /* 0x0001881a01007387 */ /* 0x0003e80000100a00 */
[----:B------:R-:W-:Y:S04]  /*e5d0*/  STL.64 [R1+0x2920], R4 ;  /* 0x0029200401007387 */ /* 0x000fe80000100a00 */
[----:B---3--:R-:W2:Y:S01]  /*e5e0*/  LDSM.16.M88.4 R4, [R0+UR7+0x20080] ;  /* 0x020080070004783b */ /* 0x008ea20008000200 */
[----:B0-----:R-:W-:-:S03]  /*e5f0*/  IMAD.MOV.U32 R24, RZ, RZ, R3 ;  /* 0x000000ffff187224 */ /* 0x001fc600078e0003 */
[----:B------:R-:W-:Y:S01]  /*e600*/  STL [R1+0x2900], R29 ;  /* 0x0029001d01007387 */ /* 0x000fe20000100800 */
[----:B-1----:R-:W-:Y:S01]  /*e610*/  MOV R26, R16 ;  /* 0x00000010001a7202 */ /* 0x002fe20000000f00 */
[----:B------:R-:W-:Y:S02]  /*e620*/  IMAD.MOV.U32 R27, RZ, RZ, R9 ;  /* 0x000000ffff1b7224 */ /* 0x000fe400078e0009 */
[----:B------:R-:W3:Y:S01]  /*e630*/  LDL.LU R3, [R1+0x2a5c] ;  /* 0x002a5c0001037983 */ /* 0x000ee20000300800 */
[----:B------:R-:W-:-:S03]  /*e640*/  IMAD.MOV.U32 R25, RZ, RZ, R17 ;  /* 0x000000ffff197224 */ /* 0x000fc600078e0011 */
[----:B--2---:R-:W-:Y:S04]  /*e650*/  STL.64 [R1+0x260], R4 ;  /* 0x0002600401007387 */ /* 0x004fe80000100a00 */
[----:B------:R0:W-:Y:S04]  /*e660*/  STL.64 [R1+0x268], R6 ;  /* 0x0002680601007387 */ /* 0x0001e80000100a00 */
[----:B------:R-:W2:Y:S04]  /*e670*/  LDL.LU R17, [R1+0x2a58] ;  /* 0x002a580001117983 */ /* 0x000ea80000300800 */
[----:B------:R-:W4:Y:S04]  /*e680*/  LDL.LU R16, [R1+0x2a54] ;  /* 0x002a540001107983 */ /* 0x000f280000300800 */
[----:B------:R-:W5:Y:S04]  /*e690*/  LDL.LU R9, [R1+0x2a50] ;  /* 0x002a500001097983 */ /* 0x000f680000300800 */
[----:B------:R-:W-:Y:S04]  /*e6a0*/  STL.64 [R1+0x2938], R26 ;  /* 0x0029381a01007387 */ /* 0x000fe80000100a00 */
[----:B------:R-:W-:Y:S04]  /*e6b0*/  STL.64 [R1+0x2930], R24 ;  /* 0x0029301801007387 */ /* 0x000fe80000100a00 */
[----:B0-----:R-:W2:Y:S04]  /*e6c0*/  LDL.LU R6, [R1+0x208] ;  /* 0x0002080001067983 */ /* 0x001ea80000300800 */
[----:B------:R-:W2:Y:S04]  /*e6d0*/  LDL.LU R7, [R1+0x20c] ;  /* 0x00020c0001077983 */ /* 0x000ea80000300800 */
[----:B--2---:R0:W-:Y:S04]  /*e6e0*/  STL.64 [R1+0x2940], R6 ;  /* 0x0029400601007387 */ /* 0x0041e80000100a00 */
[----:B0-----:R-:W2:Y:S04]  /*e6f0*/  LDL.LU R6, [R1+0x1f8] ;  /* 0x0001f80001067983 */ /* 0x001ea80000300800 */
[----:B------:R-:W2:Y:S01]  /*e700*/  LDL.LU R7, [R1+0x1fc] ;  /* 0x0001fc0001077983 */ /* 0x000ea20000300800 */
[----:B------:R-:W-:Y:S01]  /*e710*/  IMAD.MOV.U32 R24, RZ, RZ, R8 ;  /* 0x000000ffff187224 */ /* 0x000fe200078e0008 */
[----:B------:R-:W-:-:S02]  /*e720*/  MOV R25, R28 ;  /* 0x0000001c00197202 */ /* 0x000fc40000000f00 */
[----:B--2---:R0:W-:Y:S04]  /*e730*/  STL.64 [R1+0x2958], R6 ;  /* 0x0029580601007387 */ /* 0x0041e80000100a00 */
[----:B------:R-:W2:Y:S04]  /*e740*/  LDL.LU R8, [R1+0x2a4c] ;  /* 0x002a4c0001087983 */ /* 0x000ea80000300800 */
[----:B------:R-:W2:Y:S04]  /*e750*/  LDL.LU R28, [R1+0x2a48] ;  /* 0x002a4800011c7983 */ /* 0x000ea80000300800 */
[----:B0-----:R-:W2:Y:S04]  /*e760*/  LDL.LU R6, [R1+0x1e8] ;  /* 0x0001e80001067983 */ /* 0x001ea80000300800 */
[----:B------:R-:W2:Y:S01]  /*e770*/  LDL.LU R7, [R1+0x1ec] ;  /* 0x0001ec0001077983 */ /* 0x000ea20000300800 */
[----:B------:R-:W-:-:S03]  /*e780*/  IMAD.MOV.U32 R26, RZ, RZ, R15 ;  /* 0x000000ffff1a7224 */ /* 0x000fc600078e000f */
[----:B--2---:R0:W-:Y:S04]  /*e790*/  STL.64 [R1+0x2970], R6 ;  /* 0x0029700601007387 */ /* 0x0041e80000100a00 */
[----:B0-----:R-:W2:Y:S04]  /*e7a0*/  LDL.LU R6, [R1+0x158] ;  /* 0x0001580001067983 */ /* 0x001ea80000300800 */
[----:B------:R-:W2:Y:S01]  /*e7b0*/  LDL.LU R7, [R1+0x15c] ;  /* 0x00015c0001077983 */ /* 0x000ea20000300800 */
[----:B------:R-:W-:-:S03]  /*e7c0*/  IMAD.MOV.U32 R27, RZ, RZ, R14 ;  /* 0x000000ffff1b7224 */ /* 0x000fc600078e000e */
[----:B--2---:R0:W-:Y:S04]  /*e7d0*/  STL.64 [R1+0x2988], R6 ;  /* 0x0029880601007387 */ /* 0x0041e80000100a00 */
[----:B------:R1:W-:Y:S04]  /*e7e0*/  STL.64 [R1+0x2950], R26 ;  /* 0x0029501a01007387 */ /* 0x0003e80000100a00 */
[----:B------:R2:W-:Y:S04]  /*e7f0*/  STL.64 [R1+0x2948], R24 ;  /* 0x0029481801007387 */ /* 0x0005e80000100a00 */
[----:B0-----:R-:W2:Y:S04]  /*e800*/  LDL.LU R6, [R1+0xe8] ;  /* 0x0000e80001067983 */ /* 0x001ea80000300800 */
[----:B------:R-:W2:Y:S04]  /*e810*/  LDL.LU R7, [R1+0xec] ;  /* 0x0000ec0001077983 */ /* 0x000ea80000300800 */
[----:B------:R-:W2:Y:S04]  /*e820*/  LDL.LU R14, [R1+0x68] ;  /* 0x00006800010e7983 */ /* 0x000ea80000300800 */
[----:B------:R-:W2:Y:S01]  /*e830*/  LDL.LU R15, [R1+0x6c] ;  /* 0x00006c00010f7983 */ /* 0x000ea20000300800 */
[----:B-1----:R-:W-:Y:S01]  /*e840*/  MOV R27, R10 ;  /* 0x0000000a001b7202 */ /* 0x002fe20000000f00 */
[----:B------:R-:W-:-:S02]  /*e850*/  IMAD.MOV.U32 R26, RZ, RZ, R11 ;  /* 0x000000ffff1a7224 */ /* 0x000fc400078e000b */
[----:B--2---:R0:W-:Y:S04]  /*e860*/  STL.64 [R1+0x29f0], R14 ;  /* 0x0029f00e01007387 */ /* 0x0041e80000100a00 */
[----:B------:R-:W2:Y:S04]  /*e870*/  LDL.LU R10, [R1+0x78] ;  /* 0x00007800010a7983 */ /* 0x000ea80000300800 */
[----:B------:R-:W2:Y:S01]  /*e880*/  LDL.LU R11, [R1+0x7c] ;  /* 0x00007c00010b7983 */ /* 0x000ea20000300800 */
[----:B------:R-:W-:Y:S01]  /*e890*/  IMAD.MOV.U32 R25, RZ, RZ, R12 ;  /* 0x000000ffff197224 */ /* 0x000fe200078e000c */
[----:B------:R-:W-:-:S02]  /*e8a0*/  MOV R24, R13 ;  /* 0x0000000d00187202 */ /* 0x000fc40000000f00 */
[----:B--2---:R1:W-:Y:S04]  /*e8b0*/  STL.64 [R1+0x29f8], R10 ;  /* 0x0029f80a01007387 */ /* 0x0043e80000100a00 */
[----:B------:R-:W2:Y:S04]  /*e8c0*/  LDL.LU R12, [R1] ;  /* 0x00000000010c7983 */ /* 0x000ea80000300800 */
[----:B------:R-:W2:Y:S04]  /*e8d0*/  LDL.LU R13, [R1+0x4] ;  /* 0x00000400010d7983 */ /* 0x000ea80000300800 */
[----:B0-----:R-:W2:Y:S04]  /*e8e0*/  LDL.LU R14, [R1+0x8] ;  /* 0x00000800010e7983 */ /* 0x001ea80000300800 */
[----:B------:R-:W2:Y:S04]  /*e8f0*/  LDL.LU R15, [R1+0xc] ;  /* 0x00000c00010f7983 */ /* 0x000ea80000300800 */
[----:B--2---:R-:W-:Y:S04]  /*e900*/  STL.64 [R1+0x2a08], R14 ;  /* 0x002a080e01007387 */ /* 0x004fe80000100a00 */
[----:B------:R0:W-:Y:S04]  /*e910*/  STL.64 [R1+0x2a00], R12 ;  /* 0x002a000c01007387 */ /* 0x0001e80000100a00 */
[----:B-1----:R-:W2:Y:S04]  /*e920*/  LDL.LU R10, [R1+0x88] ;  /* 0x00008800010a7983 */ /* 0x002ea80000300800 */
[----:B------:R-:W2:Y:S04]  /*e930*/  LDL.LU R11, [R1+0x8c] ;  /* 0x00008c00010b7983 */ /* 0x000ea80000300800 */
[----:B--2---:R1:W-:Y:S04]  /*e940*/  STL.64 [R1+0x2a10], R10 ;  /* 0x002a100a01007387 */ /* 0x0043e80000100a00 */
[----:B0-----:R-:W2:Y:S04]  /*e950*/  LDL.LU R12, [R1+0x10] ;  /* 0x00001000010c7983 */ /* 0x001ea80000300800 */
[----:B------:R-:W2:Y:S04]  /*e960*/  LDL.LU R13, [R1+0x14] ;  /* 0x00001400010d7983 */ /* 0x000ea80000300800 */
[----:B------:R-:W2:Y:S04]  /*e970*/  LDL.LU R14, [R1+0x18] ;  /* 0x00001800010e7983 */ /* 0x000ea80000300800 */
[----:B------:R-:W2:Y:S04]  /*e980*/  LDL.LU R15, [R1+0x1c] ;  /* 0x00001c00010f7983 */ /* 0x000ea80000300800 */
[----:B--2---:R-:W-:Y:S04]  /*e990*/  STL.64 [R1+0x2a20], R14 ;  /* 0x002a200e01007387 */ /* 0x004fe80000100a00 */
[----:B------:R0:W-:Y:S04]  /*e9a0*/  STL.64 [R1+0x2a18], R12 ;  /* 0x002a180c01007387 */ /* 0x0001e80000100a00 */
[----:B-1----:R-:W2:Y:S04]  /*e9b0*/  LDL.LU R10, [R1+0x98] ;  /* 0x00009800010a7983 */ /* 0x002ea80000300800 */
[----:B------:R-:W2:Y:S04]  /*e9c0*/  LDL.LU R11, [R1+0x9c] ;  /* 0x00009c00010b7983 */ /* 0x000ea80000300800 */
[----:B0-----:R-:W2:Y:S04]  /*e9d0*/  LDL.LU R12, [R1+0x20] ;  /* 0x00002000010c7983 */ /* 0x001ea80000300800 */
[----:B------:R-:W2:Y:S04]  /*e9e0*/  LDL.LU R13, [R1+0x24] ;  /* 0x00002400010d7983 */ /* 0x000ea80000300800 */
[----:B------:R-:W2:Y:S04]  /*e9f0*/  LDL.LU R14, [R1+0x28] ;  /* 0x00002800010e7983 */ /* 0x000ea80000300800 */
[----:B------:R-:W2:Y:S04]  /*ea00*/  LDL.LU R15, [R1+0x2c] ;  /* 0x00002c00010f7983 */ /* 0x000ea80000300800 */
[----:B------:R-:W-:Y:S04]  /*ea10*/  STL.64 [R1+0x29a0], R6 ;  /* 0x0029a00601007387 */ /* 0x000fe80000100a00 */
[----:B------:R0:W-:Y:S04]  /*ea20*/  STL.64 [R1+0x2968], R26 ;  /* 0x0029681a01007387 */ /* 0x0001e80000100a00 */
[----:B------:R3:W-:Y:S01]  /*ea30*/  STL.64 [R1+0x2960], R24 ;  /* 0x0029601801007387 */ /* 0x0007e20000100a00 */
[----:B0-----:R-:W-:Y:S01]  /*ea40*/  IMAD.MOV.U32 R27, RZ, RZ, R18 ;  /* 0x000000ffff1b7224 */ /* 0x001fe200078e0012 */
[----:B------:R-:W-:Y:S01]  /*ea50*/  MOV R26, R19 ;  /* 0x00000013001a7202 */ /* 0x000fe20000000f00 */
[----:B---3--:R-:W-:-:S02]  /*ea60*/  IMAD.MOV.U32 R24, RZ, RZ, R3 ;  /* 0x000000ffff187224 */ /* 0x008fc400078e0003 */
[----:B------:R-:W3:Y:S01]  /*ea70*/  LDL.LU R3, [R1+0x2a44] ;  /* 0x002a440001037983 */ /* 0x000ee20000300800 */
[----:B------:R-:W-:-:S03]  /*ea80*/  IMAD.MOV.U32 R25, RZ, RZ, R2 ;  /* 0x000000ffff197224 */ /* 0x000fc600078e0002 */
[----:B------:R-:W2:Y:S04]  /*ea90*/  LDL.LU R2, [R1+0x2a40] ;  /* 0x002a400001027983 */ /* 0x000ea80000300800 */
[----:B------:R-:W2:Y:S04]  /*eaa0*/  LDL.LU R18, [R1+0x58] ;  /* 0x0000580001127983 */ /* 0x000ea80000300800 */
[----:B------:R-:W2:Y:S04]  /*eab0*/  LDL.LU R19, [R1+0x5c] ;  /* 0x00005c0001137983 */ /* 0x000ea80000300800 */
[----:B------:R-:W2:Y:S04]  /*eac0*/  LDL.LU R6, [R1+0xb8] ;  /* 0x0000b80001067983 */ /* 0x000ea80000300800 */
[----:B------:R-:W2:Y:S04]  /*ead0*/  LDL.LU R7, [R1+0xbc] ;  /* 0x0000bc0001077983 */ /* 0x000ea80000300800 */
[----:B--2---:R0:W-:Y:S04]  /*eae0*/  STL.64 [R1+0x29b8], R6 ;  /* 0x0029b80601007387 */ /* 0x0041e80000100a00 */
[----:B0-----:R-:W2:Y:S04]  /*eaf0*/  LDL.LU R6, [R1+0x48] ;  /* 0x0000480001067983 */ /* 0x001ea80000300800 */
[----:B------:R-:W2:Y:S04]  /*eb00*/  LDL.LU R7, [R1+0x4c] ;  /* 0x00004c0001077983 */ /* 0x000ea80000300800 */
[----:B------:R-:W-:Y:S04]  /*eb10*/  STL.64 [R1+0x2980], R26 ;  /* 0x0029801a01007387 */ /* 0x000fe80000100a00 */
[----:B------:R0:W-:Y:S02]  /*eb20*/  STL.64 [R1+0x2978], R24 ;  /* 0x0029781801007387 */ /* 0x0001e40000100a00 */
[----:B0-----:R-:W-:Y:S01]  /*eb30*/  IMAD.MOV.U32 R24, RZ, RZ, R8 ;  /* 0x000000ffff187224 */ /* 0x001fe200078e0008 */
[----:B-----5:R-:W-:Y:S01]  /*eb40*/  MOV R25, R9 ;  /* 0x0000000900197202 */ /* 0x020fe20000000f00 */
[----:B------:R-:W5:Y:S04]  /*eb50*/  LDL.LU R8, [R1+0x2a3c] ;  /* 0x002a3c0001087983 */ /* 0x000f680000300800 */
[----:B------:R-:W2:Y:S01]  /*eb60*/  LDL.LU R9, [R1+0x2a38] ;  /* 0x002a380001097983 */ /* 0x000ea20000300800 */
[----:B----4-:R-:W-:-:S02]  /*eb70*/  IMAD.MOV.U32 R26, RZ, RZ, R16 ;  /* 0x000000ffff1a7224 */ /* 0x010fc400078e0010 */
[----:B------:R-:W-:Y:S01]  /*eb80*/  IMAD.MOV.U32 R27, RZ, RZ, R17 ;  /* 0x000000ffff1b7224 */ /* 0x000fe200078e0011 */
[----:B------:R-:W4:Y:S04]  /*eb90*/  LDL.LU R16, [R1+0x2a34] ;  /* 0x002a340001107983 */ /* 0x000f280000300800 */
[----:B------:R-:W4:Y:S04]  /*eba0*/  LDL.LU R17, [R1+0x2a30] ;  /* 0x002a300001117983 */ /* 0x000f280000300800 */
[----:B------:R-:W-:Y:S04]  /*ebb0*/  STL.64 [R1+0x2998], R26 ;  /* 0x0029981a01007387 */ /* 0x000fe80000100a00 */
[----:B------:R0:W-:Y:S04]  /*ebc0*/  STL.64 [R1+0x2990], R24 ;  /* 0x0029901801007387 */ /* 0x0001e80000100a00 */
[----:B0-----:R-:W4:Y:S01]  /*ebd0*/  LDL.LU R24, [R1+0xc0] ;  /* 0x0000c00001187983 */ /* 0x001f220000300800 */
[----:B---3--:R-:W-:-:S02]  /*ebe0*/  IMAD.MOV.U32 R26, RZ, RZ, R3 ;  /* 0x000000ffff1a7224 */ /* 0x008fc400078e0003 */
[----:B------:R-:W-:Y:S01]  /*ebf0*/  IMAD.MOV.U32 R27, RZ, RZ, R28 ;  /* 0x000000ffff1b7224 */ /* 0x000fe200078e001c */
[----:B------:R-:W-:Y:S02]  /*ec00*/  MOV R25, R2 ;  /* 0x0000000200197202 */ /* 0x000fe40000000f00 */
[----:B------:R-:W3:Y:S04]  /*ec10*/  LDL.LU R2, [R1+0x2a2c] ;  /* 0x002a2c0001027983 */ /* 0x000ee80000300800 */
[----:B------:R-:W3:Y:S04]  /*ec20*/  LDL.LU R3, [R1+0x2a28] ;  /* 0x002a280001037983 */ /* 0x000ee80000300800 */
[----:B------:R5:W-:Y:S02]  /*ec30*/  STL.64 [R1+0x29b0], R26 ;  /* 0x0029b01a01007387 */ /* 0x000be40000100a00 */
[----:B-----5:R-:W-:Y:S01]  /*ec40*/  MOV R27, R8 ;  /* 0x00000008001b7202 */ /* 0x020fe20000000f00 */
[----:B--2---:R-:W-:-:S02]  /*ec50*/  IMAD.MOV.U32 R26, RZ, RZ, R9 ;  /* 0x000000ffff1a7224 */ /* 0x004fc400078e0009 */
[----:B------:R-:W-:-:S15]  /*ec60*/  HMMA.16816.F32.BF16 R8, R20, R10, R12 ;  /* 0x0000000a1408723c */ /* 0x000fde000004180c */
[----:B------:R-:W-:-:S04]  /*ec70*/  NOP ;  /* 0x0000000000007918 */ /* 0x000fc80000000000 */
[----:B------:R-:W-:Y:S01]  /*ec80*/  IMAD.MOV.U32 R29, RZ, RZ, R11 ;  /* 0x000000ffff1d7224 */ /* 0x000fe200078e000b */
[----:B----4-:R-:W-:Y:S04]  /*ec90*/  STL.64 [R1+0x29a8], R24 ;  /* 0x0029a81801007387 */ /* 0x010fe80000100a00 */
[----:B------:R-:W2:Y:S04]  /*eca0*/  LDL.LU.64 R14, [R1+0x2a20] ;  /* 0x002a2000010e7983 */ /* 0x000ea80000300a00 */
[----:B------:R-:W2:Y:S04]  /*ecb0*/  LDL.LU.64 R12, [R1+0x2a18] ;  /* 0x002a1800010c7983 */ /* 0x000ea80000300a00 */
[----:B------:R-:W-:Y:S04]  /*ecc0*/  STL.64 [R1+0x1d0], R8 ;  /* 0x0001d00801007387 */ /* 0x000fe80000100a00 */
[----:B------:R0:W-:Y:S04]  /*ecd0*/  STL [R1+0x1d8], R10 ;  /* 0x0001d80a01007387 */ /* 0x0001e80000100800 */
        /* <DEDUP_REMOVED lines=16> */
[----:B------:R-:W2:Y:S01]  /*ede0*/  LDL.LU.64 R12, [R1+0x29d0] ;  /* 0x0029d000010c7983 */ /* 0x000ea20000300a00 */
[----:B------:R-:W-:Y:S01]  /*edf0*/  MOV R24, R17 ;  /* 0x0000001100187202 */ /* 0x000fe20000000f00 */
[----:B------:R-:W-:-:S11]  /*ee00*/  IMAD.MOV.U32 R25, RZ, RZ, R16 ;  /* 0x000000ffff197224 */ /* 0x000fd600078e0010 */
[----:B------:R-:W-:Y:S04]  /*ee10*/  STL.64 [R1+0xf0], R8 ;  /* 0x0000f00801007387 */ /* 0x000fe80000100a00 */
[----:B------:R3:W-:Y:S01]  /*ee20*/  STL.64 [R1+0xf8], R10 ;  /* 0x0000f80a01007387 */ /* 0x0007e20000100a00 */
[----:B--2---:R-:W-:Y:S03]  /*ee30*/  HMMA.16816.F32.BF16 R12, R20, R18, R12 ;  /* 0x00000012140c723c */ /* 0x004fe6000004180c */
[----:B------:R-:W2:Y:S04]  /*ee40*/  LDL.LU.64 R18, [R1+0x29c8] ;  /* 0x0029c80001127983 */ /* 0x000ea80000300a00 */
[----:B------:R-:W2:Y:S01]  /*ee50*/  LDL.LU.64 R16, [R1+0x29c0] ;  /* 0x0029c00001107983 */ /* 0x000ea20000300a00 */
[----:B---3--:R-:W-:Y:S01]  /*ee60*/  MOV R11, R2 ;  /* 0x00000002000b7202 */ /* 0x008fe20000000f00 */
[----:B------:R-:W-:-:S10]  /*ee70*/  IMAD.MOV.U32 R10, RZ, RZ, R3 ;  /* 0x000000ffff0a7224 */ /* 0x000fd400078e0003 */
[----:B------:R-:W-:Y:S01]  /*ee80*/  MOV R2, R15 ;  /* 0x0000000f00027202 */ /* 0x000fe20000000f00 */
[----:B------:R-:W-:Y:S01]  /*ee90*/  IMAD.MOV.U32 R3, RZ, RZ, R14 ;  /* 0x000000ffff037224 */ /* 0x000fe200078e000e */
[----:B------:R-:W-:Y:S01]  /*eea0*/  STL [R1+0x70], R12 ;  /* 0x0000700c01007387 */ /* 0x000fe20000100800 */
[----:B------:R-:W-:-:S03]  /*eeb0*/  IMAD.MOV.U32 R28, RZ, RZ, R13 ;  /* 0x000000ffff1c7224 */ /* 0x000fc600078e000d */
[----:B------:R-:W3:Y:S04]  /*eec0*/  LDL.LU R14, [R1+0x218] ;  /* 0x00021800010e7983 */ /* 0x000ee80000300800 */
[----:B------:R-:W3:Y:S04]  /*eed0*/  LDL.LU R15, [R1+0x21c] ;  /* 0x00021c00010f7983 */ /* 0x000ee80000300800 */
[----:B------:R-:W-:Y:S04]  /*eee0*/  STL [R1+0x28c8], R2 ;  /* 0x0028c80201007387 */ /* 0x000fe80000100800 */
[----:B------:R-:W-:Y:S04]  /*eef0*/  STL [R1+0x28c4], R3 ;  /* 0x0028c40301007387 */ /* 0x000fe80000100800 */
[----:B------:R-:W-:Y:S01]  /*ef00*/  STL [R1+0x28c0], R28 ;  /* 0x0028c01c01007387 */ /* 0x000fe20000100800 */
[----:B--2---:R-:W-:Y:S03]  /*ef10*/  HMMA.16816.F32.BF16 R16, R20, R6, R16 ;  /* 0x000000061410723c */ /* 0x004fe60000041810 */
[----:B------:R-:W2:-:S15]  /*ef20*/  LDL.LU.64 R6, [R1+0x29b8] ;  /* 0x0029b80001067983 */ /* 0x000e9e0000300a00 */
[----:B------:R-:W-:Y:S01]  /*ef30*/  NOP ;  /* 0x0000000000007918 */ /* 0x000fe20000000000 */
[----:B------:R-:W-:Y:S04]  /*ef40*/  STL.64 [R1+0x60], R16 ;  /* 0x0000601001007387 */ /* 0x000fe80000100a00 */
[----:B------:R0:W-:Y:S04]  /*ef50*/  STL.64 [R1+0x68], R18 ;  /* 0x0000681201007387 */ /* 0x0001e80000100a00 */
[----:B0-----:R-:W4:Y:S04]  /*ef60*/  LDL.LU R18, [R1+0x228] ;  /* 0x0002280001127983 */ /* 0x001f280000300800 */
[----:B------:R-:W4:Y:S01]  /*ef70*/  LDL.LU R19, [R1+0x22c] ;  /* 0x00022c0001137983 */ /* 0x000f220000300800 */
[----:B--2---:R-:W-:Y:S03]  /*ef80*/  HMMA.16816.F32.BF16 R4, R20, R6, R24 ;  /* 0x000000061404723c */ /* 0x004fe60000041818 */
[----:B------:R-:W2:Y:S04]  /*ef90*/  LDL.LU.64 R26, [R1+0x29b0] ;  /* 0x0029b000011a7983 */ /* 0x000ea80000300a00 */
[----:B------:R-:W2:-:S12]  /*efa0*/  LDL.LU.64 R24, [R1+0x29a8] ;  /* 0x0029a80001187983 */ /* 0x000e980000300a00 */
        /* <DEDUP_REMOVED lines=12> */
[----:B------:R-:W-:Y:S01]  /*f070*/  IMAD.MOV.U32 R3, RZ, RZ, R6 ;  /* 0x000000ffff037224 */ /* 0x000fe200078e0006 */
[----:B------:R2:W-:Y:S01]  /*f080*/  STL [R1+0x30], R4 ;  /* 0x0000300401007387 */ /* 0x0005e20000100800 */
[----:B------:R-:W-:-:S03]  /*f090*/  MOV R28, R7 ;  /* 0x00000007001c7202 */ /* 0x000fc60000000f00 */
[----:B------:R-:W2:Y:S01]  /*f0a0*/  LDL.LU.64 R6, [R1+0x2970] ;  /* 0x0029700001067983 */ /* 0x000ea20000300a00 */
[----:B------:R-:W-:-:S03]  /*f0b0*/  IMAD.MOV.U32 R2, RZ, RZ, R5 ;  /* 0x000000ffff027224 */ /* 0x000fc600078e0005 */
[----:B------:R-:W-:Y:S04]  /*f0c0*/  STL [R1+0x28d4], R28 ;  /* 0x0028d41c01007387 */ /* 0x000fe80000100800 */
[----:B------:R-:W-:Y:S04]  /*f0d0*/  STL [R1+0x28d0], R3 ;  /* 0x0028d00301007387 */ /* 0x000fe80000100800 */
        /* <DEDUP_REMOVED lines=14> */
[----:B------:R-:W3:Y:S04]  /*f1c0*/  LDL.LU.64 R26, [R1+0x2938] ;  /* 0x00293800011a7983 */ /* 0x000ee80000300a00 */
[----:B------:R-:W3:-:S13]  /*f1d0*/  LDL.LU.64 R24, [R1+0x2930] ;  /* 0x0029300001187983 */ /* 0x000eda0000300a00 */
[----:B------:R-:W-:Y:S04]  /*f1e0*/  STL.64 [R1], R4 ;  /* 0x0000000401007387 */ /* 0x000fe80000100a00 */
[----:B------:R0:W-:Y:S04]  /*f1f0*/  STL.64 [R1+0x8], R6 ;  /* 0x0000080601007387 */ /* 0x0001e80000100a00 */
[----:B0-----:R-:W2:Y:S04]  /*f200*/  LDL.LU.64 R6, [R1+0x2928] ;  /* 0x0029280001067983 */ /* 0x001ea80000300a00 */
[----:B------:R-:W2:Y:S01]  /*f210*/  LDL.LU.64 R4, [R1+0x2920] ;  /* 0x0029200001047983 */ /* 0x000ea20000300a00 */
[----:B---3--:R-:W-:Y:S03]  /*f220*/  HMMA.16816.F32.BF16 R12, R20, R14, R24 ;  /* 0x0000000e140c723c */ /* 0x008fe60000041818 */
[----:B------:R-:W3:Y:S04]  /*f230*/  LDL.LU.64 R26, [R1+0x2918] ;  /* 0x00291800011a7983 */ /* 0x000ee80000300a00 */
[----:B------:R-:W3:-:S12]  /*f240*/  LDL.LU.64 R24, [R1+0x2910] ;  /* 0x0029100001187983 */ /* 0x000ed80000300a00 */
[----:B------:R-:W-:Y:S04]  /*f250*/  STL.64 [R1+0x2818], R14 ;  /* 0x0028180e01007387 */ /* 0x000fe80000100a00 */
[----:B------:R0:W-:Y:S04]  /*f260*/  STL.64 [R1+0x2810], R12 ;  /* 0x0028100c01007387 */ /* 0x0001e80000100a00 */
[----:B0-----:R-:W4:Y:S04]  /*f270*/  LDL.LU R12, [R1+0xd0] ;  /* 0x0000d000010c7983 */ /* 0x001f280000300800 */
[----:B------:R-:W4:Y:S04]  /*f280*/  LDL.LU R13, [R1+0xd4] ;  /* 0x0000d400010d7983 */ /* 0x000f280000300800 */
[----:B------:R-:W4:Y:S04]  /*f290*/  LDL.LU R14, [R1+0xd8] ;  /* 0x0000d800010e7983 */ /* 0x000f280000300800 */
[----:B------:R-:W4:Y:S02]  /*f2a0*/  LDL.LU R15, [R1+0xdc] ;  /* 0x0000dc00010f7983 */ /* 0x000f240000300800 */
[C---:B----4-:R-:W-:Y:S02]  /*f2b0*/  HMMA.16816.F32.BF16 R16, R20.reuse, R18, R12 ;  /* 0x000000121410723c */ /* 0x050fe4000004180c */
[----:B------:R-:W0:Y:S06]  /*f2c0*/  LDSM.16.M88.4 R12, [R0+UR7+0x21080] ;  /* 0x02108007000c783b */ /* 0x000e2c0008000200 */
[----:B---3--:R-:W-:Y:S11]  /*f2d0*/  HMMA.16816.F32.BF16 R20, R20, R10, R24 ;  /* 0x0000000a1414723c */ /* 0x008ff60000041818 */
[----:B------:R-:W-:Y:S04]  /*f2e0*/  STL.64 [R1+0x2808], R18 ;  /* 0x0028081201007387 */ /* 0x000fe80000100a00 */
[----:B------:R1:W-:Y:S04]  /*f2f0*/  STL.64 [R1+0x2800], R16 ;  /* 0x0028001001007387 */ /* 0x0003e80000100a00 */
[----:B-1----:R-:W2:Y:S04]  /*f300*/  LDL.LU R16, [R1+0x260] ;  /* 0x0002600001107983 */ /* 0x002ea80000300800 */
[----:B------:R-:W2:Y:S04]  /*f310*/  LDL.LU R17, [R1+0x264] ;  /* 0x0002640001117983 */ /* 0x000ea80000300800 */
[----:B------:R-:W2:Y:S04]  /*f320*/  LDL.LU R24, [R1+0x180] ;  /* 0x0001800001187983 */ /* 0x000ea80000300800 */
[----:B------:R-:W2:Y:S04]  /*f330*/  LDL.LU R25, [R1+0x184] ;  /* 0x0001840001197983 */ /* 0x000ea80000300800 */
[----:B------:R-:W2:Y:S04]  /*f340*/  LDL.LU R26, [R1+0x188] ;  /* 0x00018800011a7983 */ /* 0x000ea80000300800 */
[----:B------:R-:W2:Y:S04]  /*f350*/  LDL.LU R27, [R1+0x18c] ;  /* 0x00018c00011b7983 */ /* 0x000ea80000300800 */
[----:B------:R-:W-:Y:S04]  /*f360*/  STL.64 [R1+0x27f8], R22 ;  /* 0x0027f81601007387 */ /* 0x000fe80000100a00 */
[----:B------:R-:W-:Y:S04]  /*f370*/  STL.64 [R1+0x27f0], R20 ;  /* 0x0027f01401007387 */ /* 0x000fe80000100a00 */
[----:B------:R-:W1:Y:S01]  /*f380*/  LDSM.16.M88.4 R20, [R0+UR7+0x22080] ;  /* 0x022080070014783b */ /* 0x000e620008000200 */
[----:B0-----:R-:W-:-:S02]  /*f390*/  IMAD.MOV.U32 R11, RZ, RZ, R12 ;  /* 0x000000ffff0b7224 */ /* 0x001fc400078e000c */
[----:B------:R-:W-:Y:S01]  /*f3a0*/  IMAD.MOV.U32 R10, RZ, RZ, R13 ;  /* 0x000000ffff0a7224 */ /* 0x000fe200078e000d */
[----:B------:R-:W-:Y:S01]  /*f3b0*/  STL.64 [R1+0x98], R14 ;  /* 0x0000980e01007387 */ /* 0x000fe20000100a00 */
[----:B-1----:R-:W-:-:S03]  /*f3c0*/  MOV R13, R21 ;  /* 0x00000015000d7202 */ /* 0x002fc60000000f00 */
[----:B------:R-:W-:Y:S01]  /*f3d0*/  STL.64 [R1+0xb8], R22 ;  /* 0x0000b81601007387 */ /* 0x000fe20000100a00 */
[----:B------:R-:W-:-:S03]  /*f3e0*/  IMAD.MOV.U32 R12, RZ, RZ, R20 ;  /* 0x000000ffff0c7224 */ /* 0x000fc600078e0014 */
[----:B------:R-:W0:Y:S02]  /*f3f0*/  LDSM.16.M88.4 R20, [R0+UR7+0x23080] ;  /* 0x023080070014783b */ /* 0x000e240008000200 */
[----:B0-----:R-:W-:Y:S02]  /*f400*/  IMAD.MOV.U32 R9, RZ, RZ, R20 ;  /* 0x000000ffff097224 */ /* 0x001fe400078e0014 */
[----:B------:R-:W-:Y:S01]  /*f410*/  STL.64 [R1+0xd8], R22 ;  /* 0x0000d81601007387 */ /* 0x000fe20000100a00 */
[----:B------:R-:W-:-:S03]  /*f420*/  MOV R8, R21 ;  /* 0x0000001500087202 */ /* 0x000fc60000000f00 */
[----:B------:R-:W0:Y:S04]  /*f430*/  LDSM.16.M88.4 R20, [R0+UR7+0x24080] ;  /* 0x024080070014783b */ /* 0x000e280008000200 */
[----:B------:R-:W-:Y:S01]  /*f440*/  STL.64 [R1+0x2908], R8 ;  /* 0x0029080801007387 */ /* 0x000fe20000100a00 */
[----:B0-----:R-:W-:-:S03]  /*f450*/  IMAD.MOV.U32 R3, RZ, RZ, R20 ;  /* 0x000000ffff037224 */ /* 0x001fc600078e0014 */
[----:B------:R-:W-:Y:S01]  /*f460*/  STL.64 [R1+0x198], R22 ;  /* 0x0001981601007387 */ /* 0x000fe20000100a00 */
[----:B------:R-:W-:-:S03]  /*f470*/  IMAD.MOV.U32 R2, RZ, RZ, R21 ;  /* 0x000000ffff027224 */ /* 0x000fc600078e0015 */
[----:B------:R-:W0:Y:S04]  /*f480*/  LDSM.16.M88.4 R20, [R0+UR7+0x25080] ;  /* 0x025080070014783b */ /* 0x000e280008000200 */
[----:B------:R-:W-:Y:S04]  /*f490*/  STL [R1+0x28dc], R3 ;  /* 0x0028dc0301007387 */ /* 0x000fe80000100800 */
[----:B------:R-:W-:Y:S01]  /*f4a0*/  STL [R1+0x28d8], R2 ;  /* 0x0028d80201007387 */ /* 0x000fe20000100800 */
[----:B0-----:R-:W-:-:S03]  /*f4b0*/  MOV R28, R21 ;  /* 0x00000015001c7202 */ /* 0x001fc60000000f00 */
[----:B------:R-:W-:Y:S04]  /*f4c0*/  STL [R1+0x1a0], R20 ;  /* 0x0001a01401007387 */ /* 0x000fe80000100800 */
[----:B------:R-:W-:Y:S04]  /*f4d0*/  STL.64 [R1+0x1a8], R22 ;  /* 0x0001a81601007387 */ /* 0x000fe80000100a00 */
[----:B------:R-:W-:Y:S04]  /*f4e0*/  STL [R1+0x28e0], R28 ;  /* 0x0028e01c01007387 */ /* 0x000fe80000100800 */
[----:B------:R-:W-:Y:S01]  /*f4f0*/  LDSM.16.M88.4 R20, [R0+UR7+0x2e080] ;  /* 0x02e080070014783b */ /* 0x000fe20008000200 */
[----:B--2---:R-:W-:Y:S03]  /*f500*/  HMMA.16816.F32.BF16 R24, R4, R16, R24 ;  /* 0x000000100418723c */ /* 0x004fe60000041818 */
[----:B------:R-:W0:-:S15]  /*f510*/  LDSM.16.M88.4 R16, [R0+UR7+0x26080] ;  /* 0x026080070010783b */ /* 0x000e1e0008000200 */
[----:B------:R-:W-:Y:S01]  /*f520*/  NOP ;  /* 0x0000000000007918 */ /* 0x000fe20000000000 */
[----:B------:R-:W-:Y:S04]  /*f530*/  STL [R1+0x27a0], R24 ;  /* 0x0027a01801007387 */ /* 0x000fe80000100800 */
[----:B------:R-:W-:Y:S04]  /*f540*/  STL [R1+0x279c], R25 ;  /* 0x00279c1901007387 */ /* 0x000fe80000100800 */
[----:B------:R-:W-:Y:S04]  /*f550*/  STL [R1+0x2798], R26 ;  /* 0x0027981a01007387 */ /* 0x000fe80000100800 */
[----:B------:R-:W-:Y:S04]  /*f560*/  STL [R1+0x2794], R27 ;  /* 0x0027941b01007387 */ /* 0x000fe80000100800 */
[----:B0-----:R-:W-:Y:S01]  /*f570*/  STL [R1+0x1b4], R17 ;  /* 0x0001b41101007387 */ /* 0x001fe20000100800 */
[----:B------:R-:W-:-:S03]  /*f580*/  IMAD.MOV.U32 R2, RZ, RZ, R16 ;  /* 0x000000ffff027224 */ /* 0x000fc600078e0010 */
[----:B------:R-:W-:Y:S04]  /*f590*/  STL.64 [R1+0x1b8], R18 ;  /* 0x0001b81201007387 */ /* 0x000fe80000100a00 */
[----:B------:R-:W0:Y:S04]  /*f5a0*/  LDSM.16.M88.4 R16, [R0+UR7+0x27080] ;  /* 0x027080070010783b */ /* 0x000e280008000200 */
[----:B------:R-:W-:Y:S04]  /*f5b0*/  STL [R1+0x28e4], R2 ;  /* 0x0028e40201007387 */ /* 0x000fe80000100800 */
[----:B0-----:R-:W-:Y:S01]  /*f5c0*/  STL [R1+0x1c0], R16 ;  /* 0x0001c01001007387 */ /* 0x001fe20000100800 */
[----:B------:R-:W-:-:S03]  /*f5d0*/  IMAD.MOV.U32 R28, RZ, RZ, R17 ;  /* 0x000000ffff1c7224 */ /* 0x000fc600078e0011 */
[----:B------:R-:W-:Y:S04]  /*f5e0*/  STL.64 [R1+0x1c8], R18 ;  /* 0x0001c81201007387 */ /* 0x000fe80000100a00 */
[----:B------:R-:W0:Y:S04]  /*f5f0*/  LDSM.16.M88.4 R16, [R0+UR7+0x28080] ;  /* 0x028080070010783b */ /* 0x000e280008000200 */
[----:B------:R-:W-:Y:S01]  /*f600*/  STL [R1+0x28e8], R28 ;  /* 0x0028e81c01007387 */ /* 0x000fe20000100800 */
[----:B------:R-:W-:Y:S01]  /*f610*/  IMAD.MOV.U32 R26, RZ, RZ, R13 ;  /* 0x000000ffff1a7224 */ /* 0x000fe200078e000d */
[----:B------:R-:W-:-:S02]  /*f620*/  MOV R27, R12 ;  /* 0x0000000c001b7202 */ /* 0x000fc40000000f00 */
[----:B------:R-:W1:Y:S04]  /*f630*/  LDSM.16.M88.4 R12, [R0+UR7+0x2a080] ;  /* 0x02a08007000c783b */ /* 0x000e680008000200 */
[----:B0-----:R-:W-:Y:S01]  /*f640*/  STL [R1+0x1e0], R16 ;  /* 0x0001e01001007387 */ /* 0x001fe20000100800 */
[----:B------:R-:W-:-:S03]  /*f650*/  MOV R2, R17 ;  /* 0x0000001100027202 */ /* 0x000fc60000000f00 */
[----:B------:R-:W-:Y:S04]  /*f660*/  STL.64 [R1+0x1e8], R18 ;  /* 0x0001e81201007387 */ /* 0x000fe80000100a00 */
[----:B------:R-:W0:Y:S04]  /*f670*/  LDSM.16.M88.4 R16, [R0+UR7+0x29080] ;  /* 0x029080070010783b */ /* 0x000e280008000200 */
[----:B------:R2:W-:Y:S01]  /*f680*/  STL [R1+0x28ec], R2 ;  /* 0x0028ec0201007387 */ /* 0x0005e20000100800 */
[----:B-1----:R-:W-:Y:S02]  /*f690*/  IMAD.MOV.U32 R28, RZ, RZ, R13 ;  /* 0x000000ffff1c7224 */ /* 0x002fe400078e000d */
[----:B------:R-:W-:-:S02]  /*f6a0*/  IMAD.MOV.U32 R24, RZ, RZ, R11 ;  /* 0x000000ffff187224 */ /* 0x000fc400078e000b */
[----:B------:R-:W-:Y:S02]  /*f6b0*/  IMAD.MOV.U32 R25, RZ, RZ, R10 ;  /* 0x000000ffff197224 */ /* 0x000fe400078e000a */
[----:B------:R-:W-:Y:S01]  /*f6c0*/  LDSM.16.M88.4 R8, [R0+UR7+0x2f080] ;  /* 0x02f080070008783b */ /* 0x000fe20008000200 */
[----:B--2---:R-:W-:Y:S02]  /*f6d0*/  IMAD.MOV.U32 R2, RZ, RZ, R12 ;  /* 0x000000ffff027224 */ /* 0x004fe400078e000c */
[----:B0-----:R-:W-:Y:S01]  /*f6e0*/  IMAD.MOV.U32 R3, RZ, RZ, R17 ;  /* 0x000000ffff037224 */ /* 0x001fe200078e0011 */
[----:B------:R-:W-:Y:S04]  /*f6f0*/  STL [R1+0x1f0], R16 ;  /* 0x0001f01001007387 */ /* 0x000fe80000100800 */
[----:B------:R-:W-:Y:S04]  /*f700*/  STL.64 [R1+0x1f8], R18 ;  /* 0x0001f81201007387 */ /* 0x000fe80000100a00 */
[----:B------:R-:W-:Y:S04]  /*f710*/  STL [R1+0x28f0], R3 ;  /* 0x0028f00301007387 */ /* 0x000fe80000100800 */
[----:B------:R-:W-:Y:S04]  /*f720*/  STL.64 [R1+0x208], R14 ;  /* 0x0002080e01007387 */ /* 0x000fe80000100a00 */
[----:B------:R-:W0:Y:S04]  /*f730*/  LDSM.16.M88.4 R12, [R0+UR7+0x2b080] ;  /* 0x02b08007000c783b */ /* 0x000e280008000200 */
[----:B------:R-:W-:Y:S04]  /*f740*/  LDSM.16.M88.4 R16, [R0+UR7+0x2d080] ;  /* 0x02d080070010783b */ /* 0x000fe80008000200 */
[----:B0-----:R-:W-:Y:S04]  /*f750*/  STL [R1+0x210], R12 ;  /* 0x0002100c01007387 */ /* 0x001fe80000100800 */
[----:B------:R-:W-:Y:S04]  /*f760*/  STL.64 [R1+0x218], R14 ;  /* 0x0002180e01007387 */ /* 0x000fe80000100a00 */
[----:B------:R0:W-:Y:S04]  /*f770*/  STL.64 [R1+0x250], R8 ;  /* 0x0002500801007387 */ /* 0x0001e80000100a00 */
[----:B------:R-:W-:Y:S04]  /*f780*/  STL.64 [R1+0x258], R10 ;  /* 0x0002580a01007387 */ /* 0x000fe80000100a00 */
[----:B0-----:R-:W2:Y:S01]  /*f790*/  LDL.LU.64 R8, [R1+0x2908] ;  /* 0x0029080001087983 */ /* 0x001ea20000300a00 */
[----:B------:R-:W-:-:S03]  /*f7a0*/  MOV R3, R13 ;  /* 0x0000000d00037202 */ /* 0x000fc60000000f00 */
[----:B------:R-:W0:Y:S04]  /*f7b0*/  LDSM.16.M88.4 R12, [R0+UR7+0x2c080] ;  /* 0x02c08007000c783b */ /* 0x000e280008000200 */
[----:B0-----:R0:W-:Y:S04]  /*f7c0*/  STL.64 [R1+0x228], R14 ;  /* 0x0002280e01007387 */ /* 0x0011e80000100a00 */
[----:B------:R2:W-:Y:S01]  /*f7d0*/  STL.64 [R1+0x2828], R12 ;  /* 0x0028280c01007387 */ /* 0x0005e20000100a00 */
[----:B0-----:R-:W-:Y:S01]  /*f7e0*/  IMAD.MOV.U32 R15, RZ, RZ, R29 ;  /* 0x000000ffff0f7224 */ /* 0x001fe200078e001d */
[----:B--2---:R-:W-:Y:S01]  /*f7f0*/  MOV R12, R9 ;  /* 0x00000009000c7202 */ /* 0x004fe20000000f00 */
[----:B------:R-:W-:-:S05]  /*f800*/  IMAD.MOV.U32 R13, RZ, RZ, R8 ;  /* 0x000000ffff0d7224 */ /* 0x000fca00078e0008 */
[----:B------:R0:W-:Y:S04]  /*f810*/  STL.64 [R1+0x28f8], R12 ;  /* 0x0028f80c01007387 */ /* 0x0001e80000100a00 */
[----:B0-----:R-:W2:Y:S04]  /*f820*/  LDL.LU R12, [R1+0x1d0] ;  /* 0x0001d000010c7983 */ /* 0x001ea80000300800 */
[----:B------:R-:W2:Y:S04]  /*f830*/  LDL.LU R13, [R1+0x1d4] ;  /* 0x0001d400010d7983 */ /* 0x000ea80000300800 */
[----:B------:R-:W2:Y:S04]  /*f840*/  LDL.LU R14, [R1+0x1d8] ;  /* 0x0001d800010e7983 */ /* 0x000ea80000300800 */
[----:B------:R-:W3:Y:S04]  /*f850*/  LDL.LU R29, [R1+0x2900] ;  /* 0x00290000011d7983 */ /* 0x000ee80000300800 */
[----:B------:R-:W-:Y:S04]  /*f860*/  STL [R1+0x2548], R0 ;  /* 0x0025480001007387 */ /* 0x000fe80000100800 */
[----:B------:R-:W-:Y:S04]  /*f870*/  STL.64 [R1+0x238], R18 ;  /* 0x0002381201007387 */ /* 0x000fe80000100a00 */
[----:B------:R0:W-:Y:S04]  /*f880*/  STL.64 [R1+0x2820], R16 ;  /* 0x0028201001007387 */ /* 0x0001e80000100a00 */
[----:B0-----:R-:W4:Y:S04]  /*f890*/  LDL.LU R16, [R1+0x160] ;  /* 0x0001600001107983 */ /* 0x001f280000300800 */
[----:B------:R-:W4:Y:S04]  /*f8a0*/  LDL.LU R17, [R1+0x164] ;  /* 0x0001640001117983 */ /* 0x000f280000300800 */
[----:B------:R-:W4:Y:S04]  /*f8b0*/  LDL.LU R18, [R1+0x168] ;  /* 0x0001680001127983 */ /* 0x000f280000300800 */
[----:B------:R-:W4:Y:S04]  /*f8c0*/  LDL.LU R19, [R1+0x16c] ;  /* 0x00016c0001137983 */ /* 0x000f280000300800 */
[----:B------:R-:W-:Y:S04]  /*f8d0*/  STL.64 [R1+0x248], R22 ;  /* 0x0002481601007387 */ /* 0x000fe80000100a00 */
[----:B------:R0:W-:Y:S02]  /*f8e0*/  STL.64 [R1+0x2830], R20 ;  /* 0x0028301401007387 */ /* 0x0001e40000100a00 */
[----:B0-----:R-:W-:-:S02]  /*f8f0*/  IMAD.MOV.U32 R21, RZ, RZ, R26 ;  /* 0x000000ffff157224 */ /* 0x001fc400078e001a */
[----:B---3--:R-:W0:Y:S01]  /*f900*/  LDSM.16.MT88.4 R8, [R29+0xe000] ;  /* 0x00e000001d08783b */ /* 0x008e220000004200 */
[----:B--2---:R-:W-:Y:S03]  /*f910*/  HMMA.16816.F32.BF16 R12, R4, R24, R12 ;  /* 0x00000018040c723c */ /* 0x004fe6000004180c */
[----:B0-----:R0:W-:Y:S04]  /*f920*/  STL [R1+0x27b0], R8 ;  /* 0x0027b00801007387 */ /* 0x0011e80000100800 */
[----:B------:R1:W-:Y:S04]  /*f930*/  STL [R1+0x27ac], R9 ;  /* 0x0027ac0901007387 */ /* 0x0003e80000100800 */
[----:B------:R2:W-:Y:S04]  /*f940*/  STL [R1+0x27a8], R10 ;  /* 0x0027a80a01007387 */ /* 0x0005e80000100800 */
[----:B------:R3:W-:Y:S04]  /*f950*/  STL [R1+0x27a4], R11 ;  /* 0x0027a40b01007387 */ /* 0x0007e80000100800 */
[----:B0-----:R-:W5:Y:S04]  /*f960*/  LDL.LU R8, [R1+0x170] ;  /* 0x0001700001087983 */ /* 0x001f680000300800 */
[----:B-1----:R-:W5:Y:S04]  /*f970*/  LDL.LU R9, [R1+0x174] ;  /* 0x0001740001097983 */ /* 0x002f680000300800 */
[----:B--2---:R-:W5:Y:S04]  /*f980*/  LDL.LU R10, [R1+0x178] ;  /* 0x00017800010a7983 */ /* 0x004f680000300800 */
[----:B---3--:R-:W5:Y:S01]  /*f990*/  LDL.LU R11, [R1+0x17c] ;  /* 0x00017c00010b7983 */ /* 0x008f620000300800 */
[----:B------:R-:W-:Y:S01]  /*f9a0*/  IMAD.MOV.U32 R25, RZ, RZ, R12 ;  /* 0x000000ffff197224 */ /* 0x000fe200078e000c */
[----:B------:R-:W-:-:S02]  /*f9b0*/  MOV R26, R13 ;  /* 0x0000000d001a7202 */ /* 0x000fc40000000f00 */
[----:B------:R-:W-:Y:S04]  /*f9c0*/  STL [R1+0x2790], R29 ;  /* 0x0027901d01007387 */ /* 0x000fe80000100800 */
[----:B------:R4:W-:Y:S04]  /*f9d0*/  STL [R1+0x8c], R15 ;  /* 0x00008c0f01007387 */ /* 0x0009e80000100800 */
[----:B------:R-:W4:Y:S01]  /*f9e0*/  LDL.LU.64 R12, [R1+0x28f8] ;  /* 0x0028f800010c7983 */ /* 0x000f220000300a00 */
[----:B------:R-:W-:Y:S01]  /*f9f0*/  MOV R20, R27 ;  /* 0x0000001b00147202 */ /* 0x000fe20000000f00 */
[----:B------:R-:W-:-:S05]  /*fa00*/  IMAD.MOV.U32 R27, RZ, RZ, R14 ;  /* 0x000000ffff1b7224 */ /* 0x000fca00078e000e */
[----:B------:R0:W-:Y:S04]  /*fa10*/  STL [R1+0x27bc], R27 ;  /* 0x0027bc1b01007387 */ /* 0x0001e80000100800 */
[----:B------:R1:W-:Y:S04]  /*fa20*/  STL [R1+0x27b8], R26 ;  /* 0x0027b81a01007387 */ /* 0x0003e80000100800 */
[----:B------:R-:W-:Y:S01]  /*fa30*/  STL [R1+0x27b4], R25 ;  /* 0x0027b41901007387 */ /* 0x000fe20000100800 */
[----:B-----5:R-:W-:-:S15]  /*fa40*/  HMMA.16816.F32.BF16 R20, R4, R20, R8 ;  /* 0x000000140414723c */ /* 0x020fde0000041808 */
[----:B------:R-:W-:-:S04]  /*fa50*/  NOP ;  /* 0x0000000000007918 */ /* 0x000fc80000000000 */
[----:B------:R-:W-:Y:S01]  /*fa60*/  IMAD.MOV.U32 R24, RZ, RZ, R23 ;  /* 0x000000ffff187224 */ /* 0x000fe200078e0017 */
[----:B------:R-:W-:Y:S01]  /*fa70*/  MOV R10, R21 ;  /* 0x00000015000a7202 */ /* 0x000fe20000000f00 */
[----:B------:R-:W-:Y:S02]  /*fa80*/  IMAD.MOV.U32 R11, RZ, RZ, R22 ;  /* 0x000000ffff0b7224 */ /* 0x000fe400078e0016 */
[----:B------:R-:W-:Y:S01]  /*fa90*/  IMAD.MOV.U32 R9, RZ, RZ, R20 ;  /* 0x000000ffff097224 */ /* 0x000fe200078e0014 */
[----:B------:R-:W-:Y:S01]  /*faa0*/  STL [R1+0x27cc], R24 ;  /* 0x0027cc1801007387 */ /* 0x000fe20000100800 */
[----:B----4-:R-:W-:Y:S03]  /*fab0*/  HMMA.16816.F32.BF16 R12, R4, R12, R16 ;  /* 0x0000000c040c723c */ /* 0x010fe60000041810 */
[----:B------:R-:W-:Y:S04]  /*fac0*/  STL [R1+0x27c8], R11 ;  /* 0x0027c80b01007387 */ /* 0x000fe80000100800 */
[----:B------:R-:W-:Y:S04]  /*fad0*/  STL [R1+0x27c4], R10 ;  /* 0x0027c40a01007387 */ /* 0x000fe80000100800 */
[----:B------:R-:W-:Y:S04]  /*fae0*/  STL [R1+0x27c0], R9 ;  /* 0x0027c00901007387 */ /* 0x000fe80000100800 */
[----:B------:R-:W2:Y:S04]  /*faf0*/  LDL.LU R16, [R1] ;  /* 0x0000000001107983 */ /* 0x000ea80000300800 */
[----:B------:R-:W2:Y:S04]  /*fb00*/  LDL.LU R17, [R1+0x4] ;  /* 0x0000040001117983 */ /* 0x000ea80000300800 */
[----:B------:R-:W3:Y:S04]  /*fb10*/  LDL.LU R18, [R1+0x8] ;  /* 0x0000080001127983 */ /* 0x000ee80000300800 */
[----:B------:R-:W3:Y:S01]  /*fb20*/  LDL.LU R19, [R1+0xc] ;  /* 0x00000c0001137983 */ /* 0x000ee20000300800 */
[----:B0-----:R-:W-:Y:S01]  /*fb30*/  MOV R27, R12 ;  /* 0x0000000c001b7202 */ /* 0x001fe20000000f00 */
[----:B-1----:R-:W-:-:S02]  /*fb40*/  IMAD.MOV.U32 R26, RZ, RZ, R13 ;  /* 0x000000ffff1a7224 */ /* 0x002fc400078e000d */
[----:B---3--:R-:W-:Y:S04]  /*fb50*/  STL.64 [R1+0x2840], R18 ;  /* 0x0028401201007387 */ /* 0x008fe80000100a00 */
[----:B--2---:R0:W-:Y:S04]  /*fb60*/  STL.64 [R1+0x2838], R16 ;  /* 0x0028381001007387 */ /* 0x0041e80000100a00 */
[----:B------:R-:W2:Y:S01]  /*fb70*/  LDL.LU R12, [R1+0x210] ;  /* 0x00021000010c7983 */ /* 0x000ea20000300800 */
[----:B------:R-:W-:-:S03]  /*fb80*/  IMAD.MOV.U32 R13, RZ, RZ, R3 ;  /* 0x000000ffff0d7224 */ /* 0x000fc600078e0003 */
[----:B------:R-:W3:Y:S04]  /*fb90*/  LDL.LU R3, [R1+0x28f0] ;  /* 0x0028f00001037983 */ /* 0x000ee80000300800 */
[----:B--2---:R1:W-:Y:S04]  /*fba0*/  STL.64 [R1+0x2848], R12 ;  /* 0x0028480c01007387 */ /* 0x0043e80000100a00 */
[----:B------:R-:W2:Y:S04]  /*fbb0*/  LDL.LU R20, [R1+0x10] ;  /* 0x0000100001147983 */ /* 0x000ea80000300800 */
[----:B------:R-:W2:Y:S04]  /*fbc0*/  LDL.LU R21, [R1+0x14] ;  /* 0x0000140001157983 */ /* 0x000ea80000300800 */
[----:B------:R-:W4:Y:S04]  /*fbd0*/  LDL.LU R22, [R1+0x18] ;  /* 0x0000180001167983 */ /* 0x000f280000300800 */
[----:B------:R-:W4:Y:S01]  /*fbe0*/  LDL.LU R23, [R1+0x1c] ;  /* 0x00001c0001177983 */ /* 0x000f220000300800 */
[----:B0-----:R-:W-:Y:S01]  /*fbf0*/  IMAD.MOV.U32 R16, RZ, RZ, R2 ;  /* 0x000000ffff107224 */ /* 0x001fe200078e0002 */
[----:B------:R-:W-:Y:S01]  /*fc00*/  MOV R17, R28 ;  /* 0x0000001c00117202 */ /* 0x000fe20000000f00 */
[----:B------:R-:W-:Y:S01]  /*fc10*/  IMAD.MOV.U32 R25, RZ, RZ, R14 ;  /* 0x000000ffff197224 */ /* 0x000fe200078e000e */
[----:B------:R-:W-:Y:S01]  /*fc20*/  MOV R8, R15 ;  /* 0x0000000f00087202 */ /* 0x000fe20000000f00 */
[----:B----4-:R-:W-:Y:S04]  /*fc30*/  STL.64 [R1+0x2858], R22 ;  /* 0x0028581601007387 */ /* 0x010fe80000100a00 */
[----:B--2---:R-:W-:Y:S04]  /*fc40*/  STL.64 [R1+0x2850], R20 ;  /* 0x0028501401007387 */ /* 0x004fe80000100a00 */
[----:B------:R-:W2:Y:S04]  /*fc50*/  LDL.LU R2, [R1+0x28ec] ;  /* 0x0028ec0001027983 */ /* 0x000ea80000300800 */
[----:B------:R-:W4:Y:S04]  /*fc60*/  LDL.LU R28, [R1+0x28e8] ;  /* 0x0028e800011c7983 */ /* 0x000f280000300800 */
[----:B------:R-:W-:Y:S04]  /*fc70*/  STL.64 [R1+0x2860], R16 ;  /* 0x0028601001007387 */ /* 0x000fe80000100a00 */
[----:B-1----:R-:W5:Y:S04]  /*fc80*/  LDL.LU R12, [R1+0x20] ;  /* 0x00002000010c7983 */ /* 0x002f680000300800 */
[----:B------:R-:W5:Y:S04]  /*fc90*/  LDL.LU R13, [R1+0x24] ;  /* 0x00002400010d7983 */ /* 0x000f680000300800 */
[----:B------:R-:W2:Y:S04]  /*fca0*/  LDL.LU R14, [R1+0x28] ;  /* 0x00002800010e7983 */ /* 0x000ea80000300800 */
[----:B------:R-:W2:Y:S04]  /*fcb0*/  LDL.LU R15, [R1+0x2c] ;  /* 0x00002c00010f7983 */ /* 0x000ea80000300800 */
[----:B--2---:R-:W-:Y:S04]  /*fcc0*/  STL.64 [R1+0x2870], R14 ;  /* 0x0028700e01007387 */ /* 0x004fe80000100a00 */
[----:B-----5:R0:W-:Y:S04]  /*fcd0*/  STL.64 [R1+0x2868], R12 ;  /* 0x0028680c01007387 */ /* 0x0201e80000100a00 */
[----:B0-----:R-:W2:Y:S01]  /*fce0*/  LDL.LU R12, [R1+0x1e0] ;  /* 0x0001e000010c7983 */ /* 0x001ea20000300800 */
[----:B------:R-:W-:-:S03]  /*fcf0*/  IMAD.MOV.U32 R13, RZ, RZ, R2 ;  /* 0x000000ffff0d7224 */ /* 0x000fc600078e0002 */
[----:B------:R-:W5:Y:S04]  /*fd00*/  LDL.LU R2, [R1+0x28e4] ;  /* 0x0028e40001027983 */ /* 0x000f680000300800 */
[----:B--2---:R0:W-:Y:S04]  /*fd10*/  STL.64 [R1+0x2880], R12 ;  /* 0x0028800c01007387 */ /* 0x0041e80000100a00 */
[----:B0-----:R-:W2:Y:S01]  /*fd20*/  LDL.LU R12, [R1+0x1c0] ;  /* 0x0001c000010c7983 */ /* 0x001ea20000300800 */
[----:B----4-:R-:W-:Y:S01]  /*fd30*/  IMAD.MOV.U32 R13, RZ, RZ, R28 ;  /* 0x000000ffff0d7224 */ /* 0x010fe200078e001c */
[----:B---3--:R-:W-:-:S02]  /*fd40*/  MOV R21, R3 ;  /* 0x0000000300157202 */ /* 0x008fc40000000f00 */
[----:B------:R-:W3:Y:S04]  /*fd50*/  LDL.LU R28, [R1+0x28e0] ;  /* 0x0028e000011c7983 */ /* 0x000ee80000300800 */
[----:B--2---:R5:W-:Y:S04]  /*fd60*/  STL.64 [R1+0x2898], R12 ;  /* 0x0028980c01007387 */ /* 0x004be80000100a00 */
[----:B------:R-:W2:Y:S04]  /*fd70*/  LDL.LU R20, [R1+0x1f0] ;  /* 0x0001f00001147983 */ /* 0x000ea80000300800 */
[----:B------:R-:W4:Y:S01]  /*fd80*/  LDL.LU R3, [R1+0x28dc] ;  /* 0x0028dc0001037983 */ /* 0x000f220000300800 */
[----:B-----5:R-:W-:-:S03]  /*fd90*/  IMAD.MOV.U32 R12, RZ, RZ, R2 ;  /* 0x000000ffff0c7224 */ /* 0x020fc600078e0002 */
[----:B------:R-:W5:Y:S04]  /*fda0*/  LDL.LU R2, [R1+0x28d8] ;  /* 0x0028d80001027983 */ /* 0x000f680000300800 */
[----:B------:R-:W2:Y:S04]  /*fdb0*/  LDL.LU R13, [R1+0x1b4] ;  /* 0x0001b400010d7983 */ /* 0x000ea80000300800 */
[----:B--2---:R0:W-:Y:S04]  /*fdc0*/  STL.64 [R1+0x28b0], R12 ;  /* 0x0028b00c01007387 */ /* 0x0041e80000100a00 */
[----:B0-----:R-:W2:Y:S01]  /*fdd0*/  LDL.LU R12, [R1+0x1a0] ;  /* 0x0001a000010c7983 */ /* 0x001ea20000300800 */
[----:B---3--:R-:W-:-:S03]  /*fde0*/  IMAD.MOV.U32 R13, RZ, RZ, R28 ;  /* 0x000000ffff0d7224 */ /* 0x008fc600078e001c */
[----:B------:R-:W3:Y:S04]  /*fdf0*/  LDL.LU R28, [R1+0x28d4] ;  /* 0x0028d400011c7983 */ /* 0x000ee80000300800 */
[----:B--2---:R4:W-:Y:S02]  /*fe00*/  STL.64 [R1+0x28b8], R12 ;  /* 0x0028b80c01007387 */ /* 0x0049e40000100a00 */
[----:B----4-:R-:W-:Y:S01]  /*fe10*/  MOV R12, R3 ;  /* 0x00000003000c7202 */ /* 0x010fe20000000f00 */
[----:B-----5:R-:W-:Y:S01]  /*fe20*/  IMAD.MOV.U32 R13, RZ, RZ, R2 ;  /* 0x000000ffff0d7224 */ /* 0x020fe200078e0002 */
[----:B------:R-:W2:Y:S04]  /*fe30*/  LDL.LU R3, [R1+0x28d0] ;  /* 0x0028d00001037983 */ /* 0x000ea80000300800 */
[----:B------:R-:W4:Y:S04]  /*fe40*/  LDL.LU R2, [R1+0x28cc] ;  /* 0x0028cc0001027983 */ /* 0x000f280000300800 */
[----:B------:R0:W-:Y:S04]  /*fe50*/  STL.64 [R1+0x2878], R20 ;  /* 0x0028781401007387 */ /* 0x0001e80000100a00 */
[----:B0-----:R-:W5:Y:S04]  /*fe60*/  LDL.LU R20, [R1+0x40] ;  /* 0x0000400001147983 */ /* 0x001f680000300800 */
[----:B------:R-:W5:Y:S04]  /*fe70*/  LDL.LU R21, [R1+0x44] ;  /* 0x0000440001157983 */ /* 0x000f680000300800 */
[----:B------:R-:W2:Y:S04]  /*fe80*/  LDL.LU R22, [R1+0x48] ;  /* 0x0000480001167983 */ /* 0x000ea80000300800 */
[----:B------:R-:W2:Y:S04]  /*fe90*/  LDL.LU R23, [R1+0x4c] ;  /* 0x00004c0001177983 */ /* 0x000ea80000300800 */
[----:B--2---:R-:W-:Y:S04]  /*fea0*/  STL.64 [R1+0x2890], R22 ;  /* 0x0028901601007387 */ /* 0x004fe80000100a00 */
[----:B-----5:R0:W-:Y:S04]  /*feb0*/  STL.64 [R1+0x2888], R20 ;  /* 0x0028881401007387 */ /* 0x0201e80000100a00 */
[----:B0-----:R-:W2:Y:S04]  /*fec0*/  LDL.LU R20, [R1+0x50] ;  /* 0x0000500001147983 */ /* 0x001ea80000300800 */
[----:B------:R-:W2:Y:S04]  /*fed0*/  LDL.LU R21, [R1+0x54] ;  /* 0x0000540001157983 */ /* 0x000ea80000300800 */
[----:B------:R-:W5:Y:S04]  /*fee0*/  LDL.LU R22, [R1+0x58] ;  /* 0x0000580001167983 */ /* 0x000f680000300800 */
[----:B------:R-:W5:Y:S01]  /*fef0*/  LDL.LU R23, [R1+0x5c] ;  /* 0x00005c0001177983 */ /* 0x000f620000300800 */
[----:B----4-:R-:W-:Y:S01]  /*ff00*/  IMAD.MOV.U32 R17, RZ, RZ, R2 ;  /* 0x000000ffff117224 */ /* 0x010fe200078e0002 */
[----:B------:R-:W-:Y:S01]  /*ff10*/  MOV R18, R3 ;  /* 0x0000000300127202 */ /* 0x000fe20000000f00 */
[----:B---3--:R-:W-:Y:S01]  /*ff20*/  IMAD.MOV.U32 R19, RZ, RZ, R28 ;  /* 0x000000ffff137224 */ /* 0x008fe200078e001c */
[----:B-----5:R-:W-:Y:S04]  /*ff30*/  STL.64 [R1+0x28a8], R22 ;  /* 0x0028a81601007387 */ /* 0x020fe80000100a00 */
[----:B--2---:R0:W-:Y:S04]  /*ff40*/  STL.64 [R1+0x28a0], R20 ;  /* 0x0028a01401007387 */ /* 0x0041e80000100a00 */
[----:B0-----:R-:W2:Y:S04]  /*ff50*/  LDL.LU R20, [R1+0x60] ;  /* 0x0000600001147983 */ /* 0x001ea80000300800 */
[----:B------:R-:W2:Y:S04]  /*ff60*/  LDL.LU R21, [R1+0x64] ;  /* 0x0000640001157983 */ /* 0x000ea80000300800 */
[----:B------:R-:W2:Y:S04]  /*ff70*/  LDL.LU R22, [R1+0x68] ;  /* 0x0000680001167983 */ /* 0x000ea80000300800 */
[----:B------:R-:W2:Y:S04]  /*ff80*/  LDL.LU R23, [R1+0x6c] ;  /* 0x00006c0001177983 */ /* 0x000ea80000300800 */
[----:B------:R-:W3:Y:S04]  /*ff90*/  LDL.LU R16, [R1+0x30] ;  /* 0x0000300001107983 */ /* 0x000ee80000300800 */
[----:B------:R-:W4:Y:S04]  /*ffa0*/  LDL.LU R2, [R1+0x28c8] ;  /* 0x0028c80001027983 */ /* 0x000f280000300800 */
[----:B------:R-:W5:Y:S04]  /*ffb0*/  LDL.LU R3, [R1+0x28c4] ;  /* 0x0028c40001037983 */ /* 0x000f680000300800 */
[----:B------:R-:W2:Y:S04]  /*ffc0*/  LDL.LU R28, [R1+0x28c0] ;  /* 0x0028c000011c7983 */ /* 0x000ea80000300800 */
[----:B------:R0:W-:Y:S04]  /*ffd0*/  STL [R1+0x27dc], R8 ;  /* 0x0027dc0801007387 */ /* 0x0001e80000100800 */
[----:B0-----:R-:W2:Y:S04]  /*ffe0*/  LDL.LU R8, [R1+0xf0] ;  /* 0x0000f00001087983 */ /* 0x001ea80000300800 */
[----:B------:R-:W2:Y:S04]  /*fff0*/  LDL.LU R9, [R1+0xf4] ;  /* 0x0000f40001097983 */ /* 0x000ea80000300800 */
[----:B------:R-:W2:Y:S04]  /*10000*/  LDL.LU R10, [R1+0xf8] ;  /* 0x0000f800010a7983 */ /* 0x000ea80000300800 */
[----:B------:R-:W2:Y:S04]  /*10010*/  LDL.LU R11, [R1+0xfc] ;  /* 0x0000fc00010b7983 */ /* 0x000ea80000300800 */
[----:B------:R-:W-:Y:S04]  /*10020*/  STL [R1+0x27d8], R25 ;  /* 0x0027d81901007387 */ /* 0x000fe80000100800 */
[----:B------:R-:W-:Y:S04]  /*10030*/  STL [R1+0x27d4], R26 ;  /* 0x0027d41a01007387 */ /* 0x000fe80000100800 */
[----:B------:R-:W-:Y:S01]  /*10040*/  STL [R1+0x27d0], R27 ;  /* 0x0027d01b01007387 */ /* 0x000fe20000100800 */
[----:B--2---:R-:W-:-:S15]  /*10050*/  HMMA.16816.F32.BF16 R12, R4, R12, R8 ;  /* 0x0000000c040c723c */ /* 0x004fde0000041808 */
[----:B------:R-:W-:-:S04]  /*10060*/  NOP ;  /* 0x0000000000007918 */ /* 0x000fc80000000000 */
[----:B------:R-:W-:Y:S01]  /*10070*/  IMAD.MOV.U32 R9, RZ, RZ, R15 ;  /* 0x000000ffff097224 */ /* 0x000fe200078e000f */
[----:B------:R-:W-:Y:S01]  /*10080*/  MOV R11, R13 ;  /* 0x0000000d000b7202 */ /* 0x000fe20000000f00 */
[----:B------:R-:W-:Y:S02]  /*10090*/  IMAD.MOV.U32 R10, RZ, RZ, R14 ;  /* 0x000000ffff0a7224 */ /* 0x000fe400078e000e */
[----:B------:R-:W-:Y:S02]  /*100a0*/  IMAD.MOV.U32 R24, RZ, RZ, R12 ;  /* 0x000000ffff187224 */ /* 0x000fe400078e000c */
[----:B------:R-:W2:Y:S04]  /*100b0*/  LDL.LU.64 R12, [R1+0x28b8] ;  /* 0x0028b800010c7983 */ /* 0x000ea80000300a00 */
[----:B------:R0:W-:Y:S04]  /*100c0*/  STL [R1+0x27ec], R9 ;  /* 0x0027ec0901007387 */ /* 0x0001e80000100800 */
[----:B------:R5:W-:Y:S04]  /*100d0*/  STL [R1+0x27e8], R10 ;  /* 0x0027e80a01007387 */ /* 0x000be80000100800 */
[----:B------:R4:W-:Y:S04]  /*100e0*/  STL [R1+0x27e4], R11 ;  /* 0x0027e40b01007387 */ /* 0x0009e80000100800 */
[----:B------:R-:W2:Y:S01]  /*100f0*/  LDL.LU R8, [R1+0x70] ;  /* 0x0000700001087983 */ /* 0x000ea20000300800 */
[----:B0-----:R-:W-:Y:S01]  /*10100*/  MOV R9, R28 ;  /* 0x0000001c00097202 */ /* 0x001fe20000000f00 */
[----:B-----5:R-:W-:-:S02]  /*10110*/  IMAD.MOV.U32 R10, RZ, RZ, R3 ;  /* 0x000000ffff0a7224 */ /* 0x020fc400078e0003 */
[----:B----4-:R-:W-:Y:S01]  /*10120*/  IMAD.MOV.U32 R11, RZ, RZ, R2 ;  /* 0x000000ffff0b7224 */ /* 0x010fe200078e0002 */
[----:B------:R-:W-:Y:S06]  /*10130*/  STL [R1+0x27e0], R24 ;  /* 0x0027e01801007387 */ /* 0x000fec0000100800 */
[----:B--2---:R-:W-:-:S15]  /*10140*/  HMMA.16816.F32.BF16 R12, R4, R12, R8 ;  /* 0x0000000c040c723c */ /* 0x004fde0000041808 */
[----:B------:R-:W-:-:S04]  /*10150*/  NOP ;  /* 0x0000000000007918 */ /* 0x000fc80000000000 */
[----:B------:R-:W-:Y:S01]  /*10160*/  MOV R8, R12 ;  /* 0x0000000c00087202 */ /* 0x000fe20000000f00 */
[----:B------:R-:W-:Y:S02]  /*10170*/  IMAD.MOV.U32 R25, RZ, RZ, R13 ;  /* 0x000000ffff197224 */ /* 0x000fe400078e000d */
[----:B------:R-:W2:Y:S01]  /*10180*/  LDL.LU.64 R12, [R1+0x28b0] ;  /* 0x0028b000010c7983 */ /* 0x000ea20000300a00 */
[----:B------:R-:W-:Y:S01]  /*10190*/  IMAD.MOV.U32 R26, RZ, RZ, R14 ;  /* 0x000000ffff1a7224 */ /* 0x000fe200078e000e */
[----:B------:R-:W-:Y:S02]  /*101a0*/  MOV R27, R15 ;  /* 0x0000000f001b7202 */ /* 0x000fe40000000f00 */
[----:B--2---:R-:W-:Y:S01]  /*101b0*/  HMMA.16816.F32.BF16 R12, R4, R12, R20 ;  /* 0x0000000c040c723c */ /* 0x004fe20000041814 */
[----:B------:R-:W2:Y:S04]  /*101c0*/  LDL.LU.64 R22, [R1+0x28a8] ;  /* 0x0028a80001167983 */ /* 0x000ea80000300a00 */
[----:B------:R-:W2:-:S14]  /*101d0*/  LDL.LU.64 R20, [R1+0x28a0] ;  /* 0x0028a00001147983 */ /* 0x000e9c0000300a00 */
[----:B------:R0:W-:Y:S04]  /*101e0*/  STL.64 [R1+0x180], R12 ;  /* 0x0001800c01007387 */ /* 0x0001e80000100a00 */
[----:B------:R2:W-:Y:S04]  /*101f0*/  STL [R1+0x188], R14 ;  /* 0x0001880e01007387 */ /* 0x0005e80000100800 */
[----:B0-----:R-:W2:Y:S01]  /*10200*/  LDL.LU.64 R12, [R1+0x2898] ;  /* 0x00289800010c7983 */ /* 0x001ea20000300a00 */
[----:B------:R-:W-:Y:S02]  /*10210*/  IMAD.MOV.U32 R29, RZ, RZ, R15 ;  /* 0x000000ffff1d7224 */ /* 0x000fe400078e000f */
        /* <DEDUP_REMOVED lines=9> */
[----:B------:R-:W3:-:S15]  /*102b0*/  LDL.LU.64 R20, [R1+0x2878] ;  /* 0x0028780001147983 */ /* 0x000ede0000300a00 */
[----:B------:R-:W-:-:S03]  /*102c0*/  NOP ;  /* 0x0000000000007918 */ /* 0x000fc60000000000 */
[----:B------:R-:W-:Y:S01]  /*102d0*/  IMAD.MOV.U32 R2, RZ, RZ, R14 ;  /* 0x000000ffff027224 */ /* 0x000fe200078e000e */
[----:B------:R-:W-:Y:S01]  /*102e0*/  MOV R0, R15 ;  /* 0x0000000f00007202 */ /* 0x000fe20000000f00 */
[----:B------:R-:W-:Y:S01]  /*102f0*/  IMAD.MOV.U32 R3, RZ, RZ, R13 ;  /* 0x000000ffff037224 */ /* 0x000fe200078e000d */
[----:B------:R-:W-:Y:S01]  /*10300*/  MOV R28, R12 ;  /* 0x0000000c001c7202 */ /* 0x000fe20000000f00 */
[----:B------:R-:W2:Y:S04]  /*10310*/  LDL.LU.64 R14, [R1+0x2870] ;  /* 0x00287000010e7983 */ /* 0x000ea80000300a00 */
[----:B------:R-:W2:Y:S01]  /*10320*/  LDL.LU.64 R12, [R1+0x2868] ;  /* 0x00286800010c7983 */ /* 0x000ea20000300a00 */
[----:B---3--:R-:W-:Y:S03]  /*10330*/  HMMA.16816.F32.BF16 R20, R4, R20, R16 ;  /* 0x000000140414723c */ /* 0x008fe60000041810 */
[----:B------:R-:W2:-:S15]  /*10340*/  LDL.LU.64 R16, [R1+0x2860] ;  /* 0x0028600001107983 */ /* 0x000e9e0000300a00 */
[----:B------:R-:W-:Y:S01]  /*10350*/  NOP ;  /* 0x0000000000007918 */ /* 0x000fe20000000000 */
[----:B------:R-:W-:Y:S04]  /*10360*/  STL.64 [R1+0x150], R20 ;  /* 0x0001501401007387 */ /* 0x000fe80000100a00 */
[----:B------:R0:W-:Y:S04]  /*10370*/  STL.64 [R1+0x158], R22 ;  /* 0x0001581601007387 */ /* 0x0001e80000100a00 */
[----:B0-----:R-:W3:Y:S04]  /*10380*/  LDL.LU.64 R22, [R1+0x2858] ;  /* 0x0028580001167983 */ /* 0x001ee80000300a00 */
[----:B------:R-:W3:Y:S01]  /*10390*/  LDL.LU.64 R20, [R1+0x2850] ;  /* 0x0028500001147983 */ /* 0x000ee20000300a00 */
[----:B--2---:R-:W-:Y:S03]  /*103a0*/  HMMA.16816.F32.BF16 R16, R4, R16, R12 ;  /* 0x000000100410723c */ /* 0x004fe6000004180c */
[----:B------:R-:W3:-:S15]  /*103b0*/  LDL.LU.64 R12, [R1+0x2848] ;  /* 0x00284800010c7983 */ /* 0x000ede0000300a00 */
[----:B------:R-:W-:Y:S01]  /*103c0*/  NOP ;  /* 0x0000000000007918 */ /* 0x000fe20000000000 */
[----:B------:R-:W-:Y:S04]  /*103d0*/  STL.64 [R1+0x140], R16 ;  /* 0x0001401001007387 */ /* 0x000fe80000100a00 */
[----:B------:R0:W-:Y:S04]  /*103e0*/  STL.64 [R1+0x148], R18 ;  /* 0x0001481201007387 */ /* 0x0001e80000100a00 */
[----:B0-----:R-:W2:Y:S04]  /*103f0*/  LDL.LU.64 R18, [R1+0x2840] ;  /* 0x0028400001127983 */ /* 0x001ea80000300a00 */
[----:B------:R-:W2:Y:S01]  /*10400*/  LDL.LU.64 R16, [R1+0x2838] ;  /* 0x0028380001107983 */ /* 0x000ea20000300a00 */
[----:B---3--:R-:W-:Y:S03]  /*10410*/  HMMA.16816.F32.BF16 R12, R4, R12, R20 ;  /* 0x0000000c040c723c */ /* 0x008fe60000041814 */
[----:B------:R-:W3:-:S15]  /*10420*/  LDL.LU.64 R20, [R1+0x2830] ;  /* 0x0028300001147983 */ /* 0x000ede0000300a00 */
[----:B------:R-:W-:Y:S01]  /*10430*/  NOP ;  /* 0x0000000000007918 */ /* 0x000fe20000000000 */
[----:B------:R0:W-:Y:S04]  /*10440*/  STL.64 [R1+0x130], R12 ;  /* 0x0001300c01007387 */ /* 0x0001e80000100a00 */
        /* <DEDUP_REMOVED lines=8> */
[----:B------:R-:W2:Y:S04]  /*104d0*/  LDL.LU.64 R12, [R1+0x2810] ;  /* 0x00281000010c7983 */ /* 0x000ea80000300a00 */
[----:B------:R-:W3:Y:S01]  /*104e0*/  LDL.LU.64 R18, [R1+0x2808] ;  /* 0x0028080001127983 */ /* 0x000ee20000300a00 */
[----:B--2---:R-:W-:Y:S03]  /*104f0*/  HMMA.16816.F32.BF16 R12, R4, R16, R12 ;  /* 0x00000010040c723c */ /* 0x004fe6000004180c */
[----:B------:R-:W3:-:S15]  /*10500*/  LDL.LU.64 R16, [R1+0x2800] ;  /* 0x0028000001107983 */ /* 0x000ede0000300a00 */
[----:B------:R-:W-:Y:S01]  /*10510*/  NOP ;  /* 0x0000000000007918 */ /* 0x000fe20000000000 */
[----:B------:R0:W-:Y:S04]  /*10520*/  STL.64 [R1+0xf0], R12 ;  /* 0x0000f00c01007387 */ /* 0x0001e80000100a00 */
[----:B------:R1:W-:Y:S04]  /*10530*/  STL.64 [R1+0xf8], R14 ;  /* 0x0000f80e01007387 */ /* 0x0003e80000100a00 */
[----:B0-----:R-:W1:Y:S04]  /*10540*/  LDL.LU R12, [R1+0x250] ;  /* 0x00025000010c7983 */ /* 0x001e680000300800 */
[----:B------:R-:W1:Y:S04]  /*10550*/  LDL.LU R13, [R1+0x254] ;  /* 0x00025400010d7983 */ /* 0x000e680000300800 */
[----:B------:R-:W1:Y:S01]  /*10560*/  LDL.LU.64 R22, [R1+0x27f8] ;  /* 0x0027f80001167983 */ /* 0x000e620000300a00 */
[----:B---3--:R-:W-:Y:S03]  /*10570*/  HMMA.16816.F32.BF16 R16, R4, R20, R16 ;  /* 0x000000140410723c */ /* 0x008fe60000041810 */
[----:B------:R-:W1:-:S15]  /*10580*/  LDL.LU.64 R20, [R1+0x27f0] ;  /* 0x0027f00001147983 */ /* 0x000e5e0000300a00 */
[----:B------:R-:W-:Y:S01]  /*10590*/  NOP ;  /* 0x0000000000007918 */ /* 0x000fe20000000000 */
[----:B------:R-:W-:Y:S04]  /*105a0*/  STL.64 [R1+0xe0], R16 ;  /* 0x0000e01001007387 */ /* 0x000fe80000100a00 */
[----:B------:R0:W-:Y:S01]  /*105b0*/  STL.64 [R1+0xe8], R18 ;  /* 0x0000e81201007387 */ /* 0x0001e20000100a00 */
[----:B-1----:R-:W-:-:S15]  /*105c0*/  HMMA.16816.F32.BF16 R12, R4, R12, R20 ;  /* 0x0000000c040c723c */ /* 0x002fde0000041814 */
[----:B------:R-:W-:-:S04]  /*105d0*/  NOP ;  /* 0x0000000000007918 */ /* 0x000fc80000000000 */
[----:B------:R-:W-:Y:S02]  /*105e0*/  IMAD.MOV.U32 R23, RZ, RZ, R14 ;  /* 0x000000ffff177224 */ /* 0x000fe400078e000e */
[----:B------:R-:W-:Y:S01]  /*105f0*/  IMAD.MOV.U32 R22, RZ, RZ, R15 ;  /* 0x000000ffff167224 */ /* 0x000fe200078e000f */
[----:B------:R-:W-:Y:S04]  /*10600*/  STL.64 [R1+0x70], R12 ;  /* 0x0000700c01007387 */ /* 0x000fe80000100a00 */
[----:B------:R-:W-:Y:S04]  /*10610*/  STL.64 [R1+0x2788], R22 ;  /* 0x0027881601007387 */ /* 0x000fe80000100a00 */
[----:B0-----:R-:W2:Y:S04]  /*10620*/  LDL.LU R18, [R1+0x1e8] ;  /* 0x0001e80001127983 */ /* 0x001ea80000300800 */
[----:B------:R-:W2:Y:S04]  /*10630*/  LDL.LU R19, [R1+0x1ec] ;  /* 0x0001ec0001137983 */ /* 0x000ea80000300800 */
[----:B--2---:R-:W-:Y:S04]  /*10640*/  STL.64 [R1+0x26f8], R18 ;  /* 0x0026f81201007387 */ /* 0x004fe80000100a00 */
[----:B------:R-:W2:Y:S04]  /*10650*/  LDL.LU R14, [R1+0x1c8] ;  /* 0x0001c800010e7983 */ /* 0x000ea80000300800 */
[----:B------:R-:W2:Y:S04]  /*10660*/  LDL.LU R15, [R1+0x1cc] ;  /* 0x0001cc00010f7983 */ /* 0x000ea80000300800 */
[----:B------:R-:W3:Y:S04]  /*10670*/  LDL.LU R6, [R1+0x1a8] ;  /* 0x0001a80001067983 */ /* 0x000ee80000300800 */
[----:B------:R-:W3:Y:S04]  /*10680*/  LDL.LU R7, [R1+0x1ac] ;  /* 0x0001ac0001077983 */ /* 0x000ee80000300800 */
[----:B---3--:R0:W-:Y:S04]  /*10690*/  STL.64 [R1+0x2720], R6 ;  /* 0x0027200601007387 */ /* 0x0081e80000100a00 */
[----:B0-----:R-:W3:Y:S04]  /*106a0*/  LDL.LU R6, [R1+0x198] ;  /* 0x0001980001067983 */ /* 0x001ee80000300800 */
[----:B------:R-:W3:Y:S01]  /*106b0*/  LDL.LU R7, [R1+0x19c] ;  /* 0x00019c0001077983 */ /* 0x000ee20000300800 */
[----:B------:R-:W-:Y:S01]  /*106c0*/  MOV R16, R9 ;  /* 0x0000000900107202 */ /* 0x000fe20000000f00 */
[----:B------:R-:W-:Y:S01]  /*106d0*/  IMAD.MOV.U32 R17, RZ, RZ, R10 ;  /* 0x000000ffff117224 */ /* 0x000fe200078e000a */
[----:B------:R-:W-:Y:S01]  /*106e0*/  MOV R19, R24 ;  /* 0x0000001800137202 */ /* 0x000fe20000000f00 */
[----:B------:R-:W-:Y:S01]  /*106f0*/  IMAD.MOV.U32 R18, RZ, RZ, R11 ;  /* 0x000000ffff127224 */ /* 0x000fe200078e000b */
[----:B---3--:R0:W-:Y:S04]  /*10700*/  STL.64 [R1+0x2738], R6 ;  /* 0x0027380601007387 */ /* 0x0081e80000100a00 */
[----:B--2---:R1:W-:Y:S04]  /*10710*/  STL.64 [R1+0x2700], R14 ;  /* 0x0027000e01007387 */ /* 0x0043e80000100a00 */
[----:B------:R-:W2:Y:S04]  /*10720*/  LDL.LU R9, [R1+0x27ec] ;  /* 0x0027ec0001097983 */ /* 0x000ea80000300800 */
[----:B------:R-:W3:Y:S04]  /*10730*/  LDL.LU R10, [R1+0x27e8] ;  /* 0x0027e800010a7983 */ /* 0x000ee80000300800 */
[----:B------:R-:W4:Y:S04]  /*10740*/  LDL.LU R11, [R1+0x27e4] ;  /* 0x0027e400010b7983 */ /* 0x000f280000300800 */
[----:B------:R-:W5:Y:S04]  /*10750*/  LDL.LU R24, [R1+0x27e0] ;  /* 0x0027e00001187983 */ /* 0x000f680000300800 */
[----:B0-----:R-:W2:Y:S04]  /*10760*/  LDL.LU R6, [R1+0xd8] ;  /* 0x0000d80001067983 */ /* 0x001ea80000300800 */
[----:B------:R-:W2:Y:S04]  /*10770*/  LDL.LU R7, [R1+0xdc] ;  /* 0x0000dc0001077983 */ /* 0x000ea80000300800 */
[----:B--2---:R0:W-:Y:S04]  /*10780*/  STL.64 [R1+0x2750], R6 ;  /* 0x0027500601007387 */ /* 0x0041e80000100a00 */
[----:B------:R-:W-:Y:S04]  /*10790*/  STL.64 [R1+0x2710], R18 ;  /* 0x0027101201007387 */ /* 0x000fe80000100a00 */
[----:B------:R-:W-:Y:S04]  /*107a0*/  STL.64 [R1+0x2708], R16 ;  /* 0x0027081001007387 */ /* 0x000fe80000100a00 */
[----:B-1----:R-:W2:Y:S04]  /*107b0*/  LDL.LU R14, [R1+0x1b8] ;  /* 0x0001b800010e7983 */ /* 0x002ea80000300800 */
[----:B------:R-:W2:Y:S04]  /*107c0*/  LDL.LU R15, [R1+0x1bc] ;  /* 0x0001bc00010f7983 */ /* 0x000ea80000300800 */
[----:B0-----:R-:W2:Y:S04]  /*107d0*/  LDL.LU R6, [R1+0xb8] ;  /* 0x0000b80001067983 */ /* 0x001ea80000300800 */
[----:B------:R-:W2:Y:S01]  /*107e0*/  LDL.LU R7, [R1+0xbc] ;  /* 0x0000bc0001077983 */ /* 0x000ea20000300800 */
[----:B------:R-:W-:-:S02]  /*107f0*/  IMAD.MOV.U32 R12, RZ, RZ, R8 ;  /* 0x000000ffff0c7224 */ /* 0x000fc400078e0008 */
[----:B------:R-:W-:Y:S01]  /*10800*/  IMAD.MOV.U32 R13, RZ, RZ, R25 ;  /* 0x000000ffff0d7224 */ /* 0x000fe200078e0019 */
[----:B--2---:R-:W-:Y:S04]  /*10810*/  STL.64 [R1+0x2768], R6 ;  /* 0x0027680601007387 */ /* 0x004fe80000100a00 */
[----:B------:R0:W-:Y:S04]  /*10820*/  STL.64 [R1+0x2718], R14 ;  /* 0x0027180e01007387 */ /* 0x0001e80000100a00 */
[----:B------:R-:W2:Y:S04]  /*10830*/  LDL.LU R8, [R1+0x27dc] ;  /* 0x0027dc0001087983 */ /* 0x000ea80000300800 */
[----:B------:R-:W2:Y:S01]  /*10840*/  LDL.LU R25, [R1+0x27d8] ;  /* 0x0027d80001197983 */ /* 0x000ea20000300800 */
[----:B0-----:R-:W-:Y:S01]  /*10850*/  MOV R14, R26 ;  /* 0x0000001a000e7202 */ /* 0x001fe20000000f00 */
[----:B------:R-:W-:-:S02]  /*10860*/  IMAD.MOV.U32 R15, RZ, RZ, R27 ;  /* 0x000000ffff0f7224 */ /* 0x000fc400078e001b */
[----:B------:R-:W2:Y:S04]  /*10870*/  LDL.LU R26, [R1+0x27d4] ;  /* 0x0027d400011a7983 */ /* 0x000ea80000300800 */
[----:B------:R-:W2:Y:S04]  /*10880*/  LDL.LU R27, [R1+0x27d0] ;  /* 0x0027d000011b7983 */ /* 0x000ea80000300800 */
[----:B------:R-:W2:Y:S04]  /*10890*/  LDL.LU R22, [R1+0x268] ;  /* 0x0002680001167983 */ /* 0x000ea80000300800 */
[----:B------:R-:W2:Y:S04]  /*108a0*/  LDL.LU R23, [R1+0x26c] ;  /* 0x00026c0001177983 */ /* 0x000ea80000300800 */
[----:B------:R-:W2:Y:S04]  /*108b0*/  LDL.LU R6, [R1+0x98] ;  /* 0x0000980001067983 */ /* 0x000ea80000300800 */
[----:B------:R-:W2:Y:S04]  /*108c0*/  LDL.LU R7, [R1+0x9c] ;  /* 0x00009c0001077983 */ /* 0x000ea80000300800 */
[----:B------:R3:W-:Y:S04]  /*108d0*/  STL.64 [R1+0x2730], R14 ;  /* 0x0027300e01007387 */ /* 0x0007e80000100a00 */
[----:B------:R5:W-:Y:S01]  /*108e0*/  STL.64 [R1+0x2728], R12 ;  /* 0x0027280c01007387 */ /* 0x000be20000100a00 */
[----:B---3--:R-:W-:-:S02]  /*108f0*/  IMAD.MOV.U32 R14, RZ, RZ, R10 ;  /* 0x000000ffff0e7224 */ /* 0x008fc400078e000a */
[----:B------:R-:W-:Y:S02]  /*10900*/  IMAD.MOV.U32 R15, RZ, RZ, R9 ;  /* 0x000000ffff0f7224 */ /* 0x000fe400078e0009 */
[----:B-----5:R-:W-:Y:S01]  /*10910*/  IMAD.MOV.U32 R12, RZ, RZ, R24 ;  /* 0x000000ffff0c7224 */ /* 0x020fe200078e0018 */
[----:B----4-:R-:W-:Y:S01]  /*10920*/  MOV R13, R11 ;  /* 0x0000000b000d7202 */ /* 0x010fe20000000f00 */
[----:B------:R-:W3:Y:S04]  /*10930*/  LDL.LU R24, [R1+0x27cc] ;  /* 0x0027cc0001187983 */ /* 0x000ee80000300800 */
[----:B------:R-:W4:Y:S04]  /*10940*/  LDL.LU R11, [R1+0x27c8] ;  /* 0x0027c800010b7983 */ /* 0x000f280000300800 */
[----:B------:R-:W5:Y:S04]  /*10950*/  LDL.LU R10, [R1+0x27c4] ;  /* 0x0027c400010a7983 */ /* 0x000f680000300800 */
[----:B------:R-:W5:Y:S04]  /*10960*/  LDL.LU R9, [R1+0x27c0] ;  /* 0x0027c00001097983 */ /* 0x000f680000300800 */
[----:B------:R2:W-:Y:S04]  /*10970*/  STL.64 [R1+0x2748], R14 ;  /* 0x0027480e01007387 */ /* 0x0005e80000100a00 */
[----:B------:R0:W-:Y:S01]  /*10980*/  STL.64 [R1+0x2740], R12 ;  /* 0x0027400c01007387 */ /* 0x0001e20000100a00 */
[----:B--2---:R-:W-:-:S02]  /*10990*/  IMAD.MOV.U32 R14, RZ, RZ, R25 ;  /* 0x000000ffff0e7224 */ /* 0x004fc400078e0019 */
[----:B0-----:R-:W-:Y:S01]  /*109a0*/  IMAD.MOV.U32 R13, RZ, RZ, R26 ;  /* 0x000000ffff0d7224 */ /* 0x001fe200078e001a */
[----:B------:R-:W-:Y:S02]  /*109b0*/  MOV R12, R27 ;  /* 0x0000001b000c7202 */ /* 0x000fe40000000f00 */
[----:B------:R-:W2:Y:S04]  /*109c0*/  LDL.LU R27, [R1+0x27bc] ;  /* 0x0027bc00011b7983 */ /* 0x000ea80000300800 */
[----:B------:R-:W2:Y:S04]  /*109d0*/  LDL.LU R26, [R1+0x27b8] ;  /* 0x0027b800011a7983 */ /* 0x000ea80000300800 */
[----:B------:R-:W2:Y:S01]  /*109e0*/  LDL.LU R25, [R1+0x27b4] ;  /* 0x0027b40001197983 */ /* 0x000ea20000300800 */
[----:B------:R-:W-:-:S03]  /*109f0*/  MOV R15, R8 ;  /* 0x00000008000f7202 */ /* 0x000fc60000000f00 */
[----:B------:R-:W2:Y:S04]  /*10a00*/  LDL.LU R8, [R1+0x27b0] ;  /* 0x0027b00001087983 */ /* 0x000ea80000300800 */
[----:B------:R3:W-:Y:S04]  /*10a10*/  STL.64 [R1+0x2760], R14 ;  /* 0x0027600e01007387 */ /* 0x0007e80000100a00 */
[----:B------:R5:W-:Y:S01]  /*10a20*/  STL.64 [R1+0x2758], R12 ;  /* 0x0027580c01007387 */ /* 0x000be20000100a00 */
[----:B---3--:R-:W-:Y:S01]  /*10a30*/  IMAD.MOV.U32 R15, RZ, RZ, R24 ;  /* 0x000000ffff0f7224 */ /* 0x008fe200078e0018 */
[----:B----4-:R-:W-:Y:S01]  /*10a40*/  MOV R14, R11 ;  /* 0x0000000b000e7202 */ /* 0x010fe20000000f00 */
[----:B-----5:R-:W-:-:S02]  /*10a50*/  IMAD.MOV.U32 R13, RZ, RZ, R10 ;  /* 0x000000ffff0d7224 */ /* 0x020fc400078e000a */
[----:B------:R-:W-:Y:S02]  /*10a60*/  IMAD.MOV.U32 R12, RZ, RZ, R9 ;  /* 0x000000ffff0c7224 */ /* 0x000fe400078e0009 */
[----:B------:R-:W3:Y:S04]  /*10a70*/  LDL.LU R9, [R1+0x27ac] ;  /* 0x0027ac0001097983 */ /* 0x000ee80000300800 */
[----:B------:R-:W3:Y:S04]  /*10a80*/  LDL.LU R10, [R1+0x27a8] ;  /* 0x0027a800010a7983 */ /* 0x000ee80000300800 */
[----:B------:R-:W3:Y:S04]  /*10a90*/  LDL.LU R11, [R1+0x27a4] ;  /* 0x0027a400010b7983 */ /* 0x000ee80000300800 */
[----:B------:R-:W3:Y:S04]  /*10aa0*/  LDL.LU R24, [R1+0x27a0] ;  /* 0x0027a00001187983 */ /* 0x000ee80000300800 */
[----:B------:R2:W-:Y:S04]  /*10ab0*/  STL.64 [R1+0x2778], R14 ;  /* 0x0027780e01007387 */ /* 0x0005e80000100a00 */
[----:B------:R0:W-:Y:S01]  /*10ac0*/  STL.64 [R1+0x2770], R12 ;  /* 0x0027700c01007387 */ /* 0x0001e20000100a00 */
[----:B--2---:R-:W-:Y:S01]  /*10ad0*/  IMAD.MOV.U32 R14, RZ, RZ, R27 ;  /* 0x000000ffff0e7224 */ /* 0x004fe200078e001b */
[----:B0-----:R-:W-:Y:S01]  /*10ae0*/  MOV R13, R26 ;  /* 0x0000001a000d7202 */ /* 0x001fe20000000f00 */
[----:B------:R-:W-:-:S02]  /*10af0*/  IMAD.MOV.U32 R12, RZ, RZ, R25 ;  /* 0x000000ffff0c7224 */ /* 0x000fc400078e0019 */
[----:B------:R-:W3:Y:S04]  /*10b00*/  LDL.LU R25, [R1+0x279c] ;  /* 0x00279c0001197983 */ /* 0x000ee80000300800 */
[----:B------:R-:W3:Y:S04]  /*10b10*/  LDL.LU R26, [R1+0x2798] ;  /* 0x00279800011a7983 */ /* 0x000ee80000300800 */
[----:B------:R-:W3:Y:S04]  /*10b20*/  LDL.LU R27, [R1+0x2794] ;  /* 0x00279400011b7983 */ /* 0x000ee80000300800 */
[----:B------:R-:W2:Y:S01]  /*10b30*/  LDL.LU R15, [R1+0x8c] ;  /* 0x00008c00010f7983 */ /* 0x000ea20000300800 */
[----:B------:R-:W-:-:S03]  /*10b40*/  IMAD.MOV.U32 R19, RZ, RZ, R29 ;  /* 0x000000ffff137224 */ /* 0x000fc600078e001d */
[----:B------:R-:W4:Y:S04]  /*10b50*/  LDL.LU R16, [R1+0x180] ;  /* 0x0001800001107983 */ /* 0x000f280000300800 */
[----:B------:R-:W4:Y:S04]  /*10b60*/  LDL.LU R17, [R1+0x184] ;  /* 0x0001840001117983 */ /* 0x000f280000300800 */
[----:B------:R-:W4:Y:S04]  /*10b70*/  LDL.LU R18, [R1+0x188] ;  /* 0x0001880001127983 */ /* 0x000f280000300800 */
[----:B------:R-:W5:Y:S01]  /*10b80*/  LDL.LU R29, [R1+0x2790] ;  /* 0x00279000011d7983 */ /* 0x000f620000300800 */
[C---:B---3--:R-:W-:Y:S03]  /*10b90*/  HMMA.16816.F32.BF16 R24, R8.reuse, R22, R24 ;  /* 0x000000160818723c */ /* 0x048fe60000041818 */
[----:B------:R-:W3:Y:S05]  /*10ba0*/  LDL.LU.64 R22, [R1+0x2788] ;  /* 0x0027880001167983 */ /* 0x000eea0000300a00 */
[----:B--2---:R-:W-:Y:S11]  /*10bb0*/  HMMA.16816.F32.BF16 R4, R8, R6, R12 ;  /* 0x000000060804723c */ /* 0x004ff6000004180c */
[----:B------:R-:W-:Y:S01]  /*10bc0*/  IMAD.MOV.U32 R20, RZ, RZ, R27 ;  /* 0x000000ffff147224 */ /* 0x000fe200078e001b */
[----:B------:R-:W-:Y:S01]  /*10bd0*/  MOV R21, R26 ;  /* 0x0000001a00157202 */ /* 0x000fe20000000f00 */
[----:B------:R0:W-:Y:S01]  /*10be0*/  STL.64 [R1+0x60], R24 ;  /* 0x0000601801007387 */ /* 0x0001e20000100a00 */
[----:B------:R-:W-:-:S02]  /*10bf0*/  IMAD.MOV.U32 R27, RZ, RZ, R0 ;  /* 0x000000ffff1b7224 */ /* 0x000fc400078e0000 */
[----:B0-----:R-:W-:Y:S02]  /*10c00*/  IMAD.MOV.U32 R24, RZ, RZ, R28 ;  /* 0x000000ffff187224 */ /* 0x001fe400078e001c */
[----:B------:R-:W2:Y:S04]  /*10c10*/  LDL.LU R28, [R1+0x2780] ;  /* 0x00278000011c7983 */ /* 0x000ea80000300800 */
[----:B------:R-:W-:Y:S04]  /*10c20*/  STL [R1+0x26f4], R20 ;  /* 0x0026f41401007387 */ /* 0x000fe80000100800 */
[----:B------:R-:W-:Y:S01]  /*10c30*/  STL [R1+0x26f0], R21 ;  /* 0x0026f01501007387 */ /* 0x000fe20000100800 */
[----:B------:R-:W-:-:S03]  /*10c40*/  MOV R0, R7 ;  /* 0x0000000700007202 */ /* 0x000fc60000000f00 */
        /* <DEDUP_REMOVED lines=8> */
[----:B------:R0:W-:Y:S04]  /*10cd0*/  STL.64 [R1+0x48], R6 ;  /* 0x0000480601007387 */ /* 0x0001e80000100a00 */
[----:B0-----:R-:W2:Y:S01]  /*10ce0*/  LDL.LU.64 R6, [R1+0x2750] ;  /* 0x0027500001067983 */ /* 0x001ea20000300a00 */
[----:B------:R-:W-:Y:S02]  /*10cf0*/  IMAD.MOV.U32 R20, RZ, RZ, R4 ;  /* 0x000000ffff147224 */ /* 0x000fe400078e0004 */
[----:B------:R-:W-:Y:S02]  /*10d00*/  IMAD.MOV.U32 R21, RZ, RZ, R5 ;  /* 0x000000ffff157224 */ /* 0x000fe400078e0005 */
        /* <DEDUP_REMOVED lines=12> */
[----:B------:R-:W-:Y:S01]  /*10dd0*/  MOV R25, R3 ;  /* 0x0000000300197202 */ /* 0x000fe20000000f00 */
[----:B------:R-:W-:Y:S01]  /*10de0*/  IMAD.MOV.U32 R26, RZ, RZ, R2 ;  /* 0x000000ffff1a7224 */ /* 0x000fe200078e0002 */
[----:B--2---:R-:W-:Y:S01]  /*10df0*/  HMMA.16816.F32.BF16 R12, R8, R6, R12 ;  /* 0x00000006080c723c */ /* 0x004fe2000004180c */
[----:B-----5:R-:W0:Y:S04]  /*10e00*/  LDSM.16.MT88.4 R4, [R29+0x10000] ;  /* 0x010000001d04783b */ /* 0x020e280000004200 */
[----:B0-----:R-:W-:-:S14]  /*10e10*/  STL.64 [R1+0x2670], R6 ;  /* 0x0026700601007387 */ /* 0x001fdc0000100a00 */
[----:B------:R-:W-:Y:S04]  /*10e20*/  STL.64 [R1+0x10], R12 ;  /* 0x0000100c01007387 */ /* 0x000fe80000100a00 */
[----:B------:R-:W-:Y:S04]  /*10e30*/  STL.64 [R1+0x18], R14 ;  /* 0x0000180e01007387 */ /* 0x000fe80000100a00 */
[----:B------:R-:W0:Y:S04]  /*10e40*/  LDSM.16.M88.4 R12, [R28+UR7+0x20100] ;  /* 0x020100071c0c783b */ /* 0x000e280008000200 */
[----:B------:R0:W-:Y:S04]  /*10e50*/  STL.64 [R1+0x2668], R4 ;  /* 0x0026680401007387 */ /* 0x0001e80000100a00 */
[----:B------:R-:W-:Y:S01]  /*10e60*/  STL [R1+0x254c], R29 ;  /* 0x00254c1d01007387 */ /* 0x000fe20000100800 */
[----:B0-----:R-:W-:-:S03]  /*10e70*/  MOV R5, R12 ;  /* 0x0000000c00057202 */ /* 0x001fc60000000f00 */
[----:B------:R-:W-:Y:S01]  /*10e80*/  STL.64 [R1+0x268], R14 ;  /* 0x0002680e01007387 */ /* 0x000fe20000100a00 */
[----:B------:R-:W-:-:S03]  /*10e90*/  IMAD.MOV.U32 R4, RZ, RZ, R13 ;  /* 0x000000ffff047224 */ /* 0x000fc600078e000d */
[----:B------:R-:W0:Y:S02]  /*10ea0*/  LDSM.16.M88.4 R12, [R28+UR7+0x21100] ;  /* 0x021100071c0c783b */ /* 0x000e240008000200 */
[----:B0-----:R-:W-:Y:S02]  /*10eb0*/  IMAD.MOV.U32 R3, RZ, RZ, R12 ;  /* 0x000000ffff037224 */ /* 0x001fe400078e000c */
[----:B------:R-:W-:Y:S01]  /*10ec0*/  STL.64 [R1+0x278], R14 ;  /* 0x0002780e01007387 */ /* 0x000fe20000100a00 */
[----:B------:R-:W-:-:S03]  /*10ed0*/  MOV R2, R13 ;  /* 0x0000000d00027202 */ /* 0x000fc60000000f00 */
[----:B------:R-:W0:Y:S04]  /*10ee0*/  LDSM.16.M88.4 R12, [R28+UR7+0x22100] ;  /* 0x022100071c0c783b */ /* 0x000e280008000200 */
[----:B0-----:R0:W-:Y:S04]  /*10ef0*/  STL.64 [R1+0x288], R14 ;  /* 0x0002880e01007387 */ /* 0x0011e80000100a00 */
[----:B0-----:R-:W4:Y:S01]  /*10f00*/  LDL.LU.64 R14, [R1+0x2718] ;  /* 0x00271800010e7983 */ /* 0x001f220000300a00 */
[----:B------:R-:W-:Y:S02]  /*10f10*/  IMAD.MOV.U32 R7, RZ, RZ, R12 ;  /* 0x000000ffff077224 */ /* 0x000fe400078e000c */
[----:B------:R-:W-:-:S02]  /*10f20*/  IMAD.MOV.U32 R6, RZ, RZ, R13 ;  /* 0x000000ffff067224 */ /* 0x000fc400078e000d */
[----:B----4-:R-:W-:Y:S01]  /*10f30*/  HMMA.16816.F32.BF16 R12, R8, R14, R16 ;  /* 0x0000000e080c723c */ /* 0x010fe20000041810 */
[----:B------:R-:W2:Y:S04]  /*10f40*/  LDL.LU.64 R18, [R1+0x2710] ;  /* 0x0027100001127983 */ /* 0x000ea80000300a00 */
[----:B------:R-:W2:-:S14]  /*10f50*/  LDL.LU.64 R16, [R1+0x2708] ;  /* 0x0027080001107983 */ /* 0x000e9c0000300a00 */
[----:B------:R-:W-:Y:S04]  /*10f60*/  STL.64 [R1], R12 ;  /* 0x0000000c01007387 */ /* 0x000fe80000100a00 */
[----:B------:R0:W-:Y:S04]  /*10f70*/  STL.64 [R1+0x8], R14 ;  /* 0x0000080e01007387 */ /* 0x0001e80000100a00 */
[----:B0-----:R-:W2:Y:S02]  /*10f80*/  LDL.LU.64 R14, [R1+0x2700] ;  /* 0x00270000010e7983 */ /* 0x001ea40000300a00 */
[----:B--2---:R-:W-:Y:S02]  /*10f90*/  HMMA.16816.F32.BF16 R12, R8, R14, R16 ;  /* 0x0000000e080c723c */ /* 0x004fe40000041810 */
[----:B------:R-:W2:-:S15]  /*10fa0*/  LDL.LU.64 R18, [R1+0x26f8] ;  /* 0x0026f80001127983 */ /* 0x000e9e0000300a00 */
[----:B------:R-:W-:Y:S02]  /*10fb0*/  NOP ;  /* 0x0000000000007918 */ /* 0x000fe40000000000 */
[----:B------:R-:W-:Y:S04]  /*10fc0*/  STL.64 [R1+0x25e8], R14 ;  /* 0x0025e80e01007387 */ /* 0x000fe80000100a00 */
[----:B------:R0:W-:Y:S02]  /*10fd0*/  STL.64 [R1+0x25e0], R12 ;  /* 0x0025e00c01007387 */ /* 0x0001e40000100a00 */
[----:B0-----:R-:W-:Y:S01]  /*10fe0*/  MOV R12, R7 ;  /* 0x00000007000c7202 */ /* 0x001fe20000000f00 */
[----:B------:R-:W-:-:S05]  /*10ff0*/  IMAD.MOV.U32 R13, RZ, RZ, R6 ;  /* 0x000000ffff0d7224 */ /* 0x000fca00078e0006 */
[----:B------:R0:W-:Y:S02]  /*11000*/  STL.64 [R1+0x2650], R12 ;  /* 0x0026500c01007387 */ /* 0x0001e40000100a00 */
[----:B0-----:R-:W-:Y:S01]  /*11010*/  IMAD.MOV.U32 R12, RZ, RZ, R5 ;  /* 0x000000ffff0c7224 */ /* 0x001fe200078e0005 */
[----:B------:R-:W-:-:S05]  /*11020*/  MOV R13, R4 ;  /* 0x00000004000d7202 */ /* 0x000fca0000000f00 */
[----:B------:R0:W-:Y:S04]  /*11030*/  STL.64 [R1+0x2678], R12 ;  /* 0x0026780c01007387 */ /* 0x0001e80000100a00 */
[----:B------:R-:W4:Y:S04]  /*11040*/  LDL.LU R6, [R1+0x258] ;  /* 0x0002580001067983 */ /* 0x000f280000300800 */
[----:B------:R-:W4:Y:S01]  /*11050*/  LDL.LU R7, [R1+0x25c] ;  /* 0x00025c0001077983 */ /* 0x000f220000300800 */
[----:B---3--:R-:W-:Y:S02]  /*11060*/  IMAD.MOV.U32 R14, RZ, RZ, R23 ;  /* 0x000000ffff0e7224 */ /* 0x008fe400078e0017 */
[----:B------:R-:W-:Y:S01]  /*11070*/  IMAD.MOV.U32 R15, RZ, RZ, R22 ;  /* 0x000000ffff0f7224 */ /* 0x000fe200078e0016 */
[----:B----4-:R1:W-:Y:S04]  /*11080*/  STL.64 [R1+0x2680], R6 ;  /* 0x0026800601007387 */ /* 0x0103e80000100a00 */
[----:B0-----:R-:W3:Y:S04]  /*11090*/  LDL.LU R12, [R1+0x70] ;  /* 0x00007000010c7983 */ /* 0x001ee80000300800 */
[----:B------:R-:W3:Y:S04]  /*110a0*/  LDL.LU R13, [R1+0x74] ;  /* 0x00007400010d7983 */ /* 0x000ee80000300800 */
[----:B------:R-:W-:Y:S04]  /*110b0*/  STL.64 [R1+0x2690], R14 ;  /* 0x0026900e01007387 */ /* 0x000fe80000100a00 */
[----:B---3--:R0:W-:Y:S04]  /*110c0*/  STL.64 [R1+0x2688], R12 ;  /* 0x0026880c01007387 */ /* 0x0081e80000100a00 */
[----:B-1----:R-:W3:Y:S04]  /*110d0*/  LDL.LU R6, [R1+0x248] ;  /* 0x0002480001067983 */ /* 0x002ee80000300800 */
[----:B------:R-:W3:Y:S04]  /*110e0*/  LDL.LU R7, [R1+0x24c] ;  /* 0x00024c0001077983 */ /* 0x000ee80000300800 */
[----:B---3--:R1:W-:Y:S04]  /*110f0*/  STL.64 [R1+0x2698], R6 ;  /* 0x0026980601007387 */ /* 0x0083e80000100a00 */
[----:B0-----:R-:W3:Y:S04]  /*11100*/  LDL.LU R12, [R1+0xe0] ;  /* 0x0000e000010c7983 */ /* 0x001ee80000300800 */
[----:B------:R-:W3:Y:S04]  /*11110*/  LDL.LU R13, [R1+0xe4] ;  /* 0x0000e400010d7983 */ /* 0x000ee80000300800 */
[----:B------:R-:W4:Y:S04]  /*11120*/  LDL.LU R14, [R1+0xe8] ;  /* 0x0000e800010e7983 */ /* 0x000f280000300800 */
[----:B------:R-:W4:Y:S04]  /*11130*/  LDL.LU R15, [R1+0xec] ;  /* 0x0000ec00010f7983 */ /* 0x000f280000300800 */
[----:B----4-:R-:W-:Y:S04]  /*11140*/  STL.64 [R1+0x26a8], R14 ;  /* 0x0026a80e01007387 */ /* 0x010fe80000100a00 */
[----:B---3--:R-:W-:Y:S04]  /*11150*/  STL.64 [R1+0x26a0], R12 ;  /* 0x0026a00c01007387 */ /* 0x008fe80000100a00 */
[----:B-1----:R-:W3:Y:S04]  /*11160*/  LDL.LU R6, [R1+0x238] ;  /* 0x0002380001067983 */ /* 0x002ee80000300800 */
[----:B------:R-:W3:Y:S04]  /*11170*/  LDL.LU R7, [R1+0x23c] ;  /* 0x00023c0001077983 */ /* 0x000ee80000300800 */
[----:B---3--:R0:W-:Y:S04]  /*11180*/  STL.64 [R1+0x26b0], R6 ;  /* 0x0026b00601007387 */ /* 0x0081e80000100a00 */
[----:B0-----:R-:W3:Y:S04]  /*11190*/  LDL.LU R6, [R1+0x228] ;  /* 0x0002280001067983 */ /* 0x001ee80000300800 */
[----:B------:R-:W3:Y:S04]  /*111a0*/  LDL.LU R7, [R1+0x22c] ;  /* 0x00022c0001077983 */ /* 0x000ee80000300800 */
[----:B---3--:R0:W-:Y:S04]  /*111b0*/  STL.64 [R1+0x26c8], R6 ;  /* 0x0026c80601007387 */ /* 0x0081e80000100a00 */
[----:B0-----:R-:W3:Y:S04]  /*111c0*/  LDL.LU R6, [R1+0x218] ;  /* 0x0002180001067983 */ /* 0x001ee80000300800 */
[----:B------:R-:W3:Y:S01]  /*111d0*/  LDL.LU R7, [R1+0x21c] ;  /* 0x00021c0001077983 */ /* 0x000ee20000300800 */
[----:B--2---:R-:W-:Y:S03]  /*111e0*/  HMMA.16816.F32.BF16 R16, R8, R18, R24 ;  /* 0x000000120810723c */ /* 0x004fe60000041818 */
[----:B---3--:R-:W-:Y:S04]  /*111f0*/  STL.64 [R1+0x26e0], R6 ;  /* 0x0026e00601007387 */ /* 0x008fe80000100a00 */
[----:B------:R-:W2:Y:S04]  /*11200*/  LDL.LU R26, [R1+0x208] ;  /* 0x00020800011a7983 */ /* 0x000ea80000300800 */
[----:B------:R-:W2:Y:S04]  /*11210*/  LDL.LU R27, [R1+0x20c] ;  /* 0x00020c00011b7983 */ /* 0x000ea80000300800 */
[----:B--2---:R0:W-:Y:S04]  /*11220*/  STL.64 [R1+0x26e8], R26 ;  /* 0x0026e81a01007387 */ /* 0x0041e80000100a00 */
[----:B------:R-:W2:Y:S04]  /*11230*/  LDL.LU R22, [R1+0x1f8] ;  /* 0x0001f80001167983 */ /* 0x000ea80000300800 */
[----:B------:R-:W2:Y:S04]  /*11240*/  LDL.LU R23, [R1+0x1fc] ;  /* 0x0001fc0001177983 */ /* 0x000ea80000300800 */
[----:B------:R-:W2:Y:S04]  /*11250*/  LDL.LU R24, [R1+0x150] ;  /* 0x0001500001187983 */ /* 0x000ea80000300800 */
[----:B------:R-:W2:Y:S04]  /*11260*/  LDL.LU R25, [R1+0x154] ;  /* 0x0001540001197983 */ /* 0x000ea80000300800 */
[----:B0-----:R-:W2:Y:S04]  /*11270*/  LDL.LU R26, [R1+0x158] ;  /* 0x00015800011a7983 */ /* 0x001ea80000300800 */
[----:B------:R-:W2:Y:S04]  /*11280*/  LDL.LU R27, [R1+0x15c] ;  /* 0x00015c00011b7983 */ /* 0x000ea80000300800 */
[----:B------:R-:W3:Y:S04]  /*11290*/  LDL.LU R4, [R1+0x140] ;  /* 0x0001400001047983 */ /* 0x000ee80000300800 */
[----:B------:R-:W3:Y:S04]  /*112a0*/  LDL.LU R5, [R1+0x144] ;  /* 0x0001440001057983 */ /* 0x000ee80000300800 */
[----:B------:R-:W3:Y:S04]  /*112b0*/  LDL.LU R6, [R1+0x148] ;  /* 0x0001480001067983 */ /* 0x000ee80000300800 */
[----:B------:R-:W3:Y:S04]  /*112c0*/  LDL.LU R7, [R1+0x14c] ;  /* 0x00014c0001077983 */ /* 0x000ee80000300800 */
[----:B------:R-:W4:Y:S04]  /*112d0*/  LDL.LU R12, [R1+0xf0] ;  /* 0x0000f000010c7983 */ /* 0x000f280000300800 */
[----:B------:R-:W4:Y:S04]  /*112e0*/  LDL.LU R13, [R1+0xf4] ;  /* 0x0000f400010d7983 */ /* 0x000f280000300800 */
[----:B------:R-:W5:Y:S04]  /*112f0*/  LDL.LU R14, [R1+0xf8] ;  /* 0x0000f800010e7983 */ /* 0x000f680000300800 */
[----:B------:R-:W5:Y:S04]  /*11300*/  LDL.LU R15, [R1+0xfc] ;  /* 0x0000fc00010f7983 */ /* 0x000f680000300800 */
[----:B-----5:R-:W-:Y:S04]  /*11310*/  STL.64 [R1+0x26c0], R14 ;  /* 0x0026c00e01007387 */ /* 0x020fe80000100a00 */
[----:B----4-:R0:W-:Y:S04]  /*11320*/  STL.64 [R1+0x26b8], R12 ;  /* 0x0026b80c01007387 */ /* 0x0101e80000100a00 */
[----:B0-----:R-:W4:Y:S04]  /*11330*/  LDL.LU R12, [R1+0x120] ;  /* 0x00012000010c7983 */ /* 0x001f280000300800 */
[----:B------:R-:W4:Y:S04]  /*11340*/  LDL.LU R13, [R1+0x124] ;  /* 0x00012400010d7983 */ /* 0x000f280000300800 */
[----:B------:R-:W5:Y:S04]  /*11350*/  LDL.LU R14, [R1+0x128] ;  /* 0x00012800010e7983 */ /* 0x000f680000300800 */
[----:B------:R-:W5:Y:S04]  /*11360*/  LDL.LU R15, [R1+0x12c] ;  /* 0x00012c00010f7983 */ /* 0x000f680000300800 */
[----:B-----5:R-:W-:Y:S04]  /*11370*/  STL.64 [R1+0x26d8], R14 ;  /* 0x0026d80e01007387 */ /* 0x020fe80000100a00 */
[----:B----4-:R0:W-:Y:S04]  /*11380*/  STL.64 [R1+0x26d0], R12 ;  /* 0x0026d00c01007387 */ /* 0x0101e80000100a00 */
[----:B0-----:R-:W4:Y:S04]  /*11390*/  LDL.LU R12, [R1+0x130] ;  /* 0x00013000010c7983 */ /* 0x001f280000300800 */
[----:B------:R-:W4:Y:S04]  /*113a0*/  LDL.LU R13, [R1+0x134] ;  /* 0x00013400010d7983 */ /* 0x000f280000300800 */
[----:B------:R-:W4:Y:S04]  /*113b0*/  LDL.LU R14, [R1+0x138] ;  /* 0x00013800010e7983 */ /* 0x000f280000300800 */
[----:B------:R-:W4:Y:S04]  /*113c0*/  LDL.LU R15, [R1+0x13c] ;  /* 0x00013c00010f7983 */ /* 0x000f280000300800 */
[----:B------:R-:W-:Y:S04]  /*113d0*/  STL.64 [R1+0x25d8], R18 ;  /* 0x0025d81201007387 */ /* 0x000fe80000100a00 */
[----:B------:R0:W-:Y:S02]  /*113e0*/  STL.64 [R1+0x25d0], R16 ;  /* 0x0025d01001007387 */ /* 0x0001e40000100a00 */
[----:B0-----:R-:W-:Y:S01]  /*113f0*/  MOV R16, R20 ;  /* 0x0000001400107202 */ /* 0x001fe20000000f00 */
[----:B------:R-:W-:Y:S01]  /*11400*/  IMAD.MOV.U32 R17, RZ, RZ, R21 ;  /* 0x000000ffff117224 */ /* 0x000fe200078e0015 */
[----:B------:R-:W5:Y:S04]  /*11410*/  LDL.LU R20, [R1+0x26f4] ;  /* 0x0026f40001147983 */ /* 0x000f680000300800 */
[----:B------:R-:W2:Y:S04]  /*11420*/  LDL.LU R21, [R1+0x26f0] ;  /* 0x0026f00001157983 */ /* 0x000ea80000300800 */
[----:B------:R-:W2:Y:S04]  /*11430*/  LDL.LU R18, [R1+0x48] ;  /* 0x0000480001127983 */ /* 0x000ea80000300800 */
[----:B------:R-:W2:Y:S04]  /*11440*/  LDL.LU R19, [R1+0x4c] ;  /* 0x00004c0001137983 */ /* 0x000ea80000300800 */
[----:B--2---:R0:W-:Y:S04]  /*11450*/  STL.64 [R1+0x2660], R18 ;  /* 0x0026601201007387 */ /* 0x0041e80000100a00 */
[----:B------:R1:W-:Y:S01]  /*11460*/  STL.64 [R1+0x2658], R16 ;  /* 0x0026581001007387 */ /* 0x0003e20000100a00 */
[----:B0-----:R-:W-:Y:S01]  /*11470*/  IMAD.MOV.U32 R18, RZ, RZ, R21 ;  /* 0x000000ffff127224 */ /* 0x001fe200078e0015 */
[----:B-----5:R-:W-:-:S02]  /*11480*/  MOV R19, R20 ;  /* 0x0000001400137202 */ /* 0x020fc40000000f00 */
[C---:B------:R-:W-:Y:S01]  /*11490*/  HMMA.16816.F32.BF16 R20, R8.reuse, R22, R24 ;  /* 0x000000160814723c */ /* 0x040fe20000041818 */
[----:B-1----:R-:W2:Y:S04]  /*114a0*/  LDL.LU R16, [R1+0x60] ;  /* 0x0000600001107983 */ /* 0x002ea80000300800 */
[----:B------:R-:W2:Y:S04]  /*114b0*/  LDL.LU R17, [R1+0x64] ;  /* 0x0000640001117983 */ /* 0x000ea80000300800 */
[----:B------:R-:W3:Y:S10]  /*114c0*/  LDL.LU.64 R26, [R1+0x26e8] ;  /* 0x0026e800011a7983 */ /* 0x000ef40000300a00 */
[----:B------:R-:W-:Y:S04]  /*114d0*/  STL.64 [R1+0x25c0], R22 ;  /* 0x0025c01601007387 */ /* 0x000fe80000100a00 */
[----:B------:R0:W-:Y:S01]  /*114e0*/  STL.64 [R1+0x25b8], R20 ;  /* 0x0025b81401007387 */ /* 0x0001e20000100a00 */
[----:B---3--:R-:W-:Y:S03]  /*114f0*/  HMMA.16816.F32.BF16 R24, R8, R26, R4 ;  /* 0x0000001a0818723c */ /* 0x008fe60000041804 */
[----:B------:R-:W4:Y:S01]  /*11500*/  LDL.LU.64 R6, [R1+0x26e0] ;  /* 0x0026e00001067983 */ /* 0x000f220000300a00 */
[----:B0-----:R-:W-:-:S15]  /*11510*/  IMAD.MOV.U32 R21, RZ, RZ, R2 ;  /* 0x000000ffff157224 */ /* 0x001fde00078e0002 */
[----:B------:R-:W-:Y:S04]  /*11520*/  STL [R1+0x25cc], R26 ;  /* 0x0025cc1a01007387 */ /* 0x000fe80000100800 */
[----:B------:R-:W-:Y:S01]  /*11530*/  STL [R1+0x25c8], R27 ;  /* 0x0025c81b01007387 */ /* 0x000fe20000100800 */
[----:B----4-:R-:W-:Y:S03]  /*11540*/  HMMA.16816.F32.BF16 R4, R8, R6, R12 ;  /* 0x000000060804723c */ /* 0x010fe6000004180c */
[----:B------:R-:W3:Y:S04]  /*11550*/  LDL.LU.64 R14, [R1+0x26d8] ;  /* 0x0026d800010e7983 */ /* 0x000ee80000300a00 */
[----:B------:R-:W3:-:S12]  /*11560*/  LDL.LU.64 R12, [R1+0x26d0] ;  /* 0x0026d000010c7983 */ /* 0x000ed80000300a00 */
[----:B------:R-:W-:Y:S01]  /*11570*/  STL.64 [R1+0xb0], R4 ;  /* 0x0000b00401007387 */ /* 0x000fe20000100a00 */
[----:B------:R-:W-:-:S03]  /*11580*/  MOV R2, R7 ;  /* 0x0000000700027202 */ /* 0x000fc60000000f00 */
[----:B------:R0:W-:Y:S04]  /*11590*/  STL [R1+0xb8], R6 ;  /* 0x0000b80601007387 */ /* 0x0001e80000100800 */
[----:B0-----:R-:W3:Y:S01]  /*115a0*/  LDL.LU.64 R6, [R1+0x26c8] ;  /* 0x0026c80001067983 */ /* 0x001ee20000300a00 */
[----:B------:R-:W-:-:S03]  /*115b0*/  IMAD.MOV.U32 R20, RZ, RZ, R3 ;  /* 0x000000ffff147224 */ /* 0x000fc600078e0003 */
[----:B------:R-:W-:Y:S01]  /*115c0*/  STL [R1+0x2648], R2 ;  /* 0x0026480201007387 */ /* 0x000fe20000100800 */
[----:B---3--:R-:W-:Y:S03]  /*115d0*/  HMMA.16816.F32.BF16 R4, R8, R6, R12 ;  /* 0x000000060804723c */ /* 0x008fe6000004180c */
[----:B------:R-:W3:Y:S04]  /*115e0*/  LDL.LU.64 R14, [R1+0x26c0] ;  /* 0x0026c000010e7983 */ /* 0x000ee80000300a00 */
[----:B------:R-:W3:-:S12]  /*115f0*/  LDL.LU.64 R12, [R1+0x26b8] ;  /* 0x0026b800010c7983 */ /* 0x000ed80000300a00 */
[----:B------:R-:W-:Y:S01]  /*11600*/  STL.64 [R1+0x130], R4 ;  /* 0x0001300401007387 */ /* 0x000fe20000100a00 */
[----:B------:R-:W-:-:S03]  /*11610*/  IMAD.MOV.U32 R3, RZ, RZ, R7 ;  /* 0x000000ffff037224 */ /* 0x000fc600078e0007 */
[----:B------:R-:W-:Y:S04]  /*11620*/  STL [R1+0x138], R6 ;  /* 0x0001380601007387 */ /* 0x000fe80000100800 */
[----:B------:R-:W0:Y:S04]  /*11630*/  LDSM.16.M88.4 R4, [R28+UR7+0x23100] ;  /* 0x023100071c04783b */ /* 0x000e280008000200 */
[----:B------:R-:W-:Y:S01]  /*11640*/  STL [R1+0x264c], R3 ;  /* 0x00264c0301007387 */ /* 0x000fe20000100800 */
[----:B0-----:R-:W-:-:S03]  /*11650*/  IMAD.MOV.U32 R27, RZ, RZ, R4 ;  /* 0x000000ffff1b7224 */ /* 0x001fc600078e0004 */
        /* <DEDUP_REMOVED lines=8> */
[----:B------:R0:W-:Y:S04]  /*116e0*/  STL.64 [R1+0x1e8], R6 ;  /* 0x0001e80601007387 */ /* 0x0001e80000100a00 */
[----:B0-----:R-:W3:Y:S02]  /*116f0*/  LDL.LU.64 R6, [R1+0x26b0] ;  /* 0x0026b00001067983 */ /* 0x001ee40000300a00 */
[----:B---3--:R-:W-:Y:S02]  /*11700*/  HMMA.16816.F32.BF16 R4, R8, R6, R12 ;  /* 0x000000060804723c */ /* 0x008fe4000004180c */
[----:B------:R-:W3:Y:S04]  /*11710*/  LDL.LU.64 R14, [R1+0x26a8] ;  /* 0x0026a800010e7983 */ /* 0x000ee80000300a00 */
[----:B------:R-:W3:-:S13]  /*11720*/  LDL.LU.64 R12, [R1+0x26a0] ;  /* 0x0026a000010c7983 */ /* 0x000eda0000300a00 */
[----:B------:R-:W-:Y:S04]  /*11730*/  STL.64 [R1+0x120], R4 ;  /* 0x0001200401007387 */ /* 0x000fe80000100a00 */
        /* <DEDUP_REMOVED lines=9> */
[----:B------:R-:W2:Y:S04]  /*117d0*/  LDL.LU.64 R12, [R1+0x2678] ;  /* 0x00267800010c7983 */ /* 0x000ea80000300a00 */
[----:B------:R-:W2:Y:S04]  /*117e0*/  LDL.LU.64 R6, [R1+0x2670] ;  /* 0x0026700001067983 */ /* 0x000ea80000300a00 */
[----:B------:R-:W2:Y:S09]  /*117f0*/  LDL.LU.64 R4, [R1+0x2668] ;  /* 0x0026680001047983 */ /* 0x000eb20000300a00 */
[----:B------:R0:W-:Y:S04]  /*11800*/  STL.64 [R1+0x100], R8 ;  /* 0x0001000801007387 */ /* 0x0001e80000100a00 */
[----:B------:R1:W-:Y:S04]  /*11810*/  STL.64 [R1+0x108], R10 ;  /* 0x0001080a01007387 */ /* 0x0003e80000100a00 */
[----:B0-----:R-:W3:Y:S04]  /*11820*/  LDL.LU R8, [R1+0x50] ;  /* 0x0000500001087983 */ /* 0x001ee80000300800 */
[----:B------:R-:W3:Y:S04]  /*11830*/  LDL.LU R9, [R1+0x54] ;  /* 0x0000540001097983 */ /* 0x000ee80000300800 */
[----:B-1----:R-:W3:Y:S01]  /*11840*/  LDL.LU R10, [R1+0x58] ;  /* 0x00005800010a7983 */ /* 0x002ee20000300800 */
[----:B--2---:R-:W-:Y:S03]  /*11850*/  HMMA.16816.F32.BF16 R12, R4, R12, R16 ;  /* 0x0000000c040c723c */ /* 0x004fe60000041810 */
[----:B------:R-:W2:Y:S04]  /*11860*/  LDL.LU.64 R18, [R1+0x2660] ;  /* 0x0026600001127983 */ /* 0x000ea80000300a00 */
[----:B------:R-:W2:-:S12]  /*11870*/  LDL.LU.64 R16, [R1+0x2658] ;  /* 0x0026580001107983 */ /* 0x000e980000300a00 */
[----:B------:R0:W-:Y:S04]  /*11880*/  STL.64 [R1+0x160], R12 ;  /* 0x0001600c01007387 */ /* 0x0001e80000100a00 */
[----:B------:R-:W-:Y:S04]  /*11890*/  STL.64 [R1+0x168], R14 ;  /* 0x0001680e01007387 */ /* 0x000fe80000100a00 */
[----:B0-----:R-:W2:Y:S01]  /*118a0*/  LDL.LU.64 R12, [R1+0x2650] ;  /* 0x00265000010c7983 */ /* 0x001ea20000300a00 */
[----:B------:R-:W-:-:S07]  /*118b0*/  MOV R11, R0 ;  /* 0x00000000000b7202 */ /* 0x000fce0000000f00 */
[----:B---3--:R-:W-:Y:S01]  /*118c0*/  HMMA.16816.F32.BF16 R8, R4, R20, R8 ;  /* 0x000000140408723c */ /* 0x008fe20000041808 */
[----:B------:R-:W0:-:S15]  /*118d0*/  LDSM.16.M88.4 R20, [R28+UR7+0x28100] ;  /* 0x028100071c14783b */ /* 0x000e1e0008000200 */
[----:B------:R-:W-:-:S03]  /*118e0*/  NOP ;  /* 0x0000000000007918 */ /* 0x000fc60000000000 */
[----:B------:R-:W-:Y:S01]  /*118f0*/  STL.64 [R1+0x150], R8 ;  /* 0x0001500801007387 */ /* 0x000fe20000100a00 */
[----:B------:R-:W-:-:S03]  /*11900*/  IMAD.MOV.U32 R0, RZ, RZ, R10 ;  /* 0x000000ffff007224 */ /* 0x000fc600078e000a */
[----:B------:R2:W-:Y:S04]  /*11910*/  STL [R1+0x15c], R11 ;  /* 0x00015c0b01007387 */ /* 0x0005e80000100800 */
[----:B------:R-:W-:Y:S01]  /*11920*/  STL [R1+0x2550], R0 ;  /* 0x0025500001007387 */ /* 0x000fe20000100800 */
[----:B--2---:R-:W-:Y:S03]  /*11930*/  HMMA.16816.F32.BF16 R8, R4, R12, R16 ;  /* 0x0000000c0408723c */ /* 0x004fe60000041810 */
[----:B------:R-:W-:Y:S04]  /*11940*/  LDSM.16.M88.4 R12, [R28+UR7+0x26100] ;  /* 0x026100071c0c783b */ /* 0x000fe80008000200 */
[----:B------:R-:W-:-:S12]  /*11950*/  LDSM.16.M88.4 R16, [R28+UR7+0x27100] ;  /* 0x027100071c10783b */ /* 0x000fd80008000200 */
[----:B------:R-:W-:Y:S01]  /*11960*/  STL.64 [R1+0xf0], R8 ;  /* 0x0000f00801007387 */ /* 0x000fe20000100a00 */
[----:B------:R-:W-:-:S03]  /*11970*/  IMAD.MOV.U32 R29, RZ, RZ, R11 ;  /* 0x000000ffff1d7224 */ /* 0x000fc600078e000b */
[----:B------:R-:W-:Y:S04]  /*11980*/  STL [R1+0xf8], R10 ;  /* 0x0000f80a01007387 */ /* 0x000fe80000100800 */
[----:B------:R-:W1:Y:S04]  /*11990*/  LDSM.16.M88.4 R8, [R28+UR7+0x29100] ;  /* 0x029100071c08783b */ /* 0x000e680008000200 */
[----:B------:R-:W-:Y:S04]  /*119a0*/  STL [R1+0x2554], R29 ;  /* 0x0025541d01007387 */ /* 0x000fe80000100800 */
[----:B0-----:R-:W-:Y:S04]  /*119b0*/  STL.64 [R1+0x2638], R22 ;  /* 0x0026381601007387 */ /* 0x001fe80000100a00 */
[----:B------:R0:W-:Y:S02]  /*119c0*/  STL.64 [R1+0x2630], R20 ;  /* 0x0026301401007387 */ /* 0x0001e40000100a00 */
[----:B0-----:R-:W-:Y:S01]  /*119d0*/  MOV R20, R27 ;  /* 0x0000001b00147202 */ /* 0x001fe20000000f00 */
[----:B------:R-:W-:-:S02]  /*119e0*/  IMAD.MOV.U32 R21, RZ, RZ, R26 ;  /* 0x000000ffff157224 */ /* 0x000fc400078e001a */
[----:B-1----:R-:W-:Y:S01]  /*119f0*/  IMAD.MOV.U32 R26, RZ, RZ, R8 ;  /* 0x000000ffff1a7224 */ /* 0x002fe200078e0008 */
[----:B------:R-:W-:Y:S01]  /*11a00*/  MOV R27, R9 ;  /* 0x00000009001b7202 */ /* 0x000fe20000000f00 */
[----:B------:R-:W-:Y:S04]  /*11a10*/  STL.64 [R1+0x1a8], R10 ;  /* 0x0001a80a01007387 */ /* 0x000fe80000100a00 */
[----:B------:R-:W-:Y:S04]  /*11a20*/  STL.64 [R1+0x25f8], R26 ;  /* 0x0025f81a01007387 */ /* 0x000fe80000100a00 */
[----:B------:R0:W-:Y:S04]  /*11a30*/  STL.64 [R1+0x25f0], R24 ;  /* 0x0025f01801007387 */ /* 0x0001e80000100a00 */
[----:B------:R-:W1:Y:S04]  /*11a40*/  LDSM.16.M88.4 R8, [R28+UR7+0x2a100] ;  /* 0x02a100071c08783b */ /* 0x000e680008000200 */
[----:B0-----:R-:W2:Y:S04]  /*11a50*/  LDL.LU R24, [R1] ;  /* 0x0000000001187983 */ /* 0x001ea80000300800 */
[----:B------:R-:W2:Y:S04]  /*11a60*/  LDL.LU R25, [R1+0x4] ;  /* 0x0000040001197983 */ /* 0x000ea80000300800 */
[----:B------:R-:W3:Y:S04]  /*11a70*/  LDL.LU R26, [R1+0x8] ;  /* 0x00000800011a7983 */ /* 0x000ee80000300800 */
[----:B------:R-:W3:Y:S04]  /*11a80*/  LDL.LU R27, [R1+0xc] ;  /* 0x00000c00011b7983 */ /* 0x000ee80000300800 */
[----:B---3--:R-:W-:Y:S04]  /*11a90*/  STL.64 [R1+0x2608], R26 ;  /* 0x0026081a01007387 */ /* 0x008fe80000100a00 */
[----:B--2---:R0:W-:Y:S04]  /*11aa0*/  STL.64 [R1+0x2600], R24 ;  /* 0x0026001801007387 */ /* 0x0041e80000100a00 */
[----:B0-----:R-:W2:Y:S04]  /*11ab0*/  LDL.LU R24, [R1+0x1e0] ;  /* 0x0001e00001187983 */ /* 0x001ea80000300800 */
[----:B------:R-:W2:Y:S04]  /*11ac0*/  LDL.LU R25, [R1+0x1e4] ;  /* 0x0001e40001197983 */ /* 0x000ea80000300800 */
[----:B--2---:R0:W-:Y:S02]  /*11ad0*/  STL.64 [R1+0x2618], R24 ;  /* 0x0026181801007387 */ /* 0x0041e40000100a00 */
[----:B0-----:R-:W-:-:S02]  /*11ae0*/  IMAD.MOV.U32 R24, RZ, RZ, R3 ;  /* 0x000000ffff187224 */ /* 0x001fc400078e0003 */
[----:B------:R-:W-:Y:S01]  /*11af0*/  IMAD.MOV.U32 R25, RZ, RZ, R2 ;  /* 0x000000ffff197224 */ /* 0x000fe200078e0002 */
[----:B------:R-:W2:Y:S04]  /*11b00*/  LDL.LU R3, [R1+0x264c] ;  /* 0x00264c0001037983 */ /* 0x000ea80000300800 */
[----:B------:R-:W3:Y:S04]  /*11b10*/  LDL.LU R2, [R1+0x2648] ;  /* 0x0026480001027983 */ /* 0x000ee80000300800 */
[----:B------:R0:W-:Y:S04]  /*11b20*/  STL.64 [R1+0x2640], R24 ;  /* 0x0026401801007387 */ /* 0x0001e80000100a00 */
[----:B0-----:R-:W4:Y:S04]  /*11b30*/  LDL.LU R24, [R1+0x30] ;  /* 0x0000300001187983 */ /* 0x001f280000300800 */
[----:B------:R-:W4:Y:S04]  /*11b40*/  LDL.LU R25, [R1+0x34] ;  /* 0x0000340001197983 */ /* 0x000f280000300800 */
[----:B------:R-:W4:Y:S04]  /*11b50*/  LDL.LU R26, [R1+0x38] ;  /* 0x00003800011a7983 */ /* 0x000f280000300800 */
[----:B------:R-:W4:Y:S04]  /*11b60*/  LDL.LU R27, [R1+0x3c] ;  /* 0x00003c00011b7983 */ /* 0x000f280000300800 */
[----:B------:R-:W-:Y:S04]  /*11b70*/  STL.64 [R1+0x148], R14 ;  /* 0x0001480e01007387 */ /* 0x000fe80000100a00 */
[----:B------:R0:W-:Y:S04]  /*11b80*/  STL.64 [R1+0x2610], R12 ;  /* 0x0026100c01007387 */ /* 0x0001e80000100a00 */
[----:B0-----:R-:W5:Y:S04]  /*11b90*/  LDL.LU R12, [R1+0x10] ;  /* 0x00001000010c7983 */ /* 0x001f680000300800 */
[----:B------:R-:W5:Y:S04]  /*11ba0*/  LDL.LU R13, [R1+0x14] ;  /* 0x00001400010d7983 */ /* 0x000f680000300800 */
[----:B------:R-:W2:Y:S04]  /*11bb0*/  LDL.LU R14, [R1+0x18] ;  /* 0x00001800010e7983 */ /* 0x000ea80000300800 */
[----:B------:R-:W2:Y:S01]  /*11bc0*/  LDL.LU R15, [R1+0x1c] ;  /* 0x00001c00010f7983 */ /* 0x000ea20000300800 */
[----:B----4-:R-:W-:Y:S03]  /*11bd0*/  HMMA.16816.F32.BF16 R20, R4, R20, R24 ;  /* 0x000000140414723c */ /* 0x010fe60000041818 */
[----:B--2---:R-:W-:Y:S04]  /*11be0*/  STL.64 [R1+0x2628], R14 ;  /* 0x0026280e01007387 */ /* 0x004fe80000100a00 */
[----:B-----5:R0:W-:Y:S04]  /*11bf0*/  STL.64 [R1+0x2620], R12 ;  /* 0x0026200c01007387 */ /* 0x0201e80000100a00 */
[----:B0-----:R-:W2:Y:S04]  /*11c00*/  LDL.LU R12, [R1+0x20] ;  /* 0x00002000010c7983 */ /* 0x001ea80000300800 */
[----:B------:R-:W2:Y:S04]  /*11c10*/  LDL.LU R13, [R1+0x24] ;  /* 0x00002400010d7983 */ /* 0x000ea80000300800 */
[----:B------:R-:W2:Y:S04]  /*11c20*/  LDL.LU R14, [R1+0x28] ;  /* 0x00002800010e7983 */ /* 0x000ea80000300800 */
[----:B------:R-:W2:Y:S04]  /*11c30*/  LDL.LU R15, [R1+0x2c] ;  /* 0x00002c00010f7983 */ /* 0x000ea80000300800 */
[----:B------:R-:W-:Y:S04]  /*11c40*/  STL.64 [R1+0x178], R18 ;  /* 0x0001781201007387 */ /* 0x000fe80000100a00 */
[----:B------:R-:W2:Y:S01]  /*11c50*/  LDL.LU.64 R24, [R1+0x2640] ;  /* 0x0026400001187983 */ /* 0x000ea20000300a00 */
[----:B------:R-:W-:Y:S01]  /*11c60*/  MOV R29, R22 ;  /* 0x00000016001d7202 */ /* 0x000fe20000000f00 */
[----:B------:R-:W-:-:S02]  /*11c70*/  IMAD.MOV.U32 R0, RZ, RZ, R23 ;  /* 0x000000ffff007224 */ /* 0x000fc400078e0017 */
[----:B------:R0:W-:Y:S04]  /*11c80*/  STL.64 [R1+0xe0], R20 ;  /* 0x0000e01401007387 */ /* 0x0001e80000100a00 */
[----:B------:R-:W4:Y:S04]  /*11c90*/  LDL.LU.64 R22, [R1+0x2638] ;  /* 0x0026380001167983 */ /* 0x000f280000300a00 */
[----:B0-----:R-:W5:Y:S01]  /*11ca0*/  LDL.LU.64 R20, [R1+0x2630] ;  /* 0x0026300001147983 */ /* 0x001f620000300a00 */
[C---:B--2---:R-:W-:Y:S03]  /*11cb0*/  HMMA.16816.F32.BF16 R24, R4.reuse, R24, R12 ;  /* 0x000000180418723c */ /* 0x044fe6000004180c */
[----:B----4-:R-:W-:Y:S04]  /*11cc0*/  STL.64 [R1+0x198], R22 ;  /* 0x0001981601007387 */ /* 0x010fe80000100a00 */
[----:B-1----:R-:W-:Y:S04]  /*11cd0*/  STL.64 [R1+0x1b8], R10 ;  /* 0x0001b80a01007387 */ /* 0x002fe80000100a00 */
[----:B------:R-:W-:Y:S04]  /*11ce0*/  STL [R1+0x255c], R0 ;  /* 0x00255c0001007387 */ /* 0x000fe80000100800 */
[----:B------:R-:W-:Y:S04]  /*11cf0*/  STL [R1+0x2558], R29 ;  /* 0x0025581d01007387 */ /* 0x000fe80000100800 */
[----:B------:R-:W2:Y:S04]  /*11d00*/  LDL.LU.64 R14, [R1+0x2628] ;  /* 0x00262800010e7983 */ /* 0x000ea80000300a00 */
[----:B------:R-:W2:Y:S04]  /*11d10*/  LDL.LU.64 R12, [R1+0x2620] ;  /* 0x00262000010c7983 */ /* 0x000ea80000300a00 */
[----:B------:R0:W-:Y:S04]  /*11d20*/  STL.64 [R1+0xd0], R24 ;  /* 0x0000d01801007387 */ /* 0x0001e80000100a00 */
[----:B------:R2:W-:Y:S04]  /*11d30*/  STL.64 [R1+0xd8], R26 ;  /* 0x0000d81a01007387 */ /* 0x0005e80000100a00 */
[----:B0-----:R-:W2:Y:S02]  /*11d40*/  LDL.LU.64 R24, [R1+0x2618] ;  /* 0x0026180001187983 */ /* 0x001ea40000300a00 */
[----:B--2---:R-:W-:Y:S02]  /*11d50*/  HMMA.16816.F32.BF16 R24, R4, R24, R12 ;  /* 0x000000180418723c */ /* 0x004fe4000004180c */
[----:B------:R-:W2:-:S15]  /*11d60*/  LDL.LU.64 R12, [R1+0x2610] ;  /* 0x00261000010c7983 */ /* 0x000e9e0000300a00 */
[----:B------:R-:W-:Y:S02]  /*11d70*/  NOP ;  /* 0x0000000000007918 */ /* 0x000fe40000000000 */
[----:B------:R-:W-:Y:S01]  /*11d80*/  IMAD.MOV.U32 R0, RZ, RZ, R26 ;  /* 0x000000ffff007224 */ /* 0x000fe200078e001a */
[----:B------:R-:W-:Y:S01]  /*11d90*/  STL.64 [R1+0xc0], R24 ;  /* 0x0000c01801007387 */ /* 0x000fe20000100a00 */
[----:B------:R-:W-:-:S03]  /*11da0*/  MOV R29, R27 ;  /* 0x0000001b001d7202 */ /* 0x000fc60000000f00 */
[----:B------:R-:W0:Y:S04]  /*11db0*/  LDSM.16.M88.4 R24, [R28+UR7+0x2b100] ;  /* 0x02b100071c18783b */ /* 0x000e280008000200 */
[----:B------:R-:W-:Y:S04]  /*11dc0*/  STL [R1+0x2564], R29 ;  /* 0x0025641d01007387 */ /* 0x000fe80000100800 */
[----:B------:R-:W-:Y:S04]  /*11dd0*/  STL [R1+0x2560], R0 ;  /* 0x0025600001007387 */ /* 0x000fe80000100800 */
[----:B0-----:R0:W-:Y:S01]  /*11de0*/  STL.64 [R1+0x188], R26 ;  /* 0x0001881a01007387 */ /* 0x0011e20000100a00 */
[----:B------:R-:W-:-:S02]  /*11df0*/  IMAD.MOV.U32 R11, RZ, RZ, R24 ;  /* 0x000000ffff0b7224 */ /* 0x000fc400078e0018 */
[----:B------:R-:W-:Y:S01]  /*11e00*/  IMAD.MOV.U32 R10, RZ, RZ, R25 ;  /* 0x000000ffff0a7224 */ /* 0x000fe200078e0019 */
[----:B0-----:R-:W2:Y:S04]  /*11e10*/  LDL.LU.64 R26, [R1+0x2608] ;  /* 0x00260800011a7983 */ /* 0x001ea80000300a00 */
[----:B------:R-:W2:Y:S02]  /*11e20*/  LDL.LU.64 R24, [R1+0x2600] ;  /* 0x0026000001187983 */ /* 0x000ea40000300a00 */
[----:B--2---:R-:W-:Y:S02]  /*11e30*/  HMMA.16816.F32.BF16 R12, R4, R12, R24 ;  /* 0x0000000c040c723c */ /* 0x004fe40000041818 */
[----:B------:R-:W2:Y:S04]  /*11e40*/  LDL.LU.64 R26, [R1+0x25f8] ;  /* 0x0025f800011a7983 */ /* 0x000ea80000300a00 */
[----:B------:R-:W4:-:S13]  /*11e50*/  LDL.LU.64 R24, [R1+0x25f0] ;  /* 0x0025f00001187983 */ /* 0x000f1a0000300a00 */
[----:B------:R-:W-:Y:S01]  /*11e60*/  MOV R29, R14 ;  /* 0x0000000e001d7202 */ /* 0x000fe20000000f00 */
[----:B------:R0:W-:Y:S01]  /*11e70*/  STL.64 [R1+0xa0], R12 ;  /* 0x0000a00c01007387 */ /* 0x0001e20000100a00 */
[----:B------:R-:W-:-:S03]  /*11e80*/  IMAD.MOV.U32 R0, RZ, RZ, R15 ;  /* 0x000000ffff007224 */ /* 0x000fc600078e000f */
[----:B------:R-:W2:Y:S04]  /*11e90*/  LDL.LU.64 R14, [R1+0x25e8] ;  /* 0x0025e800010e7983 */ /* 0x000ea80000300a00 */
[----:B0-----:R-:W2:Y:S04]  /*11ea0*/  LDL.LU.64 R12, [R1+0x25e0] ;  /* 0x0025e000010c7983 */ /* 0x001ea80000300a00 */
[----:B------:R-:W-:Y:S04]  /*11eb0*/  STL [R1+0x256c], R0 ;  /* 0x00256c0001007387 */ /* 0x000fe80000100800 */
[----:B------:R-:W-:Y:S04]  /*11ec0*/  STL [R1+0x2568], R29 ;  /* 0x0025681d01007387 */ /* 0x000fe80000100800 */
[----:B------:R-:W5:Y:S01]  /*11ed0*/  LDL.LU.64 R18, [R1+0x25d8] ;  /* 0x0025d80001127983 */ /* 0x000f620000300a00 */
[----:B--2---:R-:W-:Y:S03]  /*11ee0*/  HMMA.16816.F32.BF16 R12, R4, R16, R12 ;  /* 0x00000010040c723c */ /* 0x004fe6000004180c */
[----:B------:R-:W5:-:S15]  /*11ef0*/  LDL.LU.64 R16, [R1+0x25d0] ;  /* 0x0025d00001107983 */ /* 0x000f5e0000300a00 */
[----:B------:R-:W-:Y:S01]  /*11f00*/  NOP ;  /* 0x0000000000007918 */ /* 0x000fe20000000000 */
[----:B------:R0:W-:Y:S04]  /*11f10*/  STL.64 [R1+0x90], R12 ;  /* 0x0000900c01007387 */ /* 0x0001e80000100a00 */
[----:B------:R1:W-:Y:S01]  /*11f20*/  STL.64 [R1+0x98], R14 ;  /* 0x0000980e01007387 */ /* 0x0003e20000100a00 */
[----:B0-----:R-:W-:Y:S01]  /*11f30*/  IMAD.MOV.U32 R12, RZ, RZ, R26 ;  /* 0x000000ffff0c7224 */ /* 0x001fe200078e001a */
[----:B------:R-:W-:Y:S02]  /*11f40*/  MOV R13, R27 ;  /* 0x0000001b000d7202 */ /* 0x000fe40000000f00 */
[----:B------:R-:W4:Y:S04]  /*11f50*/  LDL.LU R26, [R1+0x25cc] ;  /* 0x0025cc00011a7983 */ /* 0x000f280000300800 */
[----:B------:R-:W4:Y:S04]  /*11f60*/  LDL.LU R27, [R1+0x25c8] ;  /* 0x0025c800011b7983 */ /* 0x000f280000300800 */
[----:B------:R-:W1:Y:S01]  /*11f70*/  LDL.LU.64 R22, [R1+0x25c0] ;  /* 0x0025c00001167983 */ /* 0x000e620000300a00 */
[----:B-----5:R-:W-:Y:S03]  /*11f80*/  HMMA.16816.F32.BF16 R16, R4, R20, R16 ;  /* 0x000000140410723c */ /* 0x020fe60000041810 */
[----:B------:R-:W1:-:S15]  /*11f90*/  LDL.LU.64 R20, [R1+0x25b8] ;  /* 0x0025b80001147983 */ /* 0x000e5e0000300a00 */
[----:B------:R-:W-:Y:S01]  /*11fa0*/  NOP ;  /* 0x0000000000007918 */ /* 0x000fe20000000000 */
[----:B------:R-:W-:Y:S01]  /*11fb0*/  IMAD.MOV.U32 R0, RZ, RZ, R18 ;  /* 0x000000ffff007224 */ /* 0x000fe200078e0012 */
[----:B------:R-:W-:Y:S01]  /*11fc0*/  STL.64 [R1+0x80], R16 ;  /* 0x0000801001007387 */ /* 0x000fe20000100a00 */
[----:B------:R-:W-:-:S03]  /*11fd0*/  IMAD.MOV.U32 R29, RZ, RZ, R19 ;  /* 0x000000ffff1d7224 */ /* 0x000fc600078e0013 */
[----:B------:R-:W0:Y:S04]  /*11fe0*/  LDSM.16.M88.4 R16, [R28+UR7+0x2d100] ;  /* 0x02d100071c10783b */ /* 0x000e280008000200 */
[----:B------:R-:W-:Y:S04]  /*11ff0*/  STL [R1+0x2574], R29 ;  /* 0x0025741d01007387 */ /* 0x000fe80000100800 */
[----:B------:R-:W-:Y:S01]  /*12000*/  STL [R1+0x2570], R0 ;  /* 0x0025700001007387 */ /* 0x000fe20000100800 */
[----:B-1----:R-:W-:-:S15]  /*12010*/  HMMA.16816.F32.BF16 R12, R4, R12, R20 ;  /* 0x0000000c040c723c */ /* 0x002fde0000041814 */
[----:B------:R-:W-:-:S04]  /*12020*/  NOP ;  /* 0x0000000000007918 */ /* 0x000fc80000000000 */
[----:B------:R-:W-:Y:S01]  /*12030*/  MOV R23, R12 ;  /* 0x0000000c00177202 */ /* 0x000fe20000000f00 */
[----:B------:R-:W-:Y:S02]  /*12040*/  IMAD.MOV.U32 R22, RZ, RZ, R13 ;  /* 0x000000ffff167224 */ /* 0x000fe400078e000d */
[----:B------:R-:W-:Y:S02]  /*12050*/  IMAD.MOV.U32 R12, RZ, RZ, R11 ;  /* 0x000000ffff0c7224 */ /* 0x000fe400078e000b */
[----:B------:R-:W-:Y:S02]  /*12060*/  IMAD.MOV.U32 R13, RZ, RZ, R10 ;  /* 0x000000ffff0d7224 */ /* 0x000fe400078e000a */
[----:B----4-:R-:W-:-:S15]  /*12070*/  HMMA.16816.F32.BF16 R8, R4, R8, R24 ;  /* 0x000000080408723c */ /* 0x010fde0000041818 */
[----:B------:R-:W-:-:S04]  /*12080*/  NOP ;  /* 0x0000000000007918 */ /* 0x000fc80000000000 */
[----:B------:R-:W-:Y:S01]  /*12090*/  IMAD.MOV.U32 R27, RZ, RZ, R8 ;  /* 0x000000ffff1b7224 */ /* 0x000fe200078e0008 */
[----:B------:R-:W-:Y:S01]  /*120a0*/  MOV R25, R10 ;  /* 0x0000000a00197202 */ /* 0x000fe20000000f00 */
[----:B------:R-:W-:Y:S02]  /*120b0*/  IMAD.MOV.U32 R26, RZ, RZ, R9 ;  /* 0x000000ffff1a7224 */ /* 0x000fe400078e0009 */
[----:B------:R-:W-:Y:S02]  /*120c0*/  IMAD.MOV.U32 R24, RZ, RZ, R11 ;  /* 0x000000ffff187224 */ /* 0x000fe400078e000b */
[----:B------:R-:W1:Y:S01]  /*120d0*/  LDSM.16.M88.4 R8, [R28+UR7+0x2c100] ;  /* 0x02c100071c08783b */ /* 0x000e620008000200 */
[----:B------:R-:W-:Y:S01]  /*120e0*/  MOV R20, R15 ;  /* 0x0000000f00147202 */ /* 0x000fe20000000f00 */
[----:B------:R-:W-:-:S04]  /*120f0*/  IMAD.MOV.U32 R21, RZ, RZ, R14 ;  /* 0x000000ffff157224 */ /* 0x000fc800078e000e */
[----:B------:R2:W-:Y:S04]  /*12100*/  STL [R1+0x2584], R20 ;  /* 0x0025841401007387 */ /* 0x0005e80000100800 */
[----:B------:R4:W-:Y:S04]  /*12110*/  STL [R1+0x2580], R21 ;  /* 0x0025801501007387 */ /* 0x0009e80000100800 */
[----:B------:R5:W-:Y:S04]  /*12120*/  STL [R1+0x257c], R22 ;  /* 0x00257c1601007387 */ /* 0x000be80000100800 */
[----:B------:R-:W-:Y:S04]  /*12130*/  STL [R1+0x2578], R23 ;  /* 0x0025781701007387 */ /* 0x000fe80000100800 */
[----:B--2---:R-:W2:Y:S04]  /*12140*/  LDL.LU R20, [R1+0xb0] ;  /* 0x0000b00001147983 */ /* 0x004ea80000300800 */
[----:B----4-:R-:W2:Y:S04]  /*12150*/  LDL.LU R21, [R1+0xb4] ;  /* 0x0000b40001157983 */ /* 0x010ea80000300800 */
[----:B-----5:R-:W2:Y:S04]  /*12160*/  LDL.LU R22, [R1+0xb8] ;  /* 0x0000b80001167983 */ /* 0x020ea80000300800 */
[----:B------:R0:W-:Y:S04]  /*12170*/  STL [R1+0x2590], R25 ;  /* 0x0025901901007387 */ /* 0x0001e80000100800 */
[----:B------:R4:W-:Y:S04]  /*12180*/  STL [R1+0x258c], R26 ;  /* 0x00258c1a01007387 */ /* 0x0009e80000100800 */
[----:B------:R-:W-:Y:S01]  /*12190*/  STL [R1+0x2588], R27 ;  /* 0x0025881b01007387 */ /* 0x000fe20000100800 */
[----:B0-----:R-:W-:-:S02]  /*121a0*/  IMAD.MOV.U32 R25, RZ, RZ, R18 ;  /* 0x000000ffff197224 */ /* 0x001fc400078e0012 */
[----:B----4-:R-:W-:Y:S01]  /*121b0*/  IMAD.MOV.U32 R26, RZ, RZ, R19 ;  /* 0x000000ffff1a7224 */ /* 0x010fe200078e0013 */
[----:B-1----:R-:W-:Y:S04]  /*121c0*/  STL.64 [R1+0x68], R10 ;  /* 0x0000680a01007387 */ /* 0x002fe80000100a00 */
[----:B------:R-:W-:Y:S04]  /*121d0*/  STL [R1+0x25b0], R26 ;  /* 0x0025b01a01007387 */ /* 0x000fe80000100800 */
[----:B------:R0:W-:Y:S04]  /*121e0*/  STL.64 [R1+0x25a8], R24 ;  /* 0x0025a81801007387 */ /* 0x0001e80000100a00 */
[----:B0-----:R-:W4:Y:S04]  /*121f0*/  LDL.LU R24, [R1+0x130] ;  /* 0x0001300001187983 */ /* 0x001f280000300800 */
[----:B------:R-:W4:Y:S04]  /*12200*/  LDL.LU R25, [R1+0x134] ;  /* 0x0001340001197983 */ /* 0x000f280000300800 */
[----:B------:R-:W4:Y:S01]  /*12210*/  LDL.LU R26, [R1+0x138] ;  /* 0x00013800011a7983 */ /* 0x000f220000300800 */
[----:B---3--:R-:W-:Y:S01]  /*12220*/  MOV R23, R2 ;  /* 0x0000000200177202 */ /* 0x008fe20000000f00 */
[----:B------:R-:W-:Y:S01]  /*12230*/  IMAD.MOV.U32 R2, RZ, RZ, R8 ;  /* 0x000000ffff027224 */ /* 0x000fe200078e0008 */
[----:B------:R-:W-:-:S02]  /*12240*/  MOV R0, R9 ;  /* 0x0000000900007202 */ /* 0x000fc40000000f00 */
[----:B------:R-:W0:Y:S01]  /*12250*/  LDSM.16.M88.4 R8, [R28+UR7+0x2e100] ;  /* 0x02e100071c08783b */ /* 0x000e220008000200 */
[----:B------:R-:W-:-:S03]  /*12260*/  MOV R27, R3 ;  /* 0x00000003001b7202 */ /* 0x000fc60000000f00 */
[----:B------:R1:W-:Y:S02]  /*12270*/  STL.64 [R1+0x25a0], R16 ;  /* 0x0025a01001007387 */ /* 0x0003e40000100a00 */
[----:B-1----:R-:W-:Y:S02]  /*12280*/  IMAD.MOV.U32 R16, RZ, RZ, R2 ;  /* 0x000000ffff107224 */ /* 0x002fe400078e0002 */
[----:B------:R-:W-:Y:S01]  /*12290*/  IMAD.MOV.U32 R17, RZ, RZ, R0 ;  /* 0x000000ffff117224 */ /* 0x000fe200078e0000 */
[----:B0-----:R0:W-:Y:S01]  /*122a0*/  STL.64 [R1+0x2598], R8 ;  /* 0x0025980801007387 */ /* 0x0011e20000100a00 */
[----:B------:R-:W-:Y:S01]  /*122b0*/  MOV R3, R10 ;  /* 0x0000000a00037202 */ /* 0x000fe20000000f00 */
[----:B------:R-:W-:Y:S02]  /*122c0*/  IMAD.MOV.U32 R2, RZ, RZ, R11 ;  /* 0x000000ffff027224 */ /* 0x000fe400078e000b */
[----:B0-----:R-:W3:Y:S04]  /*122d0*/  LDL.LU R8, [R1+0x120] ;  /* 0x0001200001087983 */ /* 0x001ee80000300800 */
[----:B------:R-:W3:Y:S04]  /*122e0*/  LDL.LU R9, [R1+0x124] ;  /* 0x0001240001097983 */ /* 0x000ee80000300800 */
[----:B------:R-:W3:Y:S04]  /*122f0*/  LDL.LU R10, [R1+0x128] ;  /* 0x00012800010a7983 */ /* 0x000ee80000300800 */
[----:B------:R-:W3:Y:S04]  /*12300*/  LDL.LU R11, [R1+0x12c] ;  /* 0x00012c00010b7983 */ /* 0x000ee80000300800 */
[----:B------:R-:W-:Y:S01]  /*12310*/  STL [R1+0x2228], R28 ;  /* 0x0022281c01007387 */ /* 0x000fe20000100800 */
[C---:B--2---:R-:W-:Y:S08]  /*12320*/  HMMA.16816.F32.BF16 R12, R4.reuse, R12, R20 ;  /* 0x0000000c040c723c */ /* 0x044ff00000041814 */
[----:B----4-:R-:W-:Y:S01]  /*12330*/  HMMA.16816.F32.BF16 R16, R4, R16, R24 ;  /* 0x000000100410723c */ /* 0x010fe20000041818 */
[----:B------:R-:W2:Y:S04]  /*12340*/  LDL.LU R26, [R1+0x25b0] ;  /* 0x0025b000011a7983 */ /* 0x000ea80000300800 */
[----:B------:R-:W4:-:S14]  /*12350*/  LDL.LU.64 R24, [R1+0x25a8] ;  /* 0x0025a80001187983 */ /* 0x000f1c0000300a00 */
[----:B------:R-:W-:Y:S01]  /*12360*/  MOV R27, R16 ;  /* 0x00000010001b7202 */ /* 0x000fe20000000f00 */
[----:B------:R-:W-:Y:S02]  /*12370*/  IMAD.MOV.U32 R20, RZ, RZ, R17 ;  /* 0x000000ffff147224 */ /* 0x000fe400078e0011 */
[----:B------:R-:W3:Y:S01]  /*12380*/  LDL.LU.64 R16, [R1+0x25a0] ;  /* 0x0025a00001107983 */ /* 0x000ee20000300a00 */
[----:B------:R-:W-:Y:S01]  /*12390*/  IMAD.MOV.U32 R22, RZ, RZ, R12 ;  /* 0x000000ffff167224 */ /* 0x000fe200078e000c */
[----:B------:R-:W-:Y:S01]  /*123a0*/  MOV R23, R13 ;  /* 0x0000000d00177202 */ /* 0x000fe20000000f00 */
[----:B------:R-:W-:Y:S02]  /*123b0*/  IMAD.MOV.U32 R29, RZ, RZ, R14 ;  /* 0x000000ffff1d7224 */ /* 0x000fe400078e000e */
[----:B------:R-:W-:Y:S02]  /*123c0*/  IMAD.MOV.U32 R0, RZ, RZ, R15 ;  /* 0x000000ffff007224 */ /* 0x000fe400078e000f */
[----:B------:R0:W1:Y:S01]  /*123d0*/  LDSM.16.M88.4 R12, [R28+UR7+0x2f100] ;  /* 0x02f100071c0c783b */ /* 0x0000620008000200 */
[----:B------:R-:W-:Y:S01]  /*123e0*/  IMAD.MOV.U32 R21, RZ, RZ, R18 ;  /* 0x000000ffff157224 */ /* 0x000fe200078e0012 */
[----:B0-----:R-:W-:-:S02]  /*123f0*/  MOV R28, R19 ;  /* 0x00000013001c7202 */ /* 0x001fc40000000f00 */
[----:B---3--:R-:W-:Y:S01]  /*12400*/  HMMA.16816.F32.BF16 R16, R4, R16, R8 ;  /* 0x000000100410723c */ /* 0x008fe20000041808 */
[----:B------:R-:W3:Y:S04]  /*12410*/  LDL.LU.64 R8, [R1+0x2598] ;  /* 0x0025980001087983 */ /* 0x000ee80000300a00 */
[----:B-1----:R-:W-:-:S14]  /*12420*/  STL.64 [R1+0x38], R14 ;  /* 0x0000380e01007387 */ /* 0x002fdc0000100a00 */
[----:B------:R-:W-:Y:S04]  /*12430*/  STL.64 [R1+0x2420], R18 ;  /* 0x0024201201007387 */ /* 0x000fe80000100a00 */
[----:B------:R0:W-:Y:S04]  /*12440*/  STL.64 [R1+0x2418], R16 ;  /* 0x0024181001007387 */ /* 0x0001e80000100a00 */
[----:B0-----:R-:W3:Y:S04]  /*12450*/  LDL.LU R16, [R1+0x110] ;  /* 0x0001100001107983 */ /* 0x001ee80000300800 */
[----:B------:R-:W3:Y:S04]  /*12460*/  LDL.LU R17, [R1+0x114] ;  /* 0x0001140001117983 */ /* 0x000ee80000300800 */
[----:B------:R-:W3:Y:S04]  /*12470*/  LDL.LU R18, [R1+0x118] ;  /* 0x0001180001127983 */ /* 0x000ee80000300800 */
[----:B------:R-:W3:Y:S02]  /*12480*/  LDL.LU R19, [R1+0x11c] ;  /* 0x00011c0001137983 */ /* 0x000ee40000300800 */
[----:B---3--:R-:W-:Y:S02]  /*12490*/  HMMA.16816.F32.BF16 R8, R4, R8, R16 ;  /* 0x000000080408723c */ /* 0x008fe40000041810 */
[----:B------:R-:W3:Y:S04]  /*124a0*/  LDL.LU R18, [R1+0x68] ;  /* 0x0000680001127983 */ /* 0x000ee80000300800 */
[----:B------:R-:W3:Y:S04]  /*124b0*/  LDL.LU R19, [R1+0x6c] ;  /* 0x00006c0001137983 */ /* 0x000ee80000300800 */
[----:B---3--:R-:W-:Y:S09]  /*124c0*/  STL.64 [R1+0x2430], R18 ;  /* 0x0024301201007387 */ /* 0x008ff20000100a00 */
[----:B------:R4:W-:Y:S04]  /*124d0*/  STL.64 [R1+0x2410], R10 ;  /* 0x0024100a01007387 */ /* 0x0009e80000100a00 */
[----:B------:R0:W-:Y:S01]  /*124e0*/  STL.64 [R1+0x2408], R8 ;  /* 0x0024080801007387 */ /* 0x0001e20000100a00 */
[----:B----4-:R-:W-:-:S03]  /*124f0*/  IMAD.MOV.U32 R10, RZ, RZ, R25 ;  /* 0x000000ffff0a7224 */ /* 0x010fc600078e0019 */
[----:B------:R-:W3:Y:S01]  /*12500*/  LDL.LU R25, [R1+0x2590] ;  /* 0x0025900001197983 */ /* 0x000ee20000300800 */
[----:B--2---:R-:W-:-:S03]  /*12510*/  IMAD.MOV.U32 R11, RZ, RZ, R26 ;  /* 0x000000ffff0b7224 */ /* 0x004fc600078e001a */
[----:B------:R-:W2:Y:S04]  /*12520*/  LDL.LU R26, [R1+0x258c] ;  /* 0x00258c00011a7983 */ /* 0x000ea80000300800 */
[----:B------:R-:W4:Y:S04]  /*12530*/  LDL.LU R18, [R1+0x188] ;  /* 0x0001880001127983 */ /* 0x000f280000300800 */
[----:B------:R-:W4:Y:S01]  /*12540*/  LDL.LU R19, [R1+0x18c] ;  /* 0x00018c0001137983 */ /* 0x000f220000300800 */
[----:B0-----:R-:W-:Y:S01]  /*12550*/  MOV R8, R27 ;  /* 0x0000001b00087202 */ /* 0x001fe20000000f00 */
[----:B------:R-:W-:-:S02]  /*12560*/  IMAD.MOV.U32 R9, RZ, RZ, R20 ;  /* 0x000000ffff097224 */ /* 0x000fc400078e0014 */
[----:B----4-:R-:W-:Y:S04]  /*12570*/  STL.64 [R1+0x2448], R18 ;  /* 0x0024481201007387 */ /* 0x010fe80000100a00 */
[----:B------:R0:W-:Y:S04]  /*12580*/  STL.64 [R1+0x2428], R10 ;  /* 0x0024280a01007387 */ /* 0x0001e80000100a00 */
[----:B------:R-:W4:Y:S04]  /*12590*/  LDL.LU R27, [R1+0x2588] ;  /* 0x00258800011b7983 */ /* 0x000f280000300800 */
[----:B------:R-:W5:Y:S01]  /*125a0*/  LDL.LU R20, [R1+0x2584] ;  /* 0x0025840001147983 */ /* 0x000f620000300800 */
[----:B0-----:R-:W-:-:S03]  /*125b0*/  IMAD.MOV.U32 R10, RZ, RZ, R21 ;  /* 0x000000ffff0a7224 */ /* 0x001fc600078e0015 */
[----:B------:R-:W2:Y:S04]  /*125c0*/  LDL.LU R21, [R1+0x2580] ;  /* 0x0025800001157983 */ /* 0x000ea80000300800 */
[----:B------:R-:W2:Y:S04]  /*125d0*/  LDL.LU R18, [R1+0x1b8] ;  /* 0x0001b80001127983 */ /* 0x000ea80000300800 */
[----:B------:R-:W2:Y:S01]  /*125e0*/  LDL.LU R19, [R1+0x1bc] ;  /* 0x0001bc0001137983 */ /* 0x000ea20000300800 */
[----:B------:R-:W-:-:S03]  /*125f0*/  MOV R11, R28 ;  /* 0x0000001c000b7202 */ /* 0x000fc60000000f00 */
[----:B--2---:R-:W-:Y:S04]  /*12600*/  STL.64 [R1+0x2460], R18 ;  /* 0x0024601201007387 */ /* 0x004fe80000100a00 */
[----:B------:R0:W-:Y:S04]  /*12610*/  STL.64 [R1+0x2440], R10 ;  /* 0x0024400a01007387 */ /* 0x0001e80000100a00 */
[----:B------:R1:W-:Y:S01]  /*12620*/  STL.64 [R1+0x2438], R8 ;  /* 0x0024380801007387 */ /* 0x0003e20000100a00 */
[----:B0-----:R-:W-:Y:S01]  /*12630*/  MOV R10, R29 ;  /* 0x0000001d000a7202 */ /* 0x001fe20000000f00 */
[----:B------:R-:W-:-:S02]  /*12640*/  IMAD.MOV.U32 R11, RZ, RZ, R0 ;  /* 0x000000ffff0b7224 */ /* 0x000fc400078e0000 */
[----:B-1----:R-:W-:Y:S02]  /*12650*/  IMAD.MOV.U32 R8, RZ, RZ, R22 ;  /* 0x000000ffff087224 */ /* 0x002fe400078e0016 */
[----:B------:R-:W2:Y:S01]  /*12660*/  LDL.LU R22, [R1+0x257c] ;  /* 0x00257c0001167983 */ /* 0x000ea20000300800 */
[----:B------:R-:W-:-:S03]  /*12670*/  IMAD.MOV.U32 R9, RZ, RZ, R23 ;  /* 0x000000ffff097224 */ /* 0x000fc600078e0017 */
[----:B------:R-:W2:Y:S04]  /*12680*/  LDL.LU R23, [R1+0x2578] ;  /* 0x0025780001177983 */ /* 0x000ea80000300800 */
[----:B------:R-:W2:Y:S04]  /*12690*/  LDL.LU R29, [R1+0x2574] ;  /* 0x00257400011d7983 */ /* 0x000ea80000300800 */
[----:B------:R-:W2:Y:S04]  /*126a0*/  LDL.LU R0, [R1+0x2570] ;  /* 0x0025700001007983 */ /* 0x000ea80000300800 */
[----:B------:R-:W2:Y:S04]  /*126b0*/  LDL.LU R18, [R1+0x1a8] ;  /* 0x0001a80001127983 */ /* 0x000ea80000300800 */
[----:B------:R-:W2:Y:S04]  /*126c0*/  LDL.LU R19, [R1+0x1ac] ;  /* 0x0001ac0001137983 */ /* 0x000ea80000300800 */
[----:B--2---:R0:W-:Y:S04]  /*126d0*/  STL.64 [R1+0x2478], R18 ;  /* 0x0024781201007387 */ /* 0x0041e80000100a00 */
[----:B------:R3:W-:Y:S04]  /*126e0*/  STL.64 [R1+0x2458], R10 ;  /* 0x0024580a01007387 */ /* 0x0007e80000100a00 */
[----:B------:R-:W-:Y:S04]  /*126f0*/  STL.64 [R1+0x2450], R8 ;  /* 0x0024500801007387 */ /* 0x000fe80000100a00 */
[----:B0-----:R-:W2:Y:S04]  /*12700*/  LDL.LU R18, [R1+0x198] ;  /* 0x0001980001127983 */ /* 0x001ea80000300800 */
[----:B------:R-:W2:Y:S01]  /*12710*/  LDL.LU R19, [R1+0x19c] ;  /* 0x00019c0001137983 */ /* 0x000ea20000300800 */
[----:B---3--:R-:W-:-:S03]  /*12720*/  IMAD.MOV.U32 R10, RZ, RZ, R25 ;  /* 0x000000ffff0a7224 */ /* 0x008fc600078e0019 */
[----:B--2---:R0:W-:Y:S04]  /*12730*/  STL.64 [R1+0x2490], R18 ;  /* 0x0024901201007387 */ /* 0x0041e80000100a00 */
[----:B0-----:R-:W2:Y:S04]  /*12740*/  LDL.LU R18, [R1+0x178] ;  /* 0x0001780001127983 */ /* 0x001ea80000300800 */
[----:B------:R-:W2:Y:S01]  /*12750*/  LDL.LU R19, [R1+0x17c] ;  /* 0x00017c0001137983 */ /* 0x000ea20000300800 */
[----:B------:R-:W-:Y:S01]  /*12760*/  IMAD.MOV.U32 R11, RZ, RZ, R24 ;  /* 0x000000ffff0b7224 */ /* 0x000fe200078e0018 */
[----:B------:R-:W-:Y:S01]  /*12770*/  MOV R9, R26 ;  /* 0x0000001a00097202 */ /* 0x000fe20000000f00 */
[----:B----4-:R-:W-:Y:S01]  /*12780*/  IMAD.MOV.U32 R8, RZ, RZ, R27 ;  /* 0x000000ffff087224 */ /* 0x010fe200078e001b */
[----:B--2---:R0:W-:Y:S04]  /*12790*/  STL.64 [R1+0x24a8], R18 ;  /* 0x0024a81201007387 */ /* 0x0041e80000100a00 */
[----:B------:R1:W-:Y:S04]  /*127a0*/  STL.64 [R1+0x2470], R10 ;  /* 0x0024700a01007387 */ /* 0x0003e80000100a00 */
[----:B------:R2:W-:Y:S04]  /*127b0*/  STL.64 [R1+0x2468], R8 ;  /* 0x0024680801007387 */ /* 0x0005e80000100a00 */
[----:B0-----:R-:W3:Y:S04]  /*127c0*/  LDL.LU R18, [R1+0x148] ;  /* 0x0001480001127983 */ /* 0x001ee80000300800 */
[----:B------:R-:W3:Y:S01]  /*127d0*/  LDL.LU R19, [R1+0x14c] ;  /* 0x00014c0001137983 */ /* 0x000ee20000300800 */
[----:B-1----:R-:W-:Y:S01]  /*127e0*/  IMAD.MOV.U32 R10, RZ, RZ, R21 ;  /* 0x000000ffff0a7224 */ /* 0x002fe200078e0015 */
[----:B-----5:R-:W-:-:S02]  /*127f0*/  MOV R11, R20 ;  /* 0x00000014000b7202 */ /* 0x020fc40000000f00 */
[----:B--2---:R-:W-:Y:S01]  /*12800*/  MOV R8, R23 ;  /* 0x0000001700087202 */ /* 0x004fe20000000f00 */
[----:B------:R-:W-:Y:S01]  /*12810*/  IMAD.MOV.U32 R9, RZ, RZ, R22 ;  /* 0x000000ffff097224 */ /* 0x000fe200078e0016 */
[----:B---3--:R-:W-:Y:S04]  /*12820*/  STL.64 [R1+0x24c0], R18 ;  /* 0x0024c01201007387 */ /* 0x008fe80000100a00 */
[----:B------:R0:W-:Y:S04]  /*12830*/  STL.64 [R1+0x2488], R10 ;  /* 0x0024880a01007387 */ /* 0x0001e80000100a00 */
[----:B------:R1:W-:Y:S01]  /*12840*/  STL.64 [R1+0x2480], R8 ;  /* 0x0024800801007387 */ /* 0x0003e20000100a00 */
[----:B0-----:R-:W-:-:S02]  /*12850*/  IMAD.MOV.U32 R10, RZ, RZ, R0 ;  /* 0x000000ffff0a7224 */ /* 0x001fc400078e0000 */
[----:B------:R-:W-:Y:S01]  /*12860*/  IMAD.MOV.U32 R11, RZ, RZ, R29 ;  /* 0x000000ffff0b7224 */ /* 0x000fe200078e001d */
[----:B-1----:R-:W2:Y:S04]  /*12870*/  LDL.LU R8, [R1+0x80] ;  /* 0x0000800001087983 */ /* 0x002ea80000300800 */
        /* <DEDUP_REMOVED lines=25> */
[----:B-----5:R0:W-:Y:S04]  /*12a10*/  STL.64 [R1+0x2508], R18 ;  /* 0x0025081201007387 */ /* 0x0201e80000100a00 */
[----:B0-----:R-:W5:Y:S04]  /*12a20*/  LDL.LU R18, [R1+0x288] ;  /* 0x0002880001127983 */ /* 0x001f680000300800 */
[----:B------:R-:W5:Y:S04]  /*12a30*/  LDL.LU R19, [R1+0x28c] ;  /* 0x00028c0001137983 */ /* 0x000f680000300800 */
[----:B-----5:R-:W-:Y:S04]  /*12a40*/  STL.64 [R1+0x2520], R18 ;  /* 0x0025201201007387 */ /* 0x020fe80000100a00 */
[----:B------:R4:W-:Y:S04]  /*12a50*/  STL.64 [R1+0x24d0], R10 ;  /* 0x0024d00a01007387 */ /* 0x0009e80000100a00 */
[----:B--2---:R0:W-:Y:S01]  /*12a60*/  STL.64 [R1+0x24c8], R8 ;  /* 0x0024c80801007387 */ /* 0x0041e20000100a00 */
        /* <DEDUP_REMOVED lines=18> */
[----:B------:R-:W2:Y:S04]  /*12b90*/  LDL.LU R24, [R1+0x100] ;  /* 0x0001000001187983 */ /* 0x000ea80000300800 */
[----:B------:R-:W2:Y:S04]  /*12ba0*/  LDL.LU R25, [R1+0x104] ;  /* 0x0001040001197983 */ /* 0x000ea80000300800 */
[----:B0-----:R-:W2:Y:S04]  /*12bb0*/  LDL.LU R26, [R1+0x108] ;  /* 0x00010800011a7983 */ /* 0x001ea80000300800 */
[----:B------:R-:W2:Y:S04]  /*12bc0*/  LDL.LU R27, [R1+0x10c] ;  /* 0x00010c00011b7983 */ /* 0x000ea80000300800 */
[----:B------:R-:W2:Y:S04]  /*12bd0*/  LDL.LU R16, [R1+0x160] ;  /* 0x0001600001107983 */ /* 0x000ea80000300800 */
[----:B------:R-:W2:Y:S04]  /*12be0*/  LDL.LU R17, [R1+0x164] ;  /* 0x0001640001117983 */ /* 0x000ea80000300800 */
[----:B------:R-:W2:Y:S04]  /*12bf0*/  LDL.LU R18, [R1+0x168] ;  /* 0x0001680001127983 */ /* 0x000ea80000300800 */
[----:B------:R-:W2:Y:S04]  /*12c00*/  LDL.LU R19, [R1+0x16c] ;  /* 0x00016c0001137983 */ /* 0x000ea80000300800 */
[----:B-----5:R-:W-:Y:S04]  /*12c10*/  STL.64 [R1+0x2500], R10 ;  /* 0x0025000a01007387 */ /* 0x020fe80000100a00 */
[----:B------:R0:W-:Y:S04]  /*12c20*/  STL.64 [R1+0x24f8], R8 ;  /* 0x0024f80801007387 */ /* 0x0001e80000100a00 */
[----:B0-----:R-:W5:Y:S04]  /*12c30*/  LDL.LU R8, [R1+0xe0] ;  /* 0x0000e00001087983 */ /* 0x001f680000300800 */
[----:B------:R-:W5:Y:S01]  /*12c40*/  LDL.LU R9, [R1+0xe4] ;  /* 0x0000e40001097983 */ /* 0x000f620000300800 */
[----:B----4-:R-:W-:-:S02]  /*12c50*/  IMAD.MOV.U32 R10, RZ, RZ, R29 ;  /* 0x000000ffff0a7224 */ /* 0x010fc400078e001d */
[----:B---3--:R-:W-:Y:S01]  /*12c60*/  IMAD.MOV.U32 R11, RZ, RZ, R0 ;  /* 0x000000ffff0b7224 */ /* 0x008fe200078e0000 */
[----:B------:R-:W3:Y:S04]  /*12c70*/  LDL.LU R29, [R1+0x2554] ;  /* 0x00255400011d7983 */ /* 0x000ee80000300800 */
[----:B------:R-:W4:Y:S04]  /*12c80*/  LDL.LU R0, [R1+0x2550] ;  /* 0x0025500001007983 */ /* 0x000f280000300800 */
[----:B------:R-:W-:Y:S04]  /*12c90*/  STL.64 [R1+0x2518], R10 ;  /* 0x0025180a01007387 */ /* 0x000fe80000100a00 */
[----:B-----5:R0:W-:Y:S04]  /*12ca0*/  STL.64 [R1+0x2510], R8 ;  /* 0x0025100801007387 */ /* 0x0201e80000100a00 */
[----:B0-----:R-:W5:Y:S04]  /*12cb0*/  LDL.LU R8, [R1+0xf0] ;  /* 0x0000f00001087983 */ /* 0x001f680000300800 */
[----:B------:R-:W5:Y:S04]  /*12cc0*/  LDL.LU R9, [R1+0xf4] ;  /* 0x0000f40001097983 */ /* 0x000f680000300800 */
[----:B------:R-:W2:Y:S01]  /*12cd0*/  LDL.LU R10, [R1+0xf8] ;  /* 0x0000f800010a7983 */ /* 0x000ea20000300800 */
[----:B---3--:R-:W-:-:S03]  /*12ce0*/  MOV R11, R29 ;  /* 0x0000001d000b7202 */ /* 0x008fc60000000f00 */
[----:B------:R-:W3:Y:S04]  /*12cf0*/  LDL.LU R29, [R1+0x254c] ;  /* 0x00254c00011d7983 */ /* 0x000ee80000300800 */
[----:B--2---:R4:W-:Y:S04]  /*12d00*/  STL.64 [R1+0x2530], R10 ;  /* 0x0025300a01007387 */ /* 0x0049e80000100a00 */
[----:B-----5:R0:W-:Y:S01]  /*12d10*/  STL.64 [R1+0x2528], R8 ;  /* 0x0025280801007387 */ /* 0x0201e20000100a00 */
[----:B------:R-:W-:Y:S03]  /*12d20*/  HMMA.16816.F32.BF16 R4, R4, R12, R24 ;  /* 0x0000000c0404723c */ /* 0x000fe60000041818 */
[----:B---3--:R-:W-:Y:S01]  /*12d30*/  LDSM.16.MT88.4 R20, [R29+0x12000] ;  /* 0x012000001d14783b */ /* 0x008fe20000004200 */
[----:B----4-:R-:W-:-:S03]  /*12d40*/  IMAD.MOV.U32 R10, RZ, RZ, R0 ;  /* 0x000000ffff0a7224 */ /* 0x010fc600078e0000 */
[----:B------:R-:W-:Y:S04]  /*12d50*/  LDSM.16.MT88.4 R12, [R29+0x14000] ;  /* 0x014000001d0c783b */ /* 0x000fe80000004200 */
[----:B0-----:R-:W2:Y:S04]  /*12d60*/  LDL.LU R8, [R1+0x150] ;  /* 0x0001500001087983 */ /* 0x001ea80000300800 */
[----:B------:R-:W2:Y:S04]  /*12d70*/  LDL.LU R9, [R1+0x154] ;  /* 0x0001540001097983 */ /* 0x000ea80000300800 */
[----:B------:R-:W3:Y:S04]  /*12d80*/  LDL.LU R0, [R1+0x2548] ;  /* 0x0025480001007983 */ /* 0x000ee80000300800 */
[----:B------:R-:W2:Y:S04]  /*12d90*/  LDL.LU R11, [R1+0x15c] ;  /* 0x00015c00010b7983 */ /* 0x000ea80000300800 */
[----:B------:R0:W-:Y:S04]  /*12da0*/  STL.64 [R1+0x2400], R6 ;  /* 0x0024000601007387 */ /* 0x0001e80000100a00 */
[----:B------:R-:W-:Y:S04]  /*12db0*/  STL.64 [R1+0x23f8], R4 ;  /* 0x0023f80401007387 */ /* 0x000fe80000100a00 */
[----:B------:R-:W-:Y:S01]  /*12dc0*/  STL [R1+0x23e0], R29 ;  /* 0x0023e01d01007387 */ /* 0x000fe20000100800 */
[----:B0-----:R-:W-:Y:S01]  /*12dd0*/  IMAD.MOV.U32 R6, RZ, RZ, R3 ;  /* 0x000000ffff067224 */ /* 0x001fe200078e0003 */
[----:B------:R-:W-:-:S02]  /*12de0*/  MOV R7, R2 ;  /* 0x0000000200077202 */ /* 0x000fc40000000f00 */
[----:B---3--:R-:W0:Y:S02]  /*12df0*/  LDSM.16.M88.4 R24, [R0+UR7+0x20100] ;  /* 0x020100070018783b */ /* 0x008e240008000200 */
[----:B0-----:R-:W-:Y:S01]  /*12e00*/  MOV R3, R26 ;  /* 0x0000001a00037202 */ /* 0x001fe20000000f00 */
[----:B------:R-:W-:Y:S02]  /*12e10*/  IMAD.MOV.U32 R2, RZ, RZ, R27 ;  /* 0x000000ffff027224 */ /* 0x000fe400078e001b */
[----:B------:R-:W3:Y:S01]  /*12e20*/  LDL.LU.64 R26, [R1+0x2540] ;  /* 0x00254000011a7983 */ /* 0x000ee20000300a00 */
[----:B------:R-:W-:Y:S02]  /*12e30*/  IMAD.MOV.U32 R5, RZ, RZ, R24 ;  /* 0x000000ffff057224 */ /* 0x000fe400078e0018 */
[----:B------:R-:W-:Y:S01]  /*12e40*/  IMAD.MOV.U32 R4, RZ, RZ, R25 ;  /* 0x000000ffff047224 */ /* 0x000fe200078e0019 */
[----:B------:R-:W-:Y:S04]  /*12e50*/  STL [R1+0x2374], R3 ;  /* 0x0023740301007387 */ /* 0x000fe80000100800 */
[----:B------:R-:W-:Y:S01]  /*12e60*/  STL [R1+0x2370], R2 ;  /* 0x0023700201007387 */ /* 0x000fe20000100800 */
[C---:B---3--:R-:W-:Y:S03]  /*12e70*/  HMMA.16816.F32.BF16 R24, R20.reuse, R26, R16 ;  /* 0x0000001a1418723c */ /* 0x048fe60000041810 */
[----:B------:R-:W2:Y:S05]  /*12e80*/  LDL.LU.64 R18, [R1+0x2538] ;  /* 0x0025380001127983 */ /* 0x000eaa0000300a00 */
        /* <DEDUP_REMOVED lines=28> */
[----:B------:R-:W-:-:S03]  /*13050*/  IMAD.MOV.U32 R29, RZ, RZ, R18 ;  /* 0x000000ffff1d7224 */ /* 0x000fc600078e0012 */
        /* <DEDUP_REMOVED lines=50> */
[----:B0-----:R-:W-:Y:S01]  /*13380*/  MOV R16, R5 ;  /* 0x0000000500107202 */ /* 0x001fe20000000f00 */
[----:B------:R-:W-:Y:S01]  /*13390*/  IMAD.MOV.U32 R17, RZ, RZ, R4 ;  /* 0x000000ffff117224 */ /* 0x000fe200078e0004 */
[----:B--2---:R-:W-:Y:S01]  /*133a0*/  HMMA.16816.F32.BF16 R8, R20, R6, R8 ;  /* 0x000000061408723c */ /* 0x004fe20000041808 */
[----:B------:R-:W2:Y:S04]  /*133b0*/  LDL.LU.64 R6, [R1+0x2400] ;  /* 0x0024000001067983 */ /* 0x000ea80000300a00 */
[----:B------:R-:W2:-:S14]  /*133c0*/  LDL.LU.64 R4, [R1+0x23f8] ;  /* 0x0023f80001047983 */ /* 0x000e9c0000300a00 */
[----:B------:R-:W-:Y:S04]  /*133d0*/  STL.64 [R1+0x80], R8 ;  /* 0x0000800801007387 */ /* 0x000fe80000100a00 */
[----:B------:R0:W-:Y:S04]  /*133e0*/  STL.64 [R1+0x88], R10 ;  /* 0x0000880a01007387 */ /* 0x0001e80000100a00 */
[----:B0-----:R-:W2:Y:S04]  /*133f0*/  LDL.LU R10, [R1+0x38] ;  /* 0x00003800010a7983 */ /* 0x001ea80000300800 */
[----:B------:R-:W2:Y:S01]  /*13400*/  LDL.LU R11, [R1+0x3c] ;  /* 0x00003c00010b7983 */ /* 0x000ea20000300800 */
[----:B------:R-:W-:Y:S03]  /*13410*/  HMMA.16816.F32.BF16 R16, R12, R16, R24 ;  /* 0x000000100c10723c */ /* 0x000fe60000041818 */
[----:B------:R-:W0:Y:S05]  /*13420*/  LDSM.16.M88.4 R24, [R0+UR7+0x22100] ;  /* 0x022100070018783b */ /* 0x000e2a0008000200 */
[----:B--2---:R-:W-:Y:S01]  /*13430*/  HMMA.16816.F32.BF16 R4, R20, R10, R4 ;  /* 0x0000000a1404723c */ /* 0x004fe20000041804 */
[----:B------:R-:W1:Y:S04]  /*13440*/  LDSM.16.M88.4 R20, [R0+UR7+0x21100] ;  /* 0x021100070014783b */ /* 0x000e680008000200 */
[----:B------:R-:W-:-:S14]  /*13450*/  LDSM.16.M88.4 R8, [R0+UR7+0x23100] ;  /* 0x023100070008783b */ /* 0x000fdc0008000200 */
[----:B------:R-:W-:Y:S01]  /*13460*/  IMAD.MOV.U32 R28, RZ, RZ, R7 ;  /* 0x000000ffff1c7224 */ /* 0x000fe200078e0007 */
[----:B------:R-:W-:Y:S01]  /*13470*/  MOV R2, R6 ;  /* 0x0000000600027202 */ /* 0x000fe20000000f00 */
[----:B------:R-:W-:Y:S01]  /*13480*/  IMAD.MOV.U32 R3, RZ, RZ, R5 ;  /* 0x000000ffff037224 */ /* 0x000fe200078e0005 */
[----:B------:R-:W-:Y:S04]  /*13490*/  STL [R1+0x30], R4 ;  /* 0x0000300401007387 */ /* 0x000fe80000100800 */
[----:B------:R-:W-:Y:S04]  /*134a0*/  STL [R1+0x2380], R28 ;  /* 0x0023801c01007387 */ /* 0x000fe80000100800 */
[----:B------:R-:W-:Y:S04]  /*134b0*/  STL [R1+0x237c], R2 ;  /* 0x00237c0201007387 */ /* 0x000fe80000100800 */
[----:B------:R-:W-:Y:S04]  /*134c0*/  STL [R1+0x2378], R3 ;  /* 0x0023780301007387 */ /* 0x000fe80000100800 */
[----:B------:R-:W-:Y:S04]  /*134d0*/  STL.64 [R1+0x23f0], R14 ;  /* 0x0023f00e01007387 */ /* 0x000fe80000100a00 */
[----:B------:R-:W-:Y:S04]  /*134e0*/  STL.64 [R1+0x23e8], R12 ;  /* 0x0023e80c01007387 */ /* 0x000fe80000100a00 */
[----:B------:R-:W2:Y:S04]  /*134f0*/  LDSM.16.M88.4 R12, [R0+UR7+0x24100] ;  /* 0x02410007000c783b */ /* 0x000ea80008000200 */
[----:B------:R0:W-:Y:S04]  /*13500*/  STL [R1+0x22a4], R16 ;  /* 0x0022a41001007387 */ /* 0x0001e80000100800 */
[----:B------:R3:W-:Y:S04]  /*13510*/  STL [R1+0x22a0], R17 ;  /* 0x0022a01101007387 */ /* 0x0007e80000100800 */
[----:B------:R-:W-:Y:S01]  /*13520*/  STL [R1+0x229c], R18 ;  /* 0x00229c1201007387 */ /* 0x000fe20000100800 */
[----:B0-----:R-:W-:Y:S01]  /*13530*/  IMAD.MOV.U32 R16, RZ, RZ, R26 ;  /* 0x000000ffff107224 */ /* 0x001fe200078e001a */
[----:B---3--:R-:W-:-:S02]  /*13540*/  MOV R17, R27 ;  /* 0x0000001b00117202 */ /* 0x008fc40000000f00 */
[----:B------:R-:W-:Y:S04]  /*13550*/  STL [R1+0x2298], R19 ;  /* 0x0022981301007387 */ /* 0x000fe80000100800 */
[----:B-1----:R-:W-:Y:S04]  /*13560*/  STL.64 [R1+0x28], R22 ;  /* 0x0000281601007387 */ /* 0x002fe80000100a00 */
[----:B------:R-:W-:Y:S04]  /*13570*/  STL [R1+0x22b4], R17 ;  /* 0x0022b41101007387 */ /* 0x000fe80000100800 */
[----:B------:R-:W-:Y:S04]  /*13580*/  STL [R1+0x22b0], R16 ;  /* 0x0022b01001007387 */ /* 0x000fe80000100800 */
[----:B------:R-:W0:Y:S01]  /*13590*/  LDSM.16.M88.4 R16, [R0+UR7+0x25100] ;  /* 0x025100070010783b */ /* 0x000e220008000200 */
[----:B--2---:R-:W-:-:S03]  /*135a0*/  IMAD.MOV.U32 R5, RZ, RZ, R12 ;  /* 0x000000ffff057224 */ /* 0x004fc600078e000c */
[----:B------:R-:W-:Y:S01]  /*135b0*/  STL.64 [R1+0x58], R14 ;  /* 0x0000580e01007387 */ /* 0x000fe20000100a00 */
[----:B------:R-:W-:-:S03]  /*135c0*/  IMAD.MOV.U32 R4, RZ, RZ, R13 ;  /* 0x000000ffff047224 */ /* 0x000fc600078e000d */
[----:B------:R-:W1:Y:S04]  /*135d0*/  LDSM.16.M88.4 R12, [R0+UR7+0x26100] ;  /* 0x02610007000c783b */ /* 0x000e680008000200 */
[----:B0-----:R-:W-:Y:S04]  /*135e0*/  STL.64 [R1+0x70], R16 ;  /* 0x0000701001007387 */ /* 0x001fe80000100a00 */
[----:B------:R0:W-:Y:S01]  /*135f0*/  STL.64 [R1+0x78], R18 ;  /* 0x0000781201007387 */ /* 0x0001e20000100a00 */
[----:B-1----:R-:W-:Y:S01]  /*13600*/  MOV R27, R12 ;  /* 0x0000000c001b7202 */ /* 0x002fe20000000f00 */
[----:B------:R-:W-:-:S05]  /*13610*/  IMAD.MOV.U32 R26, RZ, RZ, R13 ;  /* 0x000000ffff1a7224 */ /* 0x000fca00078e000d */
[----:B------:R-:W-:Y:S04]  /*13620*/  STL.64 [R1+0x23d8], R26 ;  /* 0x0023d81a01007387 */ /* 0x000fe80000100a00 */
[----:B------:R-:W-:Y:S04]  /*13630*/  STL.64 [R1+0x23d0], R24 ;  /* 0x0023d01801007387 */ /* 0x000fe80000100a00 */
[----:B------:R-:W-:Y:S04]  /*13640*/  STL.64 [R1+0x8], R10 ;  /* 0x0000080a01007387 */ /* 0x000fe80000100a00 */
[----:B------:R-:W-:Y:S04]  /*13650*/  STL.64 [R1+0x23c8], R8 ;  /* 0x0023c80801007387 */ /* 0x000fe80000100a00 */
[----:B------:R-:W1:Y:S01]  /*13660*/  LDSM.16.M88.4 R8, [R0+UR7+0x28100] ;  /* 0x028100070008783b */ /* 0x000e620008000200 */
[----:B0-----:R-:W-:Y:S01]  /*13670*/  IMAD.MOV.U32 R18, RZ, RZ, R14 ;  /* 0x000000ffff127224 */ /* 0x001fe200078e000e */
[----:B------:R-:W-:-:S02]  /*13680*/  MOV R19, R15 ;  /* 0x0000000f00137202 */ /* 0x000fc40000000f00 */
[----:B------:R-:W0:Y:S01]  /*13690*/  LDSM.16.M88.4 R12, [R0+UR7+0x27100] ;  /* 0x02710007000c783b */ /* 0x000e220008000200 */
[----:B-1----:R-:W-:Y:S01]  /*136a0*/  IMAD.MOV.U32 R2, RZ, RZ, R8 ;  /* 0x000000ffff027224 */ /* 0x002fe200078e0008 */
[----:B------:R-:W-:Y:S01]  /*136b0*/  MOV R17, R10 ;  /* 0x0000000a00117202 */ /* 0x000fe20000000f00 */
[----:B------:R-:W-:Y:S02]  /*136c0*/  IMAD.MOV.U32 R3, RZ, RZ, R9 ;  /* 0x000000ffff037224 */ /* 0x000fe400078e0009 */
[----:B------:R-:W-:Y:S02]  /*136d0*/  IMAD.MOV.U32 R16, RZ, RZ, R11 ;  /* 0x000000ffff107224 */ /* 0x000fe400078e000b */
[----:B------:R-:W1:Y:S04]  /*136e0*/  LDSM.16.M88.4 R8, [R0+UR7+0x29100] ;  /* 0x029100070008783b */ /* 0x000e680008000200 */
[----:B------:R-:W-:Y:S04]  /*136f0*/  STL [R1+0x22ac], R18 ;  /* 0x0022ac1201007387 */ /* 0x000fe80000100800 */
[----:B------:R-:W-:Y:S04]  /*13700*/  STL [R1+0x22a8], R19 ;  /* 0x0022a81301007387 */ /* 0x000fe80000100800 */
[----:B0-----:R-:W-:Y:S04]  /*13710*/  STL.64 [R1+0x160], R12 ;  /* 0x0001600c01007387 */ /* 0x001fe80000100a00 */
[----:B------:R-:W-:Y:S04]  /*13720*/  STL.64 [R1+0x168], R14 ;  /* 0x0001680e01007387 */ /* 0x000fe80000100a00 */
[----:B------:R-:W-:Y:S04]  /*13730*/  STL [R1+0x2390], R3 ;  /* 0x0023900301007387 */ /* 0x000fe80000100800 */
[----:B------:R-:W-:Y:S04]  /*13740*/  STL [R1+0x238c], R2 ;  /* 0x00238c0201007387 */ /* 0x000fe80000100800 */
[----:B------:R-:W-:Y:S04]  /*13750*/  STL [R1+0x2388], R16 ;  /* 0x0023881001007387 */ /* 0x000fe80000100800 */
[----:B------:R-:W-:Y:S04]  /*13760*/  STL [R1+0x2384], R17 ;  /* 0x0023841101007387 */ /* 0x000fe80000100800 */
[----:B------:R-:W-:Y:S04]  /*13770*/  LDSM.16.M88.4 R12, [R0+UR7+0x2e100] ;  /* 0x02e10007000c783b */ /* 0x000fe80008000200 */
[----:B-1----:R-:W-:Y:S01]  /*13780*/  STL [R1+0x180], R8 ;  /* 0x0001800801007387 */ /* 0x002fe20000100800 */
[----:B------:R-:W-:-:S03]  /*13790*/  IMAD.MOV.U32 R28, RZ, RZ, R9 ;  /* 0x000000ffff1c7224 */ /* 0x000fc600078e0009 */
[----:B------:R-:W-:Y:S04]  /*137a0*/  STL.64 [R1+0x188], R10 ;  /* 0x0001880a01007387 */ /* 0x000fe80000100a00 */
[----:B------:R-:W0:Y:S04]  /*137b0*/  LDSM.16.M88.4 R8, [R0+UR7+0x2a100] ;  /* 0x02a100070008783b */ /* 0x000e280008000200 */
[----:B------:R-:W-:Y:S01]  /*137c0*/  STL [R1+0x2394], R28 ;  /* 0x0023941c01007387 */ /* 0x000fe20000100800 */
[----:B0-----:R-:W-:-:S03]  /*137d0*/  MOV R16, R8 ;  /* 0x0000000800107202 */ /* 0x001fc60000000f00 */
[----:B------:R-:W-:Y:S01]  /*137e0*/  STL.64 [R1+0x198], R10 ;  /* 0x0001980a01007387 */ /* 0x000fe20000100a00 */
[----:B------:R-:W-:-:S03]  /*137f0*/  IMAD.MOV.U32 R17, RZ, RZ, R9 ;  /* 0x000000ffff117224 */ /* 0x000fc600078e0009 */
[----:B------:R-:W0:Y:S04]  /*13800*/  LDSM.16.M88.4 R8, [R0+UR7+0x2b100] ;  /* 0x02b100070008783b */ /* 0x000e280008000200 */
[----:B------:R-:W-:Y:S04]  /*13810*/  STL [R1+0x239c], R17 ;  /* 0x00239c1101007387 */ /* 0x000fe80000100800 */
[----:B------:R-:W-:Y:S01]  /*13820*/  STL [R1+0x2398], R16 ;  /* 0x0023981001007387 */ /* 0x000fe20000100800 */
[----:B0-----:R-:W-:-:S03]  /*13830*/  IMAD.MOV.U32 R3, RZ, RZ, R8 ;  /* 0x000000ffff037224 */ /* 0x001fc600078e0008 */
[----:B------:R-:W-:Y:S01]  /*13840*/  STL.64 [R1+0x1a8], R10 ;  /* 0x0001a80a01007387 */ /* 0x000fe20000100a00 */
[----:B------:R-:W-:-:S03]  /*13850*/  MOV R2, R9 ;  /* 0x0000000900027202 */ /* 0x000fc60000000f00 */
[----:B------:R-:W0:Y:S04]  /*13860*/  LDSM.16.M88.4 R8, [R0+UR7+0x2c100] ;  /* 0x02c100070008783b */ /* 0x000e280008000200 */
[----:B------:R1:W-:Y:S01]  /*13870*/  STL [R1+0x23a0], R3 ;  /* 0x0023a00301007387 */ /* 0x0003e20000100800 */
[----:B0-----:R-:W-:-:S03]  /*13880*/  IMAD.MOV.U32 R16, RZ, RZ, R8 ;  /* 0x000000ffff107224 */ /* 0x001fc600078e0008 */
[----:B------:R-:W-:Y:S01]  /*13890*/  STL.64 [R1+0x1b8], R10 ;  /* 0x0001b80a01007387 */ /* 0x000fe20000100a00 */
[----:B------:R-:W-:-:S03]  /*138a0*/  IMAD.MOV.U32 R28, RZ, RZ, R9 ;  /* 0x000000ffff1c7224 */ /* 0x000fc600078e0009 */
[----:B------:R-:W0:Y:S04]  /*138b0*/  LDSM.16.M88.4 R8, [R0+UR7+0x2d100] ;  /* 0x02d100070008783b */ /* 0x000e280008000200 */
[----:B------:R-:W2:Y:S04]  /*138c0*/  LDL.LU R24, [R1+0x200] ;  /* 0x0002000001187983 */ /* 0x000ea80000300800 */
[----:B------:R-:W2:Y:S04]  /*138d0*/  LDL.LU R25, [R1+0x204] ;  /* 0x0002040001197983 */ /* 0x000ea80000300800 */
[----:B------:R-:W2:Y:S04]  /*138e0*/  LDL.LU R26, [R1+0x208] ;  /* 0x00020800011a7983 */ /* 0x000ea80000300800 */
[----:B------:R-:W2:Y:S01]  /*138f0*/  LDL.LU R27, [R1+0x20c] ;  /* 0x00020c00011b7983 */ /* 0x000ea20000300800 */
[----:B------:R-:W-:Y:S01]  /*13900*/  MOV R17, R13 ;  /* 0x0000000d00117202 */ /* 0x000fe20000000f00 */
[----:B-1----:R-:W-:Y:S01]  /*13910*/  IMAD.MOV.U32 R3, RZ, RZ, R12 ;  /* 0x000000ffff037224 */ /* 0x002fe200078e000c */
[----:B0-----:R-:W-:Y:S01]  /*13920*/  MOV R19, R8 ;  /* 0x0000000800137202 */ /* 0x001fe20000000f00 */
[----:B------:R0:W-:Y:S01]  /*13930*/  STL.64 [R1+0x1d8], R10 ;  /* 0x0001d80a01007387 */ /* 0x0001e20000100a00 */
[----:B------:R-:W-:-:S03]  /*13940*/  IMAD.MOV.U32 R18, RZ, RZ, R9 ;  /* 0x000000ffff127224 */ /* 0x000fc600078e0009 */
[----:B------:R-:W3:Y:S04]  /*13950*/  LDL.LU R8, [R1+0x1f0] ;  /* 0x0001f00001087983 */ /* 0x000ee80000300800 */
[----:B------:R-:W3:Y:S04]  /*13960*/  LDL.LU R9, [R1+0x1f4] ;  /* 0x0001f40001097983 */ /* 0x000ee80000300800 */
[----:B0-----:R-:W3:Y:S04]  /*13970*/  LDL.LU R10, [R1+0x1f8] ;  /* 0x0001f800010a7983 */ /* 0x001ee80000300800 */
[----:B------:R-:W3:Y:S04]  /*13980*/  LDL.LU R11, [R1+0x1fc] ;  /* 0x0001fc00010b7983 */ /* 0x000ee80000300800 */
[----:B------:R0:W-:Y:S04]  /*13990*/  STL.64 [R1+0x1e8], R14 ;  /* 0x0001e80e01007387 */ /* 0x0001e80000100a00 */
[----:B0-----:R-:W2:Y:S04]  /*139a0*/  LDL.LU.64 R14, [R1+0x23f0] ;  /* 0x0023f000010e7983 */ /* 0x001ea80000300a00 */
[----:B------:R-:W2:Y:S04]  /*139b0*/  LDL.LU.64 R12, [R1+0x23e8] ;  /* 0x0023e800010c7983 */ /* 0x000ea80000300a00 */
[----:B------:R0:W-:Y:S04]  /*139c0*/  STL.64 [R1+0x23b0], R18 ;  /* 0x0023b01201007387 */ /* 0x0001e80000100a00 */
[----:B------:R1:W-:Y:S01]  /*139d0*/  STL.64 [R1+0x23a8], R16 ;  /* 0x0023a81001007387 */ /* 0x0003e20000100a00 */
[----:B0-----:R-:W-:-:S03]  /*139e0*/  IMAD.MOV.U32 R18, RZ, RZ, R29 ;  /* 0x000000ffff127224 */ /* 0x001fc600078e001d */
[----:B-1----:R-:W4:Y:S04]  /*139f0*/  LDL.LU R16, [R1+0x120] ;  /* 0x0001200001107983 */ /* 0x002f280000300800 */
[----:B------:R-:W4:Y:S04]  /*13a00*/  LDL.LU R17, [R1+0x124] ;  /* 0x0001240001117983 */ /* 0x000f280000300800 */
[----:B------:R-:W5:Y:S04]  /*13a10*/  LDL.LU R29, [R1+0x23e0] ;  /* 0x0023e000011d7983 */ /* 0x000f680000300800 */
[----:B------:R-:W2:Y:S04]  /*13a20*/  LDL.LU R19, [R1+0x12c] ;  /* 0x00012c0001137983 */ /* 0x000ea80000300800 */
[----:B--2---:R-:W-:Y:S04]  /*13a30*/  STL.64 [R1+0x23c0], R18 ;  /* 0x0023c01201007387 */ /* 0x004fe80000100a00 */
[----:B----4-:R0:W-:Y:S02]  /*13a40*/  STL.64 [R1+0x23b8], R16 ;  /* 0x0023b81001007387 */ /* 0x0101e40000100a00 */
[----:B0-----:R-:W-:Y:S01]  /*13a50*/  IMAD.MOV.U32 R16, RZ, RZ, R5 ;  /* 0x000000ffff107224 */ /* 0x001fe200078e0005 */
[----:B------:R-:W-:-:S02]  /*13a60*/  MOV R17, R4 ;  /* 0x0000000400117202 */ /* 0x000fc40000000f00 */
[----:B------:R-:W0:Y:S02]  /*13a70*/  LDSM.16.M88.4 R4, [R0+UR7+0x2f100] ;  /* 0x02f100070004783b */ /* 0x000e240008000200 */
[----:B0-----:R-:W-:Y:S02]  /*13a80*/  IMAD.MOV.U32 R19, RZ, RZ, R4 ;  /* 0x000000ffff137224 */ /* 0x001fe400078e0004 */
[----:B------:R-:W-:Y:S01]  /*13a90*/  STL.64 [R1+0x218], R6 ;  /* 0x0002180601007387 */ /* 0x000fe20000100a00 */
[----:B------:R-:W-:-:S03]  /*13aa0*/  IMAD.MOV.U32 R18, RZ, RZ, R5 ;  /* 0x000000ffff127224 */ /* 0x000fc600078e0005 */
[----:B-----5:R-:W0:Y:S04]  /*13ab0*/  LDSM.16.MT88.4 R4, [R29+0x16000] ;  /* 0x016000001d04783b */ /* 0x020e280000004200 */
[----:B------:R-:W-:Y:S01]  /*13ac0*/  STL [R1+0x2088], R0 ;  /* 0x0020880001007387 */ /* 0x000fe20000100800 */
[----:B------:R-:W-:Y:S03]  /*13ad0*/  HMMA.16816.F32.BF16 R20, R12, R20, R24 ;  /* 0x000000140c14723c */ /* 0x000fe60000041818 */
[----:B0-----:R-:W-:Y:S04]  /*13ae0*/  STL.64 [R1+0x22c0], R6 ;  /* 0x0022c00601007387 */ /* 0x001fe80000100a00 */
[----:B------:R0:W-:Y:S04]  /*13af0*/  STL.64 [R1+0x22b8], R4 ;  /* 0x0022b80401007387 */ /* 0x0001e80000100a00 */
[----:B0-----:R-:W2:Y:S04]  /*13b00*/  LDL.LU R4, [R1+0x1c0] ;  /* 0x0001c00001047983 */ /* 0x001ea80000300800 */
[----:B------:R-:W2:Y:S04]  /*13b10*/  LDL.LU R5, [R1+0x1c4] ;  /* 0x0001c40001057983 */ /* 0x000ea80000300800 */
[----:B------:R-:W2:Y:S04]  /*13b20*/  LDL.LU R6, [R1+0x1c8] ;  /* 0x0001c80001067983 */ /* 0x000ea80000300800 */
[----:B------:R-:W2:Y:S04]  /*13b30*/  LDL.LU R7, [R1+0x1cc] ;  /* 0x0001cc0001077983 */ /* 0x000ea80000300800 */
[----:B------:R-:W-:Y:S04]  /*13b40*/  STL [R1+0x222c], R29 ;  /* 0x00222c1d01007387 */ /* 0x000fe80000100800 */
[----:B------:R-:W4:Y:S04]  /*13b50*/  LDL.LU.64 R26, [R1+0x23d8] ;  /* 0x0023d800011a7983 */ /* 0x000f280000300a00 */
[----:B------:R-:W3:Y:S04]  /*13b60*/  LDL.LU.64 R24, [R1+0x23d0] ;  /* 0x0023d00001187983 */ /* 0x000ee80000300a00 */
[----:B------:R4:W-:Y:S04]  /*13b70*/  STL [R1+0x227c], R20 ;  /* 0x00227c1401007387 */ /* 0x0009e80000100800 */
[----:B------:R0:W-:Y:S04]  /*13b80*/  STL [R1+0x2278], R21 ;  /* 0x0022781501007387 */ /* 0x0001e80000100800 */
[----:B------:R-:W-:Y:S04]  /*13b90*/  STL [R1+0x2274], R22 ;  /* 0x0022741601007387 */ /* 0x000fe80000100800 */
[----:B------:R-:W-:Y:S01]  /*13ba0*/  STL [R1+0x2270], R23 ;  /* 0x0022701701007387 */ /* 0x000fe20000100800 */
[----:B----4-:R-:W-:Y:S01]  /*13bb0*/  MOV R20, R27 ;  /* 0x0000001b00147202 */ /* 0x010fe20000000f00 */
[----:B0-----:R-:W-:-:S02]  /*13bc0*/  IMAD.MOV.U32 R21, RZ, RZ, R26 ;  /* 0x000000ffff157224 */ /* 0x001fc400078e001a */
[----:B---3--:R-:W-:Y:S01]  /*13bd0*/  HMMA.16816.F32.BF16 R24, R12, R24, R8 ;  /* 0x000000180c18723c */ /* 0x008fe20000041808 */
[----:B------:R-:W2:-:S15]  /*13be0*/  LDL.LU.64 R8, [R1+0x23c8] ;  /* 0x0023c80001087983 */ /* 0x000e9e0000300a00 */
[----:B------:R-:W-:-:S03]  /*13bf0*/  NOP ;  /* 0x0000000000007918 */ /* 0x000fc60000000000 */
[----:B------:R-:W-:Y:S04]  /*13c00*/  STL.64 [R1+0x2268], R26 ;  /* 0x0022681a01007387 */ /* 0x000fe80000100a00 */
[----:B------:R0:W-:Y:S04]  /*13c10*/  STL.64 [R1+0x2260], R24 ;  /* 0x0022601801007387 */ /* 0x0001e80000100a00 */
[----:B0-----:R-:W3:Y:S04]  /*13c20*/  LDL.LU R24, [R1+0x130] ;  /* 0x0001300001187983 */ /* 0x001ee80000300800 */
[----:B------:R-:W3:Y:S04]  /*13c30*/  LDL.LU R25, [R1+0x134] ;  /* 0x0001340001197983 */ /* 0x000ee80000300800 */
[----:B------:R-:W3:Y:S04]  /*13c40*/  LDL.LU R26, [R1+0x138] ;  /* 0x00013800011a7983 */ /* 0x000ee80000300800 */
[----:B------:R-:W3:Y:S01]  /*13c50*/  LDL.LU R27, [R1+0x13c] ;  /* 0x00013c00011b7983 */ /* 0x000ee20000300800 */
[----:B--2---:R-:W-:Y:S01]  /*13c60*/  HMMA.16816.F32.BF16 R8, R12, R8, R4 ;  /* 0x000000080c08723c */ /* 0x004fe20000041804 */
[----:B------:R-:W-:Y:S01]  /*13c70*/  IMAD.MOV.U32 R4, RZ, RZ, R19 ;  /* 0x000000ffff047224 */ /* 0x000fe200078e0013 */
[----:B------:R-:W-:-:S05]  /*13c80*/  MOV R5, R18 ;  /* 0x0000001200057202 */ /* 0x000fca0000000f00 */
[----:B------:R0:W-:Y:S04]  /*13c90*/  STL.64 [R1+0x22d8], R4 ;  /* 0x0022d80401007387 */ /* 0x0001e80000100a00 */
[----:B0-----:R-:W2:Y:S04]  /*13ca0*/  LDL.LU R4, [R1+0x70] ;  /* 0x0000700001047983 */ /* 0x001ea80000300800 */
[----:B------:R-:W2:Y:S04]  /*13cb0*/  LDL.LU R5, [R1+0x74] ;  /* 0x0000740001057983 */ /* 0x000ea80000300800 */
[----:B------:R-:W-:Y:S01]  /*13cc0*/  STL.64 [R1+0x2258], R10 ;  /* 0x0022580a01007387 */ /* 0x000fe20000100a00 */
[----:B---3--:R-:W-:Y:S03]  /*13cd0*/  HMMA.16816.F32.BF16 R16, R12, R16, R24 ;  /* 0x000000100c10723c */ /* 0x008fe60000041818 */
[----:B------:R0:W-:-:S15]  /*13ce0*/  STL.64 [R1+0x2250], R8 ;  /* 0x0022500801007387 */ /* 0x0001de0000100a00 */
[----:B------:R-:W-:Y:S01]  /*13cf0*/  NOP ;  /* 0x0000000000007918 */ /* 0x000fe20000000000 */
[----:B0-----:R-:W-:Y:S01]  /*13d00*/  MOV R9, R18 ;  /* 0x0000001200097202 */ /* 0x001fe20000000f00 */
[----:B------:R-:W-:Y:S02]  /*13d10*/  IMAD.MOV.U32 R8, RZ, RZ, R19 ;  /* 0x000000ffff087224 */ /* 0x000fe400078e0013 */
[----:B------:R-:W-:Y:S01]  /*13d20*/  IMAD.MOV.U32 R25, RZ, RZ, R16 ;  /* 0x000000ffff197224 */ /* 0x000fe200078e0010 */
[----:B------:R-:W2:Y:S01]  /*13d30*/  LDL.LU.64 R18, [R1+0x23c0] ;  /* 0x0023c00001127983 */ /* 0x000ea20000300a00 */
[----:B------:R-:W-:-:S03]  /*13d40*/  IMAD.MOV.U32 R24, RZ, RZ, R17 ;  /* 0x000000ffff187224 */ /* 0x000fc600078e0011 */
[----:B------:R-:W2:Y:S04]  /*13d50*/  LDL.LU.64 R16, [R1+0x23b8] ;  /* 0x0023b80001107983 */ /* 0x000ea80000300a00 */
[----:B------:R0:W-:Y:S04]  /*13d60*/  STL [R1+0x2284], R24 ;  /* 0x0022841801007387 */ /* 0x0001e80000100800 */
[----:B------:R1:W-:Y:S04]  /*13d70*/  STL [R1+0x2280], R25 ;  /* 0x0022801901007387 */ /* 0x0003e80000100800 */
[----:B0-----:R-:W3:Y:S04]  /*13d80*/  LDL.LU R24, [R1+0x160] ;  /* 0x0001600001187983 */ /* 0x001ee80000300800 */
[----:B-1----:R-:W3:Y:S01]  /*13d90*/  LDL.LU R25, [R1+0x164] ;  /* 0x0001640001197983 */ /* 0x002ee20000300800 */
[----:B--2---:R-:W-:Y:S03]  /*13da0*/  HMMA.16816.F32.BF16 R4, R12, R4, R16 ;  /* 0x000000040c04723c */ /* 0x004fe60000041810 */
[----:B------:R-:W2:Y:S04]  /*13db0*/  LDL.LU.64 R18, [R1+0x23b0] ;  /* 0x0023b00001127983 */ /* 0x000ea80000300a00 */
[----:B------:R-:W4:-:S12]  /*13dc0*/  LDL.LU.64 R16, [R1+0x23a8] ;  /* 0x0023a80001107983 */ /* 0x000f180000300a00 */
[----:B------:R0:W-:Y:S04]  /*13dd0*/  STL.64 [R1+0x60], R4 ;  /* 0x0000600401007387 */ /* 0x0001e80000100a00 */
[----:B------:R-:W-:Y:S01]  /*13de0*/  STL.64 [R1+0x68], R6 ;  /* 0x0000680601007387 */ /* 0x000fe20000100a00 */
[----:B0-----:R-:W-:-:S03]  /*13df0*/  IMAD.MOV.U32 R4, RZ, RZ, R3 ;  /* 0x000000ffff047224 */ /* 0x001fc600078e0003 */
[----:B------:R-:W5:Y:S01]  /*13e00*/  LDL.LU R3, [R1+0x23a0] ;  /* 0x0023a00001037983 */ /* 0x000f620000300800 */
[----:B----4-:R-:W-:-:S03]  /*13e10*/  MOV R5, R17 ;  /* 0x0000001100057202 */ /* 0x010fc60000000f00 */
[----:B------:R-:W4:Y:S04]  /*13e20*/  LDL.LU R17, [R1+0x239c] ;  /* 0x00239c0001117983 */ /* 0x000f280000300800 */
[----:B------:R0:W-:Y:S04]  /*13e30*/  STL.64 [R1+0x22f0], R4 ;  /* 0x0022f00401007387 */ /* 0x0001e80000100a00 */
[----:B0-----:R-:W2:Y:S04]  /*13e40*/  LDL.LU R4, [R1+0x110] ;  /* 0x0001100001047983 */ /* 0x001ea80000300800 */
[----:B------:R-:W2:Y:S04]  /*13e50*/  LDL.LU R5, [R1+0x114] ;  /* 0x0001140001057983 */ /* 0x000ea80000300800 */
[----:B------:R-:W2:Y:S04]  /*13e60*/  LDL.LU R6, [R1+0x118] ;  /* 0x0001180001067983 */ /* 0x000ea80000300800 */
[----:B------:R-:W2:Y:S02]  /*13e70*/  LDL.LU R7, [R1+0x11c] ;  /* 0x00011c0001077983 */ /* 0x000ea40000300800 */
[----:B--2---:R-:W-:-:S15]  /*13e80*/  HMMA.16816.F32.BF16 R4, R12, R20, R4 ;  /* 0x000000140c04723c */ /* 0x004fde0000041804 */
[----:B------:R-:W-:-:S04]  /*13e90*/  NOP ;  /* 0x0000000000007918 */ /* 0x000fc80000000000 */
[----:B------:R-:W-:Y:S01]  /*13ea0*/  IMAD.MOV.U32 R22, RZ, RZ, R4 ;  /* 0x000000ffff167224 */ /* 0x000fe200078e0004 */
[----:B------:R-:W-:Y:S01]  /*13eb0*/  MOV R4, R19 ;  /* 0x0000001300047202 */ /* 0x000fe20000000f00 */
[----:B------:R-:W-:Y:S02]  /*13ec0*/  IMAD.MOV.U32 R23, RZ, RZ, R5 ;  /* 0x000000ffff177224 */ /* 0x000fe400078e0005 */
[----:B------:R-:W-:Y:S01]  /*13ed0*/  IMAD.MOV.U32 R5, RZ, RZ, R18 ;  /* 0x000000ffff057224 */ /* 0x000fe200078e0012 */
[----:B------:R-:W-:Y:S04]  /*13ee0*/  STL.64 [R1+0x98], R6 ;  /* 0x0000980601007387 */ /* 0x000fe80000100a00 */
[----:B------:R0:W-:Y:S04]  /*13ef0*/  STL.64 [R1+0x2308], R4 ;  /* 0x0023080401007387 */ /* 0x0001e80000100a00 */
[----:B0-----:R-:W3:Y:S04]  /*13f00*/  LDL.LU R4, [R1+0xb0] ;  /* 0x0000b00001047983 */ /* 0x001ee80000300800 */
[----:B------:R-:W3:Y:S04]  /*13f10*/  LDL.LU R5, [R1+0xb4] ;  /* 0x0000b40001057983 */ /* 0x000ee80000300800 */
[----:B------:R-:W3:Y:S04]  /*13f20*/  LDL.LU R6, [R1+0xb8] ;  /* 0x0000b80001067983 */ /* 0x000ee80000300800 */
[----:B------:R-:W3:Y:S02]  /*13f30*/  LDL.LU R7, [R1+0xbc] ;  /* 0x0000bc0001077983 */ /* 0x000ee40000300800 */
[----:B---3--:R-:W-:Y:S01]  /*13f40*/  HMMA.16816.F32.BF16 R24, R12, R24, R4 ;  /* 0x000000180c18723c */ /* 0x008fe20000041804 */
[----:B------:R-:W-:Y:S01]  /*13f50*/  MOV R4, R16 ;  /* 0x0000001000047202 */ /* 0x000fe20000000f00 */
[----:B------:R-:W-:Y:S01]  /*13f60*/  IMAD.MOV.U32 R5, RZ, RZ, R28 ;  /* 0x000000ffff057224 */ /* 0x000fe200078e001c */
[----:B------:R-:W2:Y:S04]  /*13f70*/  LDL.LU R16, [R1+0x2398] ;  /* 0x0023980001107983 */ /* 0x000ea80000300800 */
[----:B------:R-:W3:Y:S04]  /*13f80*/  LDL.LU R28, [R1+0x2394] ;  /* 0x00239400011c7983 */ /* 0x000ee80000300800 */
[----:B------:R-:W-:Y:S08]  /*13f90*/  STL.64 [R1+0x2320], R4 ;  /* 0x0023200401007387 */ /* 0x000ff00000100a00 */
[----:B------:R-:W-:-:S02]  /*13fa0*/  IMAD.MOV.U32 R11, RZ, RZ, R26 ;  /* 0x000000ffff0b7224 */ /* 0x000fc400078e001a */
[----:B------:R-:W-:-:S05]  /*13fb0*/  IMAD.MOV.U32 R10, RZ, RZ, R27 ;  /* 0x000000ffff0a7224 */ /* 0x000fca00078e001b */
[----:B------:R-:W-:Y:S04]  /*13fc0*/  STL.64 [R1+0x22e8], R10 ;  /* 0x0022e80a01007387 */ /* 0x000fe80000100a00 */
[----:B------:R0:W-:Y:S04]  /*13fd0*/  STL.64 [R1+0x22e0], R8 ;  /* 0x0022e00801007387 */ /* 0x0001e80000100a00 */
[----:B0-----:R-:W3:Y:S04]  /*13fe0*/  LDL.LU R8, [R1+0x80] ;  /* 0x0000800001087983 */ /* 0x001ee80000300800 */
[----:B------:R-:W3:Y:S04]  /*13ff0*/  LDL.LU R9, [R1+0x84] ;  /* 0x0000840001097983 */ /* 0x000ee80000300800 */
[----:B------:R-:W3:Y:S04]  /*14000*/  LDL.LU R10, [R1+0x88] ;  /* 0x00008800010a7983 */ /* 0x000ee80000300800 */
[----:B------:R-:W3:Y:S01]  /*14010*/  LDL.LU R11, [R1+0x8c] ;  /* 0x00008c00010b7983 */ /* 0x000ee20000300800 */
[----:B-----5:R-:W-:Y:S01]  /*14020*/  IMAD.MOV.U32 R4, RZ, RZ, R3 ;  /* 0x000000ffff047224 */ /* 0x020fe200078e0003 */
[----:B------:R-:W-:-:S02]  /*14030*/  MOV R5, R2 ;  /* 0x0000000200057202 */ /* 0x000fc40000000f00 */
[----:B------:R-:W5:Y:S04]  /*14040*/  LDL.LU R3, [R1+0x2390] ;  /* 0x0023900001037983 */ /* 0x000f680000300800 */
[----:B------:R-:W5:Y:S04]  /*14050*/  LDL.LU R2, [R1+0x238c] ;  /* 0x00238c0001027983 */ /* 0x000f680000300800 */
[----:B------:R4:W-:Y:S02]  /*14060*/  STL.64 [R1+0x2338], R4 ;  /* 0x0023380401007387 */ /* 0x0009e40000100a00 */
[----:B----4-:R-:W-:-:S02]  /*14070*/  IMAD.MOV.U32 R5, RZ, RZ, R17 ;  /* 0x000000ffff057224 */ /* 0x010fc400078e0011 */
[----:B--2---:R-:W-:Y:S01]  /*14080*/  IMAD.MOV.U32 R4, RZ, RZ, R16 ;  /* 0x000000ffff047224 */ /* 0x004fe200078e0010 */
[----:B---3--:R-:W-:Y:S04]  /*14090*/  STL.64 [R1+0x2300], R10 ;  /* 0x0023000a01007387 */ /* 0x008fe80000100a00 */
[----:B------:R0:W-:Y:S04]  /*140a0*/  STL.64 [R1+0x22f8], R8 ;  /* 0x0022f80801007387 */ /* 0x0001e80000100a00 */
[----:B0-----:R-:W2:Y:S04]  /*140b0*/  LDL.LU R8, [R1+0xa0] ;  /* 0x0000a00001087983 */ /* 0x001ea80000300800 */
[----:B------:R-:W2:Y:S04]  /*140c0*/  LDL.LU R9, [R1+0xa4] ;  /* 0x0000a40001097983 */ /* 0x000ea80000300800 */
[----:B------:R-:W3:Y:S04]  /*140d0*/  LDL.LU R10, [R1+0xa8] ;  /* 0x0000a800010a7983 */ /* 0x000ee80000300800 */
[----:B------:R-:W3:Y:S04]  /*140e0*/  LDL.LU R11, [R1+0xac] ;  /* 0x0000ac00010b7983 */ /* 0x000ee80000300800 */
[----:B------:R-:W4:Y:S04]  /*140f0*/  LDL.LU R16, [R1+0x2388] ;  /* 0x0023880001107983 */ /* 0x000f280000300800 */
[----:B------:R-:W4:Y:S04]  /*14100*/  LDL.LU R17, [R1+0x2384] ;  /* 0x0023840001117983 */ /* 0x000f280000300800 */
[----:B------:R0:W-:Y:S04]  /*14110*/  STL.64 [R1+0x2350], R4 ;  /* 0x0023500401007387 */ /* 0x0001e80000100a00 */
[----:B0-----:R-:W2:Y:S01]  /*14120*/  LDL.LU R4, [R1+0x180] ;  /* 0x0001800001047983 */ /* 0x001ea20000300800 */
[----:B------:R-:W-:Y:S01]  /*14130*/  MOV R5, R28 ;  /* 0x0000001c00057202 */ /* 0x000fe20000000f00 */
[----:B------:R-:W-:Y:S01]  /*14140*/  IMAD.MOV.U32 R18, RZ, RZ, R24 ;  /* 0x000000ffff127224 */ /* 0x000fe200078e0018 */
[----:B------:R-:W-:Y:S01]  /*14150*/  MOV R19, R25 ;  /* 0x0000001900137202 */ /* 0x000fe20000000f00 */
[----:B------:R-:W3:Y:S01]  /*14160*/  LDL.LU R28, [R1+0x2380] ;  /* 0x00238000011c7983 */ /* 0x000ee20000300800 */
[----:B-----5:R-:W-:-:S02]  /*14170*/  IMAD.MOV.U32 R24, RZ, RZ, R2 ;  /* 0x000000ffff187224 */ /* 0x020fc400078e0002 */
[----:B------:R-:W-:Y:S01]  /*14180*/  IMAD.MOV.U32 R25, RZ, RZ, R3 ;  /* 0x000000ffff197224 */ /* 0x000fe200078e0003 */
[----:B------:R-:W5:Y:S04]  /*14190*/  LDL.LU R2, [R1+0x237c] ;  /* 0x00237c0001027983 */ /* 0x000f680000300800 */
[----:B------:R-:W3:Y:S04]  /*141a0*/  LDL.LU R3, [R1+0x2378] ;  /* 0x0023780001037983 */ /* 0x000ee80000300800 */
[----:B--2---:R0:W-:Y:S04]  /*141b0*/  STL.64 [R1+0x2368], R4 ;  /* 0x0023680401007387 */ /* 0x0041e80000100a00 */
[----:B0-----:R-:W2:Y:S04]  /*141c0*/  LDL.LU R4, [R1+0xe0] ;  /* 0x0000e00001047983 */ /* 0x001ea80000300800 */
[----:B------:R-:W2:Y:S04]  /*141d0*/  LDL.LU R5, [R1+0xe4] ;  /* 0x0000e40001057983 */ /* 0x000ea80000300800 */
[----:B------:R-:W2:Y:S04]  /*141e0*/  LDL.LU R6, [R1+0xe8] ;  /* 0x0000e80001067983 */ /* 0x000ea80000300800 */
[----:B------:R-:W2:Y:S04]  /*141f0*/  LDL.LU R7, [R1+0xec] ;  /* 0x0000ec0001077983 */ /* 0x000ea80000300800 */
[----:B---3--:R-:W-:Y:S04]  /*14200*/  STL.64 [R1+0x2318], R10 ;  /* 0x0023180a01007387 */ /* 0x008fe80000100a00 */
[----:B------:R0:W-:Y:S04]  /*14210*/  STL.64 [R1+0x2310], R8 ;  /* 0x0023100801007387 */ /* 0x0001e80000100a00 */
[----:B0-----:R-:W3:Y:S04]  /*14220*/  LDL.LU R8, [R1+0xc0] ;  /* 0x0000c00001087983 */ /* 0x001ee80000300800 */
[----:B------:R-:W3:Y:S04]  /*14230*/  LDL.LU R9, [R1+0xc4] ;  /* 0x0000c40001097983 */ /* 0x000ee80000300800 */
[----:B------:R-:W2:Y:S04]  /*14240*/  LDL.LU R10, [R1+0xc8] ;  /* 0x0000c800010a7983 */ /* 0x000ea80000300800 */
[----:B------:R-:W2:Y:S04]  /*14250*/  LDL.LU R11, [R1+0xcc] ;  /* 0x0000cc00010b7983 */ /* 0x000ea80000300800 */
[----:B--2---:R-:W-:Y:S04]  /*14260*/  STL.64 [R1+0x2330], R10 ;  /* 0x0023300a01007387 */ /* 0x004fe80000100a00 */
[----:B---3--:R0:W-:Y:S04]  /*14270*/  STL.64 [R1+0x2328], R8 ;  /* 0x0023280801007387 */ /* 0x0081e80000100a00 */
[----:B0-----:R-:W2:Y:S04]  /*14280*/  LDL.LU R8, [R1+0xd0] ;  /* 0x0000d00001087983 */ /* 0x001ea80000300800 */
[----:B------:R-:W2:Y:S04]  /*14290*/  LDL.LU R9, [R1+0xd4] ;  /* 0x0000d40001097983 */ /* 0x000ea80000300800 */
[----:B------:R-:W3:Y:S04]  /*142a0*/  LDL.LU R10, [R1+0xd8] ;  /* 0x0000d800010a7983 */ /* 0x000ee80000300800 */
[----:B------:R-:W3:Y:S01]  /*142b0*/  LDL.LU R11, [R1+0xdc] ;  /* 0x0000dc00010b7983 */ /* 0x000ee20000300800 */
[----:B------:R-:W-:Y:S03]  /*142c0*/  HMMA.16816.F32.BF16 R4, R12, R24, R4 ;  /* 0x000000180c04723c */ /* 0x000fe60000041804 */
[----:B---3--:R-:W-:Y:S04]  /*142d0*/  STL.64 [R1+0x2348], R10 ;  /* 0x0023480a01007387 */ /* 0x008fe80000100a00 */
[----:B--2---:R0:W-:Y:S04]  /*142e0*/  STL.64 [R1+0x2340], R8 ;  /* 0x0023400801007387 */ /* 0x0041e80000100a00 */
[----:B0-----:R-:W2:Y:S04]  /*142f0*/  LDL.LU R8, [R1+0xf0] ;  /* 0x0000f00001087983 */ /* 0x001ea80000300800 */
[----:B------:R-:W2:Y:S04]  /*14300*/  LDL.LU R9, [R1+0xf4] ;  /* 0x0000f40001097983 */ /* 0x000ea80000300800 */
[----:B------:R-:W3:Y:S04]  /*14310*/  LDL.LU R10, [R1+0xf8] ;  /* 0x0000f800010a7983 */ /* 0x000ee80000300800 */
[----:B------:R-:W3:Y:S01]  /*14320*/  LDL.LU R11, [R1+0xfc] ;  /* 0x0000fc00010b7983 */ /* 0x000ee20000300800 */
[----:B------:R-:W-:Y:S01]  /*14330*/  MOV R24, R4 ;  /* 0x0000000400187202 */ /* 0x000fe20000000f00 */
[----:B------:R-:W-:-:S02]  /*14340*/  IMAD.MOV.U32 R25, RZ, RZ, R5 ;  /* 0x000000ffff197224 */ /* 0x000fc400078e0005 */
[----:B---3--:R-:W-:Y:S04]  /*14350*/  STL.64 [R1+0x2360], R10 ;  /* 0x0023600a01007387 */ /* 0x008fe80000100a00 */
[----:B--2---:R0:W-:Y:S04]  /*14360*/  STL.64 [R1+0x2358], R8 ;  /* 0x0023580801007387 */ /* 0x0041e80000100a00 */
[----:B0-----:R-:W2:Y:S04]  /*14370*/  LDL.LU R8, [R1+0x100] ;  /* 0x0001000001087983 */ /* 0x001ea80000300800 */
[----:B------:R-:W2:Y:S04]  /*14380*/  LDL.LU R9, [R1+0x104] ;  /* 0x0001040001097983 */ /* 0x000ea80000300800 */
[----:B------:R-:W2:Y:S04]  /*14390*/  LDL.LU R10, [R1+0x108] ;  /* 0x00010800010a7983 */ /* 0x000ea80000300800 */
[----:B------:R-:W2:Y:S04]  /*143a0*/  LDL.LU R11, [R1+0x10c] ;  /* 0x00010c00010b7983 */ /* 0x000ea80000300800 */
[----:B------:R5:W-:Y:S04]  /*143b0*/  STL.64 [R1+0x22d0], R18 ;  /* 0x0022d01201007387 */ /* 0x000be80000100a00 */
[----:B----4-:R0:W-:Y:S01]  /*143c0*/  STL.64 [R1+0x22c8], R16 ;  /* 0x0022c81001007387 */ /* 0x0101e20000100a00 */
[----:B-----5:R-:W-:-:S03]  /*143d0*/  IMAD.MOV.U32 R18, RZ, RZ, R2 ;  /* 0x000000ffff127224 */ /* 0x020fc600078e0002 */
[----:B0-----:R-:W3:Y:S01]  /*143e0*/  LDL.LU R16, [R1+0x30] ;  /* 0x0000300001107983 */ /* 0x001ee20000300800 */
[----:B------:R-:W-:-:S03]  /*143f0*/  MOV R17, R3 ;  /* 0x0000000300117202 */ /* 0x000fc60000000f00 */
[----:B------:R-:W4:Y:S04]  /*14400*/  LDL.LU R3, [R1+0x2374] ;  /* 0x0023740001037983 */ /* 0x000f280000300800 */
[----:B------:R-:W5:Y:S04]  /*14410*/  LDL.LU R2, [R1+0x2370] ;  /* 0x0023700001027983 */ /* 0x000f680000300800 */
[----:B------:R-:W2:Y:S01]  /*14420*/  LDL.LU.64 R4, [R1+0x2368] ;  /* 0x0023680001047983 */ /* 0x000ea20000300a00 */
[----:B------:R-:W-:Y:S01]  /*14430*/  IMAD.MOV.U32 R20, RZ, RZ, R6 ;  /* 0x000000ffff147224 */ /* 0x000fe200078e0006 */
[----:B------:R-:W-:-:S02]  /*14440*/  MOV R21, R7 ;  /* 0x0000000700157202 */ /* 0x000fc40000000f00 */
[----:B------:R-:W-:Y:S04]  /*14450*/  STL.64 [R1+0x2290], R22 ;  /* 0x0022901601007387 */ /* 0x000fe80000100a00 */
[----:B------:R-:W-:Y:S01]  /*14460*/  STL.64 [R1+0x2288], R20 ;  /* 0x0022881401007387 */ /* 0x000fe20000100a00 */
[----:B--2---:R-:W-:Y:S03]  /*14470*/  HMMA.16816.F32.BF16 R4, R12, R4, R8 ;  /* 0x000000040c04723c */ /* 0x004fe60000041808 */
[----:B------:R-:W2:Y:S04]  /*14480*/  LDL.LU.64 R10, [R1+0x2360] ;  /* 0x00236000010a7983 */ /* 0x000ea80000300a00 */
[----:B------:R-:W2:-:S12]  /*14490*/  LDL.LU.64 R8, [R1+0x2358] ;  /* 0x0023580001087983 */ /* 0x000e980000300a00 */
[----:B------:R-:W-:Y:S01]  /*144a0*/  MOV R29, R5 ;  /* 0x00000005001d7202 */ /* 0x000fe20000000f00 */
[----:B------:R0:W-:Y:S04]  /*144b0*/  STL [R1+0x140], R4 ;  /* 0x0001400401007387 */ /* 0x0001e80000100800 */
[----:B0-----:R-:W2:Y:S01]  /*144c0*/  LDL.LU.64 R4, [R1+0x2350] ;  /* 0x0023500001047983 */ /* 0x001ea20000300a00 */
[----:B------:R-:W-:Y:S02]  /*144d0*/  IMAD.MOV.U32 R19, RZ, RZ, R28 ;  /* 0x000000ffff137224 */ /* 0x000fe400078e001c */
[----:B------:R-:W-:Y:S02]  /*144e0*/  IMAD.MOV.U32 R28, RZ, RZ, R6 ;  /* 0x000000ffff1c7224 */ /* 0x000fe400078e0006 */
[----:B------:R-:W-:-:S02]  /*144f0*/  IMAD.MOV.U32 R0, RZ, RZ, R7 ;  /* 0x000000ffff007224 */ /* 0x000fc400078e0007 */
        /* <DEDUP_REMOVED lines=8> */
[----:B------:R-:W2:-:S13]  /*14580*/  LDL.LU.64 R8, [R1+0x2328] ;  /* 0x0023280001087983 */ /* 0x000e9a0000300a00 */
        /* <DEDUP_REMOVED lines=20> */
[----:B0-----:R-:W3:Y:S02]  /*146d0*/  LDL.LU.64 R4, [R1+0x22d8] ;  /* 0x0022d80001047983 */ /* 0x001ee40000300a00 */
[----:B---3--:R-:W-:Y:S02]  /*146e0*/  HMMA.16816.F32.BF16 R12, R12, R4, R16 ;  /* 0x000000040c0c723c */ /* 0x008fe40000041810 */
[----:B------:R-:W3:Y:S04]  /*146f0*/  LDL.LU.64 R18, [R1+0x22d0] ;  /* 0x0022d00001127983 */ /* 0x000ee80000300a00 */
[----:B------:R-:W2:Y:S01]  /*14700*/  LDL.LU.64 R16, [R1+0x22c8] ;  /* 0x0022c80001107983 */ /* 0x000ea20000300a00 */
[----:B----4-:R-:W-:-:S02]  /*14710*/  IMAD.MOV.U32 R22, RZ, RZ, R3 ;  /* 0x000000ffff167224 */ /* 0x010fc400078e0003 */
[----:B-----5:R-:W-:Y:S01]  /*14720*/  IMAD.MOV.U32 R23, RZ, RZ, R2 ;  /* 0x000000ffff177224 */ /* 0x020fe200078e0002 */
[----:B-1----:R-:W4:Y:S04]  /*14730*/  LDL.LU.64 R6, [R1+0x22c0] ;  /* 0x0022c00001067983 */ /* 0x002f280000300a00 */
[----:B------:R-:W4:Y:S05]  /*14740*/  LDL.LU.64 R4, [R1+0x22b8] ;  /* 0x0022b80001047983 */ /* 0x000f2a0000300a00 */
[----:B------:R-:W-:Y:S01]  /*14750*/  MOV R3, R14 ;  /* 0x0000000e00037202 */ /* 0x000fe20000000f00 */
[----:B------:R-:W-:Y:S01]  /*14760*/  IMAD.MOV.U32 R2, RZ, RZ, R15 ;  /* 0x000000ffff027224 */ /* 0x000fe200078e000f */
[----:B------:R3:W-:Y:S01]  /*14770*/  STL.64 [R1+0xd0], R12 ;  /* 0x0000d00c01007387 */ /* 0x0007e20000100a00 */
[----:B--2---:R-:W-:Y:S01]  /*14780*/  IMAD.MOV.U32 R14, RZ, RZ, R17 ;  /* 0x000000ffff0e7224 */ /* 0x004fe200078e0011 */
[----:B------:R-:W-:-:S02]  /*14790*/  MOV R15, R16 ;  /* 0x00000010000f7202 */ /* 0x000fc40000000f00 */
[----:B------:R-:W2:Y:S01]  /*147a0*/  LDL.LU R17, [R1+0x22b4] ;  /* 0x0022b40001117983 */ /* 0x000ea20000300800 */
[----:B---3--:R-:W-:-:S03]  /*147b0*/  IMAD.MOV.U32 R12, RZ, RZ, R18 ;  /* 0x000000ffff0c7224 */ /* 0x008fc600078e0012 */
[----:B------:R-:W3:Y:S01]  /*147c0*/  LDL.LU R16, [R1+0x22b0] ;  /* 0x0022b00001107983 */ /* 0x000ee20000300800 */
[----:B------:R-:W-:-:S03]  /*147d0*/  IMAD.MOV.U32 R13, RZ, RZ, R19 ;  /* 0x000000ffff0d7224 */ /* 0x000fc600078e0013 */
[----:B------:R-:W5:Y:S04]  /*147e0*/  LDL.LU R26, [R1+0x28] ;  /* 0x00002800011a7983 */ /* 0x000f680000300800 */
[----:B------:R-:W5:Y:S04]  /*147f0*/  LDL.LU R27, [R1+0x2c] ;  /* 0x00002c00011b7983 */ /* 0x000f680000300800 */
[----:B------:R0:W-:Y:S04]  /*14800*/  STL.64 [R1+0x2200], R14 ;  /* 0x0022000e01007387 */ /* 0x0001e80000100a00 */
[----:B------:R-:W4:Y:S04]  /*14810*/  LDL.LU R18, [R1+0x22ac] ;  /* 0x0022ac0001127983 */ /* 0x000f280000300800 */
[----:B------:R-:W4:Y:S01]  /*14820*/  LDL.LU R19, [R1+0x22a8] ;  /* 0x0022a80001137983 */ /* 0x000f220000300800 */
[----:B0-----:R-:W-:Y:S01]  /*14830*/  MOV R14, R11 ;  /* 0x0000000b000e7202 */ /* 0x001fe20000000f00 */
[----:B------:R-:W-:Y:S01]  /*14840*/  IMAD.MOV.U32 R15, RZ, RZ, R10 ;  /* 0x000000ffff0f7224 */ /* 0x000fe200078e000a */
[----:B--2---:R-:W-:Y:S01]  /*14850*/  MOV R11, R17 ;  /* 0x00000011000b7202 */ /* 0x004fe20000000f00 */
[----:B---3--:R-:W-:-:S02]  /*14860*/  IMAD.MOV.U32 R10, RZ, RZ, R16 ;  /* 0x000000ffff0a7224 */ /* 0x008fc400078e0010 */
[----:B------:R-:W2:Y:S04]  /*14870*/  LDL.LU R16, [R1+0x22a4] ;  /* 0x0022a40001107983 */ /* 0x000ea80000300800 */
[----:B------:R-:W2:Y:S04]  /*14880*/  LDL.LU R17, [R1+0x22a0] ;  /* 0x0022a00001117983 */ /* 0x000ea80000300800 */
[----:B------:R4:W-:Y:S04]  /*14890*/  STL.64 [R1+0x2210], R14 ;  /* 0x0022100e01007387 */ /* 0x0009e80000100a00 */
[----:B------:R-:W-:Y:S01]  /*148a0*/  STL.64 [R1+0x2208], R12 ;  /* 0x0022080c01007387 */ /* 0x000fe20000100a00 */
[----:B----4-:R-:W-:-:S02]  /*148b0*/  IMAD.MOV.U32 R14, RZ, RZ, R18 ;  /* 0x000000ffff0e7224 */ /* 0x010fc400078e0012 */
[----:B------:R-:W-:Y:S01]  /*148c0*/  IMAD.MOV.U32 R15, RZ, RZ, R19 ;  /* 0x000000ffff0f7224 */ /* 0x000fe200078e0013 */
[----:B------:R-:W2:Y:S04]  /*148d0*/  LDL.LU R18, [R1+0x229c] ;  /* 0x00229c0001127983 */ /* 0x000ea80000300800 */
[----:B------:R-:W2:Y:S04]  /*148e0*/  LDL.LU R19, [R1+0x2298] ;  /* 0x0022980001137983 */ /* 0x000ea80000300800 */
[----:B------:R0:W-:Y:S04]  /*148f0*/  STL.64 [R1+0x2230], R14 ;  /* 0x0022300e01007387 */ /* 0x0001e80000100a00 */
[----:B0-----:R-:W3:Y:S04]  /*14900*/  LDL.LU R14, [R1+0x58] ;  /* 0x00005800010e7983 */ /* 0x001ee80000300800 */
[----:B------:R-:W3:Y:S01]  /*14910*/  LDL.LU R15, [R1+0x5c] ;  /* 0x00005c00010f7983 */ /* 0x000ee20000300800 */
[----:B--2---:R-:W-:Y:S03]  /*14920*/  HMMA.16816.F32.BF16 R16, R4, R22, R16 ;  /* 0x000000160410723c */ /* 0x004fe60000041810 */
[----:B---3--:R0:W-:Y:S04]  /*14930*/  STL.64 [R1+0x2248], R14 ;  /* 0x0022480e01007387 */ /* 0x0081e80000100a00 */
[----:B0-----:R-:W2:Y:S04]  /*14940*/  LDL.LU R14, [R1+0x8] ;  /* 0x00000800010e7983 */ /* 0x001ea80000300800 */
[----:B------:R-:W2:Y:S04]  /*14950*/  LDL.LU R15, [R1+0xc] ;  /* 0x00000c00010f7983 */ /* 0x000ea80000300800 */
[----:B------:R-:W3:Y:S04]  /*14960*/  LDL.LU.64 R22, [R1+0x2290] ;  /* 0x0022900001167983 */ /* 0x000ee80000300a00 */
[----:B------:R-:W4:Y:S04]  /*14970*/  LDL.LU.64 R20, [R1+0x2288] ;  /* 0x0022880001147983 */ /* 0x000f280000300a00 */
[----:B------:R0:W-:Y:S04]  /*14980*/  STL.64 [R1+0xc0], R16 ;  /* 0x0000c01001007387 */ /* 0x0001e80000100a00 */
[----:B------:R4:W-:Y:S01]  /*14990*/  STL.64 [R1+0xc8], R18 ;  /* 0x0000c81201007387 */ /* 0x0009e20000100a00 */
[----:B0-----:R-:W-:Y:S01]  /*149a0*/  MOV R16, R24 ;  /* 0x0000001800107202 */ /* 0x001fe20000000f00 */
[----:B------:R-:W-:-:S02]  /*149b0*/  IMAD.MOV.U32 R17, RZ, RZ, R25 ;  /* 0x000000ffff117224 */ /* 0x000fc400078e0019 */
[----:B------:R-:W2:Y:S04]  /*149c0*/  LDL.LU R24, [R1+0x2284] ;  /* 0x0022840001187983 */ /* 0x000ea80000300800 */
[----:B------:R-:W2:Y:S01]  /*149d0*/  LDL.LU R25, [R1+0x2280] ;  /* 0x0022800001197983 */ /* 0x000ea20000300800 */
[----:B----4-:R-:W-:Y:S01]  /*149e0*/  IMAD.MOV.U32 R18, RZ, RZ, R20 ;  /* 0x000000ffff127224 */ /* 0x010fe200078e0014 */
[----:B------:R-:W-:Y:S02]  /*149f0*/  MOV R19, R21 ;  /* 0x0000001500137202 */ /* 0x000fe40000000f00 */
[----:B------:R-:W5:Y:S04]  /*14a00*/  LDL.LU R20, [R1+0x227c] ;  /* 0x00227c0001147983 */ /* 0x000f680000300800 */
[----:B------:R-:W5:Y:S04]  /*14a10*/  LDL.LU R21, [R1+0x2278] ;  /* 0x0022780001157983 */ /* 0x000f680000300800 */
[----:B------:R-:W-:Y:S04]  /*14a20*/  STL.64 [R1+0x2220], R18 ;  /* 0x0022201201007387 */ /* 0x000fe80000100a00 */
[----:B------:R3:W-:Y:S02]  /*14a30*/  STL.64 [R1+0x2218], R16 ;  /* 0x0022181001007387 */ /* 0x0007e40000100a00 */
[----:B---3--:R-:W-:-:S02]  /*14a40*/  IMAD.MOV.U32 R16, RZ, RZ, R22 ;  /* 0x000000ffff107224 */ /* 0x008fc400078e0016 */
[----:B------:R-:W5:Y:S01]  /*14a50*/  LDL.LU R22, [R1+0x2274] ;  /* 0x0022740001167983 */ /* 0x000f620000300800 */
[----:B------:R-:W-:-:S03]  /*14a60*/  IMAD.MOV.U32 R17, RZ, RZ, R23 ;  /* 0x000000ffff117224 */ /* 0x000fc600078e0017 */
[----:B------:R-:W5:Y:S04]  /*14a70*/  LDL.LU R23, [R1+0x2270] ;  /* 0x0022700001177983 */ /* 0x000f680000300800 */
[----:B------:R-:W3:Y:S04]  /*14a80*/  LDL.LU R18, [R1+0x98] ;  /* 0x0000980001127983 */ /* 0x000ee80000300800 */
[----:B------:R-:W3:Y:S01]  /*14a90*/  LDL.LU R19, [R1+0x9c] ;  /* 0x00009c0001137983 */ /* 0x000ee20000300800 */
[----:B-----5:R-:W-:Y:S03]  /*14aa0*/  HMMA.16816.F32.BF16 R20, R4, R26, R20 ;  /* 0x0000001a0414723c */ /* 0x020fe60000041814 */
[----:B---3--:R-:W-:Y:S04]  /*14ab0*/  STL.64 [R1+0x2240], R18 ;  /* 0x0022401201007387 */ /* 0x008fe80000100a00 */
[----:B------:R2:W-:Y:S04]  /*14ac0*/  STL.64 [R1+0x2238], R16 ;  /* 0x0022381001007387 */ /* 0x0005e80000100a00 */
[----:B------:R-:W3:Y:S01]  /*14ad0*/  LDL.LU.64 R26, [R1+0x2268] ;  /* 0x00226800011a7983 */ /* 0x000ee20000300a00 */
[----:B--2---:R-:W-:Y:S01]  /*14ae0*/  MOV R16, R25 ;  /* 0x0000001900107202 */ /* 0x004fe20000000f00 */
[----:B------:R-:W-:-:S02]  /*14af0*/  IMAD.MOV.U32 R17, RZ, RZ, R24 ;  /* 0x000000ffff117224 */ /* 0x000fc400078e0018 */
[----:B------:R-:W3:Y:S04]  /*14b00*/  LDL.LU.64 R24, [R1+0x2260] ;  /* 0x0022600001187983 */ /* 0x000ee80000300a00 */
[----:B------:R-:W-:Y:S01]  /*14b10*/  STL.64 [R1+0xa0], R20 ;  /* 0x0000a01401007387 */ /* 0x000fe20000100a00 */
[----:B------:R-:W-:-:S03]  /*14b20*/  IMAD.MOV.U32 R18, RZ, RZ, R9 ;  /* 0x000000ffff127224 */ /* 0x000fc600078e0009 */
[----:B------:R0:W-:Y:S01]  /*14b30*/  STL.64 [R1+0xa8], R22 ;  /* 0x0000a81601007387 */ /* 0x0001e20000100a00 */
[----:B------:R-:W-:-:S03]  /*14b40*/  MOV R19, R8 ;  /* 0x0000000800137202 */ /* 0x000fc60000000f00 */
[----:B0-----:R-:W2:Y:S04]  /*14b50*/  LDL.LU R22, [R1+0x78] ;  /* 0x0000780001167983 */ /* 0x001ea80000300800 */
[----:B------:R-:W2:Y:S01]  /*14b60*/  LDL.LU R23, [R1+0x7c] ;  /* 0x00007c0001177983 */ /* 0x000ea20000300800 */
[----:B---3--:R-:W-:Y:S03]  /*14b70*/  HMMA.16816.F32.BF16 R24, R4, R10, R24 ;  /* 0x0000000a0418723c */ /* 0x008fe60000041818 */
[----:B------:R-:W3:Y:S04]  /*14b80*/  LDL.LU.64 R10, [R1+0x2258] ;  /* 0x00225800010a7983 */ /* 0x000ee80000300a00 */
[----:B------:R-:W3:-:S12]  /*14b90*/  LDL.LU.64 R8, [R1+0x2250] ;  /* 0x0022500001087983 */ /* 0x000ed80000300a00 */
[----:B------:R0:W-:Y:S04]  /*14ba0*/  STL.64 [R1+0x80], R24 ;  /* 0x0000801801007387 */ /* 0x0001e80000100a00 */
[----:B------:R1:W-:Y:S04]  /*14bb0*/  STL.64 [R1+0x88], R26 ;  /* 0x0000881a01007387 */ /* 0x0003e80000100a00 */
[----:B0-----:R-:W2:Y:S04]  /*14bc0*/  LDL.LU R24, [R1+0x60] ;  /* 0x0000600001187983 */ /* 0x001ea80000300800 */
[----:B------:R-:W2:Y:S04]  /*14bd0*/  LDL.LU R25, [R1+0x64] ;  /* 0x0000640001197983 */ /* 0x000ea80000300800 */
[----:B-1----:R-:W2:Y:S04]  /*14be0*/  LDL.LU R26, [R1+0x68] ;  /* 0x00006800011a7983 */ /* 0x002ea80000300800 */
[----:B------:R-:W2:Y:S01]  /*14bf0*/  LDL.LU R27, [R1+0x6c] ;  /* 0x00006c00011b7983 */ /* 0x000ea20000300800 */
[----:B---3--:R-:W-:Y:S03]  /*14c00*/  HMMA.16816.F32.BF16 R8, R4, R14, R8 ;  /* 0x0000000e0408723c */ /* 0x008fe60000041808 */
[----:B------:R-:W3:-:S15]  /*14c10*/  LDL.LU.64 R14, [R1+0x2248] ;  /* 0x00224800010e7983 */ /* 0x000ede0000300a00 */
[----:B------:R-:W-:Y:S01]  /*14c20*/  NOP ;  /* 0x0000000000007918 */ /* 0x000fe20000000000 */
[----:B------:R-:W-:Y:S04]  /*14c30*/  STL.64 [R1+0x30], R8 ;  /* 0x0000300801007387 */ /* 0x000fe80000100a00 */
[----:B------:R0:W-:Y:S04]  /*14c40*/  STL.64 [R1+0x38], R10 ;  /* 0x0000380a01007387 */ /* 0x0001e80000100a00 */
[----:B0-----:R-:W4:Y:S04]  /*14c50*/  LDL.LU R10, [R1+0x168] ;  /* 0x00016800010a7983 */ /* 0x001f280000300800 */
[----:B------:R-:W4:Y:S01]  /*14c60*/  LDL.LU R11, [R1+0x16c] ;  /* 0x00016c00010b7983 */ /* 0x000f220000300800 */
[----:B---3--:R-:W-:Y:S03]  /*14c70*/  HMMA.16816.F32.BF16 R12, R4, R14, R16 ;  /* 0x0000000e040c723c */ /* 0x008fe60000041810 */
[----:B------:R-:W3:Y:S04]  /*14c80*/  LDL.LU.64 R18, [R1+0x2240] ;  /* 0x0022400001127983 */ /* 0x000ee80000300a00 */
[----:B------:R-:W3:-:S12]  /*14c90*/  LDL.LU.64 R16, [R1+0x2238] ;  /* 0x0022380001107983 */ /* 0x000ed80000300a00 */
[----:B------:R-:W-:Y:S04]  /*14ca0*/  STL.64 [R1+0x20], R12 ;  /* 0x0000200c01007387 */ /* 0x000fe80000100a00 */
[----:B------:R0:W-:Y:S04]  /*14cb0*/  STL.64 [R1+0x28], R14 ;  /* 0x0000280e01007387 */ /* 0x0001e80000100a00 */
[----:B0-----:R-:W3:Y:S01]  /*14cc0*/  LDL.LU.64 R14, [R1+0x2230] ;  /* 0x00223000010e7983 */ /* 0x001ee20000300a00 */
[----:B--2---:R-:W-:Y:S03]  /*14cd0*/  HMMA.16816.F32.BF16 R24, R4, R22, R24 ;  /* 0x000000160418723c */ /* 0x004fe60000041818 */
[----:B------:R-:W2:-:S15]  /*14ce0*/  LDL.LU R22, [R1+0x188] ;  /* 0x0001880001167983 */ /* 0x000e9e0000300800 */
[----:B------:R-:W-:Y:S01]  /*14cf0*/  NOP ;  /* 0x0000000000007918 */ /* 0x000fe20000000000 */
[----:B------:R0:W-:Y:S04]  /*14d00*/  STL.64 [R1+0x10], R24 ;  /* 0x0000101801007387 */ /* 0x0001e80000100a00 */
[----:B------:R1:W-:Y:S04]  /*14d10*/  STL.64 [R1+0x18], R26 ;  /* 0x0000181a01007387 */ /* 0x0003e80000100a00 */
[----:B------:R-:W2:Y:S04]  /*14d20*/  LDL.LU R23, [R1+0x18c] ;  /* 0x00018c0001177983 */ /* 0x000ea80000300800 */
[----:B0-----:R-:W2:Y:S01]  /*14d30*/  LDL.LU R24, [R1+0x140] ;  /* 0x0001400001187983 */ /* 0x001ea20000300800 */
[----:B------:R-:W-:-:S03]  /*14d40*/  IMAD.MOV.U32 R25, RZ, RZ, R29 ;  /* 0x000000ffff197224 */ /* 0x000fc600078e001d */
[----:B------:R-:W5:Y:S01]  /*14d50*/  LDL.LU R29, [R1+0x222c] ;  /* 0x00222c00011d7983 */ /* 0x000f620000300800 */
[----:B-1----:R-:W-:-:S03]  /*14d60*/  IMAD.MOV.U32 R26, RZ, RZ, R28 ;  /* 0x000000ffff1a7224 */ /* 0x002fc600078e001c */
[----:B------:R-:W2:Y:S01]  /*14d70*/  LDL.LU R28, [R1+0x2228] ;  /* 0x00222800011c7983 */ /* 0x000ea20000300800 */
[----:B------:R-:W-:Y:S01]  /*14d80*/  MOV R27, R0 ;  /* 0x00000000001b7202 */ /* 0x000fe20000000f00 */
[----:B---3--:R-:W-:Y:S02]  /*14d90*/  HMMA.16816.F32.BF16 R12, R4, R14, R16 ;  /* 0x0000000e040c723c */ /* 0x008fe40000041810 */
[----:B------:R-:W3:Y:S04]  /*14da0*/  LDL.LU.64 R18, [R1+0x2220] ;  /* 0x0022200001127983 */ /* 0x000ee80000300a00 */
[----:B------:R-:W3:-:S13]  /*14db0*/  LDL.LU.64 R16, [R1+0x2218] ;  /* 0x0022180001107983 */ /* 0x000eda0000300a00 */
[----:B------:R-:W-:Y:S01]  /*14dc0*/  STL.64 [R1], R12 ;  /* 0x0000000c01007387 */ /* 0x000fe20000100a00 */
[----:B------:R-:W-:-:S03]  /*14dd0*/  IMAD.MOV.U32 R0, RZ, RZ, R15 ;  /* 0x000000ffff007224 */ /* 0x000fc600078e000f */
[----:B------:R0:W-:Y:S04]  /*14de0*/  STL [R1+0x8], R14 ;  /* 0x0000080e01007387 */ /* 0x0001e80000100800 */
[----:B0-----:R-:W4:Y:S04]  /*14df0*/  LDL.LU.64 R14, [R1+0x2210] ;  /* 0x00221000010e7983 */ /* 0x001f280000300a00 */
[----:B------:R-:W4:Y:S02]  /*14e00*/  LDL.LU.64 R12, [R1+0x2208] ;  /* 0x00220800010c7983 */ /* 0x000f240000300a00 */
[----:B----4-:R-:W-:Y:S02]  /*14e10*/  HMMA.16816.F32.BF16 R8, R4, R10, R12 ;  /* 0x0000000a0408723c */ /* 0x010fe4000004180c */
[----:B------:R-:W3:-:S15]  /*14e20*/  LDL.LU.64 R14, [R1+0x2200] ;  /* 0x00220000010e7983 */ /* 0x000ede0000300a00 */
[----:B------:R-:W-:Y:S02]  /*14e30*/  NOP ;  /* 0x0000000000007918 */ /* 0x000fe40000000000 */
[----:B------:R-:W-:Y:S04]  /*14e40*/  STL.64 [R1+0x20f8], R10 ;  /* 0x0020f80a01007387 */ /* 0x000fe80000100a00 */
[----:B------:R-:W-:Y:S01]  /*14e50*/  STL.64 [R1+0x20f0], R8 ;  /* 0x0020f00801007387 */ /* 0x000fe20000100a00 */
[----:B---3--:R-:W-:Y:S03]  /*14e60*/  HMMA.16816.F32.BF16 R12, R4, R14, R16 ;  /* 0x0000000e040c723c */ /* 0x008fe60000041810 */
[----:B-----5:R-:W0:-:S15]  /*14e70*/  LDSM.16.MT88.4 R16, [R29+0x18000] ;  /* 0x018000001d10783b */ /* 0x020e1e0000004200 */
[----:B------:R-:W-:Y:S01]  /*14e80*/  NOP ;  /* 0x0000000000007918 */ /* 0x000fe20000000000 */
[----:B------:R-:W-:Y:S04]  /*14e90*/  STL.64 [R1+0x2108], R14 ;  /* 0x0021080e01007387 */ /* 0x000fe80000100a00 */
[----:B------:R-:W-:Y:S04]  /*14ea0*/  STL.64 [R1+0x2100], R12 ;  /* 0x0021000c01007387 */ /* 0x000fe80000100a00 */
[----:B--2---:R-:W1:Y:S04]  /*14eb0*/  LDSM.16.M88.4 R12, [R28+UR7+0x20180] ;  /* 0x020180071c0c783b */ /* 0x004e680008000200 */
[----:B0-----:R-:W-:Y:S04]  /*14ec0*/  STL [R1+0x21a4], R16 ;  /* 0x0021a41001007387 */ /* 0x001fe80000100800 */
[----:B------:R-:W-:Y:S04]  /*14ed0*/  STL [R1+0x21a0], R17 ;  /* 0x0021a01101007387 */ /* 0x000fe80000100800 */
[----:B------:R-:W-:Y:S04]  /*14ee0*/  STL [R1+0x219c], R18 ;  /* 0x00219c1201007387 */ /* 0x000fe80000100800 */
[----:B------:R-:W-:Y:S04]  /*14ef0*/  STL [R1+0x2198], R19 ;  /* 0x0021981301007387 */ /* 0x000fe80000100800 */
[----:B------:R-:W-:Y:S01]  /*14f00*/  STL [R1+0x20c8], R29 ;  /* 0x0020c81d01007387 */ /* 0x000fe20000100800 */
[----:B-1----:R-:W-:-:S03]  /*14f10*/  IMAD.MOV.U32 R9, RZ, RZ, R12 ;  /* 0x000000ffff097224 */ /* 0x002fc600078e000c */
[----:B------:R-:W-:Y:S01]  /*14f20*/  STL.64 [R1+0x1c8], R14 ;  /* 0x0001c80e01007387 */ /* 0x000fe20000100a00 */
[----:B------:R-:W-:-:S03]  /*14f30*/  MOV R8, R13 ;  /* 0x0000000d00087202 */ /* 0x000fc60000000f00 */
[----:B------:R-:W0:Y:S02]  /*14f40*/  LDSM.16.M88.4 R12, [R28+UR7+0x21180] ;  /* 0x021180071c0c783b */ /* 0x000e240008000200 */
[----:B0-----:R-:W-:Y:S02]  /*14f50*/  IMAD.MOV.U32 R11, RZ, RZ, R12 ;  /* 0x000000ffff0b7224 */ /* 0x001fe400078e000c */
[----:B------:R-:W-:Y:S01]  /*14f60*/  IMAD.MOV.U32 R10, RZ, RZ, R13 ;  /* 0x000000ffff0a7224 */ /* 0x000fe200078e000d */
[----:B------:R-:W-:Y:S04]  /*14f70*/  STL.64 [R1+0x208], R14 ;  /* 0x0002080e01007387 */ /* 0x000fe80000100a00 */
[----:B------:R-:W-:Y:S04]  /*14f80*/  STL.64 [R1+0x21b0], R10 ;  /* 0x0021b00a01007387 */ /* 0x000fe80000100a00 */
[----:B------:R-:W-:Y:S04]  /*14f90*/  STL.64 [R1+0x21a8], R8 ;  /* 0x0021a80801007387 */ /* 0x000fe80000100a00 */
[----:B------:R-:W0:Y:S04]  /*14fa0*/  LDSM.16.M88.4 R8, [R28+UR7+0x23180] ;  /* 0x023180071c08783b */ /* 0x000e280008000200 */
[----:B------:R-:W1:Y:S01]  /*14fb0*/  LDSM.16.M88.4 R12, [R28+UR7+0x22180] ;  /* 0x022180071c0c783b */ /* 0x000e620008000200 */
[----:B0-----:R-:W-:Y:S01]  /*14fc0*/  IMAD.MOV.U32 R18, RZ, RZ, R8 ;  /* 0x000000ffff127224 */ /* 0x001fe200078e0008 */
[----:B------:R-:W-:-:S02]  /*14fd0*/  MOV R19, R9 ;  /* 0x0000000900137202 */ /* 0x000fc40000000f00 */
[----:B-1----:R-:W-:Y:S01]  /*14fe0*/  MOV R16, R12 ;  /* 0x0000000c00107202 */ /* 0x002fe20000000f00 */
[----:B------:R-:W-:Y:S01]  /*14ff0*/  IMAD.MOV.U32 R17, RZ, RZ, R13 ;  /* 0x000000ffff117224 */ /* 0x000fe200078e000d */
[----:B------:R0:W-:Y:S04]  /*15000*/  STL.64 [R1+0x228], R14 ;  /* 0x0002280e01007387 */ /* 0x0001e80000100a00 */
[----:B------:R-:W-:Y:S04]  /*15010*/  STL.64 [R1+0x238], R10 ;  /* 0x0002380a01007387 */ /* 0x000fe80000100a00 */
[----:B------:R-:W-:Y:S04]  /*15020*/  STL.64 [R1+0x21c0], R18 ;  /* 0x0021c01201007387 */ /* 0x000fe80000100a00 */
[----:B------:R-:W-:Y:S04]  /*15030*/  STL.64 [R1+0x21b8], R16 ;  /* 0x0021b81001007387 */ /* 0x000fe80000100a00 */
[----:B0-----:R-:W2:Y:S04]  /*15040*/  LDL.LU R14, [R1+0x1b8] ;  /* 0x0001b800010e7983 */ /* 0x001ea80000300800 */
[----:B------:R-:W2:Y:S01]  /*15050*/  LDL.LU R15, [R1+0x1bc] ;  /* 0x0001bc00010f7983 */ /* 0x000ea20000300800 */
[C---:B------:R-:W-:Y:S03]  /*15060*/  HMMA.16816.F32.BF16 R20, R4.reuse, R22, R24 ;  /* 0x000000160414723c */ /* 0x040fe60000041818 */
[----:B------:R-:W3:Y:S04]  /*15070*/  LDL.LU R26, [R1+0x198] ;  /* 0x00019800011a7983 */ /* 0x000ee80000300800 */
[----:B------:R-:W3:Y:S04]  /*15080*/  LDL.LU R27, [R1+0x19c] ;  /* 0x00019c00011b7983 */ /* 0x000ee80000300800 */
[----:B--2---:R0:W-:Y:S04]  /*15090*/  STL.64 [R1+0x21e0], R14 ;  /* 0x0021e00e01007387 */ /* 0x0041e80000100a00 */
[----:B0-----:R-:W2:Y:S04]  /*150a0*/  LDL.LU R14, [R1+0x1a8] ;  /* 0x0001a800010e7983 */ /* 0x001ea80000300800 */
[----:B------:R-:W2:Y:S04]  /*150b0*/  LDL.LU R15, [R1+0x1ac] ;  /* 0x0001ac00010f7983 */ /* 0x000ea80000300800 */
[----:B--2---:R0:W-:Y:S04]  /*150c0*/  STL.64 [R1+0x21f8], R14 ;  /* 0x0021f80e01007387 */ /* 0x0041e80000100a00 */
[----:B------:R-:W3:Y:S04]  /*150d0*/  LDL.LU R12, [R1+0x130] ;  /* 0x00013000010c7983 */ /* 0x000ee80000300800 */
[----:B------:R-:W3:Y:S04]  /*150e0*/  LDL.LU R13, [R1+0x134] ;  /* 0x00013400010d7983 */ /* 0x000ee80000300800 */
[----:B0-----:R-:W3:Y:S04]  /*150f0*/  LDL.LU R14, [R1+0x138] ;  /* 0x00013800010e7983 */ /* 0x001ee80000300800 */
[----:B------:R-:W3:Y:S04]  /*15100*/  LDL.LU R15, [R1+0x13c] ;  /* 0x00013c00010f7983 */ /* 0x000ee80000300800 */
[----:B------:R-:W2:Y:S04]  /*15110*/  LDL.LU R18, [R1+0x1d8] ;  /* 0x0001d80001127983 */ /* 0x000ea80000300800 */
[----:B------:R-:W2:Y:S04]  /*15120*/  LDL.LU R19, [R1+0x1dc] ;  /* 0x0001dc0001137983 */ /* 0x000ea80000300800 */
[----:B--2---:R0:W-:Y:S04]  /*15130*/  STL.64 [R1+0x21d8], R18 ;  /* 0x0021d81201007387 */ /* 0x0041e80000100a00 */
[----:B------:R-:W2:Y:S04]  /*15140*/  LDL.LU R16, [R1+0x110] ;  /* 0x0001100001107983 */ /* 0x000ea80000300800 */
[----:B------:R-:W2:Y:S04]  /*15150*/  LDL.LU R17, [R1+0x114] ;  /* 0x0001140001117983 */ /* 0x000ea80000300800 */
[----:B0-----:R-:W4:Y:S04]  /*15160*/  LDL.LU R18, [R1+0x118] ;  /* 0x0001180001127983 */ /* 0x001f280000300800 */
[----:B------:R-:W4:Y:S04]  /*15170*/  LDL.LU R19, [R1+0x11c] ;  /* 0x00011c0001137983 */ /* 0x000f280000300800 */
[----:B----4-:R-:W-:Y:S04]  /*15180*/  STL.64 [R1+0x21f0], R18 ;  /* 0x0021f01201007387 */ /* 0x010fe80000100a00 */
[----:B--2---:R0:W-:Y:S04]  /*15190*/  STL.64 [R1+0x21e8], R16 ;  /* 0x0021e81001007387 */ /* 0x0041e80000100a00 */
[----:B0-----:R-:W2:Y:S04]  /*151a0*/  LDL.LU R16, [R1+0x120] ;  /* 0x0001200001107983 */ /* 0x001ea80000300800 */
[----:B------:R-:W2:Y:S04]  /*151b0*/  LDL.LU R17, [R1+0x124] ;  /* 0x0001240001117983 */ /* 0x000ea80000300800 */
[----:B------:R-:W2:Y:S04]  /*151c0*/  LDL.LU R18, [R1+0x128] ;  /* 0x0001280001127983 */ /* 0x000ea80000300800 */
[----:B------:R-:W2:Y:S04]  /*151d0*/  LDL.LU R19, [R1+0x12c] ;  /* 0x00012c0001137983 */ /* 0x000ea80000300800 */
[----:B------:R-:W4:Y:S04]  /*151e0*/  LDL.LU R8, [R1+0xf0] ;  /* 0x0000f00001087983 */ /* 0x000f280000300800 */
[----:B------:R-:W4:Y:S04]  /*151f0*/  LDL.LU R9, [R1+0xf4] ;  /* 0x0000f40001097983 */ /* 0x000f280000300800 */
[----:B------:R-:W5:Y:S04]  /*15200*/  LDL.LU R10, [R1+0xf8] ;  /* 0x0000f800010a7983 */ /* 0x000f680000300800 */
[----:B------:R-:W5:Y:S01]  /*15210*/  LDL.LU R11, [R1+0xfc] ;  /* 0x0000fc00010b7983 */ /* 0x000f620000300800 */
[----:B---3--:R-:W-:Y:S03]  /*15220*/  HMMA.16816.F32.BF16 R24, R4, R26, R12 ;  /* 0x0000001a0418723c */ /* 0x008fe6000004180c */
[----:B-----5:R-:W-:Y:S04]  /*15230*/  STL.64 [R1+0x21d0], R10 ;  /* 0x0021d00a01007387 */ /* 0x020fe80000100a00 */
[----:B----4-:R0:W-:Y:S04]  /*15240*/  STL.64 [R1+0x21c8], R8 ;  /* 0x0021c80801007387 */ /* 0x0101e80000100a00 */
[----:B0-----:R-:W3:Y:S04]  /*15250*/  LDL.LU R8, [R1+0x100] ;  /* 0x0001000001087983 */ /* 0x001ee80000300800 */
[----:B------:R-:W3:Y:S04]  /*15260*/  LDL.LU R9, [R1+0x104] ;  /* 0x0001040001097983 */ /* 0x000ee80000300800 */
[----:B------:R-:W3:Y:S04]  /*15270*/  LDL.LU R10, [R1+0x108] ;  /* 0x00010800010a7983 */ /* 0x000ee80000300800 */
[----:B------:R-:W3:Y:S04]  /*15280*/  LDL.LU R11, [R1+0x10c] ;  /* 0x00010c00010b7983 */ /* 0x000ee80000300800 */
[----:B------:R0:W-:Y:S04]  /*15290*/  STL.64 [R1+0x20e8], R22 ;  /* 0x0020e81601007387 */ /* 0x0001e80000100a00 */
[----:B------:R-:W-:Y:S04]  /*152a0*/  STL.64 [R1+0x20e0], R20 ;  /* 0x0020e01401007387 */ /* 0x000fe80000100a00 */
[----:B0-----:R-:W4:Y:S04]  /*152b0*/  LDL.LU R22, [R1+0x218] ;  /* 0x0002180001167983 */ /* 0x001f280000300800 */
[----:B------:R-:W4:Y:S04]  /*152c0*/  LDL.LU R23, [R1+0x21c] ;  /* 0x00021c0001177983 */ /* 0x000f280000300800 */
[----:B------:R-:W2:Y:S04]  /*152d0*/  LDL.LU.64 R14, [R1+0x21f8] ;  /* 0x0021f800010e7983 */ /* 0x000ea80000300a00 */
[----:B------:R0:W-:Y:S04]  /*152e0*/  STL [R1+0x20dc], R26 ;  /* 0x0020dc1a01007387 */ /* 0x0001e80000100800 */
[----:B------:R1:W-:Y:S04]  /*152f0*/  STL [R1+0x20d8], R27 ;  /* 0x0020d81b01007387 */ /* 0x0003e80000100800 */
[----:B------:R5:W-:Y:S01]  /*15300*/  STL.64 [R1+0x2148], R24 ;  /* 0x0021481801007387 */ /* 0x000be20000100a00 */
[----:B0-----:R-:W-:-:S02]  /*15310*/  IMAD.MOV.U32 R26, RZ, RZ, R3 ;  /* 0x000000ffff1a7224 */ /* 0x001fc400078e0003 */
[----:B-1----:R-:W-:Y:S01]  /*15320*/  IMAD.MOV.U32 R27, RZ, RZ, R2 ;  /* 0x000000ffff1b7224 */ /* 0x002fe200078e0002 */
[----:B-----5:R-:W4:Y:S04]  /*15330*/  LDL.LU R24, [R1+0xd0] ;  /* 0x0000d00001187983 */ /* 0x020f280000300800 */
[----:B------:R-:W4:Y:S01]  /*15340*/  LDL.LU R25, [R1+0xd4] ;  /* 0x0000d40001197983 */ /* 0x000f220000300800 */
[----:B--2---:R-:W-:Y:S03]  /*15350*/  HMMA.16816.F32.BF16 R12, R4, R14, R16 ;  /* 0x0000000e040c723c */ /* 0x004fe60000041810 */
[----:B------:R-:W2:Y:S04]  /*15360*/  LDL.LU.64 R18, [R1+0x21f0] ;  /* 0x0021f00001127983 */ /* 0x000ea80000300a00 */
[----:B------:R-:W2:-:S12]  /*15370*/  LDL.LU.64 R16, [R1+0x21e8] ;  /* 0x0021e80001107983 */ /* 0x000e980000300a00 */
[----:B------:R-:W-:Y:S01]  /*15380*/  IMAD.MOV.U32 R3, RZ, RZ, R14 ;  /* 0x000000ffff037224 */ /* 0x000fe200078e000e */
[----:B------:R2:W-:Y:S01]  /*15390*/  STL [R1+0x40], R12 ;  /* 0x0000400c01007387 */ /* 0x0005e20000100800 */
[----:B------:R-:W-:-:S03]  /*153a0*/  IMAD.MOV.U32 R2, RZ, RZ, R15 ;  /* 0x000000ffff027224 */ /* 0x000fc600078e000f */
[----:B------:R-:W2:Y:S01]  /*153b0*/  LDL.LU.64 R14, [R1+0x21e0] ;  /* 0x0021e000010e7983 */ /* 0x000ea20000300a00 */
[----:B------:R-:W-:-:S03]  /*153c0*/  MOV R29, R13 ;  /* 0x0000000d001d7202 */ /* 0x000fc60000000f00 */
[----:B------:R-:W-:Y:S04]  /*153d0*/  STL [R1+0x20d4], R2 ;  /* 0x0020d40201007387 */ /* 0x000fe80000100800 */
[----:B------:R-:W-:Y:S04]  /*153e0*/  STL [R1+0x20d0], R29 ;  /* 0x0020d01d01007387 */ /* 0x000fe80000100800 */
[----:B------:R-:W-:Y:S01]  /*153f0*/  STL [R1+0x20cc], R3 ;  /* 0x0020cc0301007387 */ /* 0x000fe20000100800 */
[----:B--2---:R-:W-:Y:S03]  /*15400*/  HMMA.16816.F32.BF16 R12, R4, R14, R16 ;  /* 0x0000000e040c723c */ /* 0x004fe60000041810 */
[----:B------:R-:W3:-:S15]  /*15410*/  LDL.LU.64 R18, [R1+0x21d8] ;  /* 0x0021d80001127983 */ /* 0x000ede0000300a00 */
[----:B------:R-:W-:Y:S01]  /*15420*/  NOP ;  /* 0x0000000000007918 */ /* 0x000fe20000000000 */
[----:B------:R0:W-:Y:S04]  /*15430*/  STL.64 [R1+0x130], R12 ;  /* 0x0001300c01007387 */ /* 0x0001e80000100a00 */
[----:B------:R1:W-:Y:S04]  /*15440*/  STL.64 [R1+0x138], R14 ;  /* 0x0001380e01007387 */ /* 0x0003e80000100a00 */
[----:B0-----:R-:W2:Y:S04]  /*15450*/  LDL.LU R12, [R1] ;  /* 0x00000000010c7983 */ /* 0x001ea80000300800 */
[----:B------:R-:W2:Y:S04]  /*15460*/  LDL.LU R13, [R1+0x4] ;  /* 0x00000400010d7983 */ /* 0x000ea80000300800 */
[----:B-1----:R-:W5:Y:S01]  /*15470*/  LDL.LU R14, [R1+0x8] ;  /* 0x00000800010e7983 */ /* 0x002f620000300800 */
[----:B------:R-:W-:Y:S01]  /*15480*/  MOV R15, R0 ;  /* 0x00000000000f7202 */ /* 0x000fe20000000f00 */
[C---:B---3--:R-:W-:Y:S04]  /*15490*/  HMMA.16816.F32.BF16 R16, R4.reuse, R18, R8 ;  /* 0x000000120410723c */ /* 0x048fe80000041808 */
[----:B-----5:R0:W-:Y:S04]  /*154a0*/  STL.64 [R1+0x2118], R14 ;  /* 0x0021180e01007387 */ /* 0x0201e80000100a00 */
[----:B--2---:R-:W-:Y:S04]  /*154b0*/  STL.64 [R1+0x2110], R12 ;  /* 0x0021100c01007387 */ /* 0x004fe80000100a00 */
[----:B0-----:R-:W2:Y:S04]  /*154c0*/  LDL.LU R14, [R1+0x1e8] ;  /* 0x0001e800010e7983 */ /* 0x001ea80000300800 */
[----:B------:R-:W2:Y:S04]  /*154d0*/  LDL.LU R15, [R1+0x1ec] ;  /* 0x0001ec00010f7983 */ /* 0x000ea80000300800 */
[----:B------:R-:W2:Y:S04]  /*154e0*/  LDL.LU.64 R10, [R1+0x21d0] ;  /* 0x0021d000010a7983 */ /* 0x000ea80000300a00 */
[----:B------:R-:W2:Y:S01]  /*154f0*/  LDL.LU.64 R8, [R1+0x21c8] ;  /* 0x0021c80001087983 */ /* 0x000ea20000300a00 */
[----:B------:R-:W-:Y:S01]  /*15500*/  IMAD.MOV.U32 R29, RZ, RZ, R18 ;  /* 0x000000ffff1d7224 */ /* 0x000fe200078e0012 */
[----:B------:R-:W-:Y:S01]  /*15510*/  MOV R3, R19 ;  /* 0x0000001300037202 */ /* 0x000fe20000000f00 */
[----:B------:R-:W-:Y:S01]  /*15520*/  IMAD.MOV.U32 R2, RZ, RZ, R17 ;  /* 0x000000ffff027224 */ /* 0x000fe200078e0011 */
[----:B------:R0:W-:Y:S04]  /*15530*/  STL [R1+0x120], R16 ;  /* 0x0001201001007387 */ /* 0x0001e80000100800 */
[----:B------:R-:W3:Y:S04]  /*15540*/  LDL.LU.64 R18, [R1+0x21c0] ;  /* 0x0021c00001127983 */ /* 0x000ee80000300a00 */
[----:B0-----:R-:W5:Y:S01]  /*15550*/  LDL.LU.64 R16, [R1+0x21b8] ;  /* 0x0021b80001107983 */ /* 0x001f620000300a00 */
[----:B--2---:R-:W-:Y:S03]  /*15560*/  HMMA.16816.F32.BF16 R12, R4, R14, R8 ;  /* 0x0000000e040c723c */ /* 0x004fe60000041808 */
[----:B------:R-:W2:Y:S04]  /*15570*/  LDL.LU.64 R10, [R1+0x21b0] ;  /* 0x0021b000010a7983 */ /* 0x000ea80000300a00 */
[----:B------:R-:W2:-:S12]  /*15580*/  LDL.LU.64 R8, [R1+0x21a8] ;  /* 0x0021a80001087983 */ /* 0x000e980000300a00 */
[----:B------:R-:W-:Y:S04]  /*15590*/  STL.64 [R1+0x160], R12 ;  /* 0x0001600c01007387 */ /* 0x000fe80000100a00 */
[----:B------:R4:W-:Y:S02]  /*155a0*/  STL.64 [R1+0x168], R14 ;  /* 0x0001680e01007387 */ /* 0x0009e40000100a00 */
[----:B----4-:R-:W-:Y:S02]  /*155b0*/  HMMA.16816.F32.BF16 R12, R4, R22, R24 ;  /* 0x00000016040c723c */ /* 0x010fe40000041818 */
[----:B------:R-:W0:Y:S04]  /*155c0*/  LDSM.16.M88.4 R4, [R28+UR7+0x24180] ;  /* 0x024180071c04783b */ /* 0x000e280008000200 */
[----:B------:R-:W-:-:S13]  /*155d0*/  LDSM.16.M88.4 R20, [R28+UR7+0x27180] ;  /* 0x027180071c14783b */ /* 0x000fda0008000200 */
[----:B------:R-:W-:Y:S04]  /*155e0*/  STL.64 [R1+0x110], R12 ;  /* 0x0001100c01007387 */ /* 0x000fe80000100a00 */
[----:B------:R-:W-:Y:S04]  /*155f0*/  STL [R1+0x118], R14 ;  /* 0x0001180e01007387 */ /* 0x000fe80000100800 */
[----:B------:R-:W4:Y:S04]  /*15600*/  LDL.LU R24, [R1+0x30] ;  /* 0x0000300001187983 */ /* 0x000f280000300800 */
[----:B------:R-:W4:Y:S04]  /*15610*/  LDL.LU R25, [R1+0x34] ;  /* 0x0000340001197983 */ /* 0x000f280000300800 */
[----:B------:R-:W2:Y:S04]  /*15620*/  LDL.LU R26, [R1+0x38] ;  /* 0x00003800011a7983 */ /* 0x000ea80000300800 */
[----:B------:R-:W2:Y:S01]  /*15630*/  LDL.LU R27, [R1+0x3c] ;  /* 0x00003c00011b7983 */ /* 0x000ea20000300800 */
[----:B------:R-:W-:-:S03]  /*15640*/  IMAD.MOV.U32 R0, RZ, RZ, R15 ;  /* 0x000000ffff007224 */ /* 0x000fc600078e000f */
[----:B------:R-:W-:Y:S04]  /*15650*/  LDSM.16.M88.4 R12, [R28+UR7+0x25180] ;  /* 0x025180071c0c783b */ /* 0x000fe80008000200 */
[----:B--2---:R-:W-:Y:S04]  /*15660*/  STL.64 [R1+0x2158], R26 ;  /* 0x0021581a01007387 */ /* 0x004fe80000100a00 */
[----:B----4-:R5:W-:Y:S02]  /*15670*/  STL.64 [R1+0x2150], R24 ;  /* 0x0021501801007387 */ /* 0x010be40000100a00 */
[----:B-----5:R-:W-:Y:S01]  /*15680*/  IMAD.MOV.U32 R24, RZ, RZ, R16 ;  /* 0x000000ffff187224 */ /* 0x020fe200078e0010 */
[----:B------:R-:W-:Y:S01]  /*15690*/  MOV R25, R17 ;  /* 0x0000001100197202 */ /* 0x000fe20000000f00 */
[----:B------:R-:W2:Y:S04]  /*156a0*/  LDL.LU R16, [R1+0x21a4] ;  /* 0x0021a40001107983 */ /* 0x000ea80000300800 */
[----:B------:R-:W2:Y:S04]  /*156b0*/  LDL.LU R17, [R1+0x21a0] ;  /* 0x0021a00001117983 */ /* 0x000ea80000300800 */
[----:B------:R1:W-:Y:S02]  /*156c0*/  STL.64 [R1+0x2168], R24 ;  /* 0x0021681801007387 */ /* 0x0003e40000100a00 */
[----:B-1----:R-:W-:-:S02]  /*156d0*/  IMAD.MOV.U32 R24, RZ, RZ, R11 ;  /* 0x000000ffff187224 */ /* 0x002fc400078e000b */
[----:B------:R-:W-:-:S05]  /*156e0*/  IMAD.MOV.U32 R25, RZ, RZ, R10 ;  /* 0x000000ffff197224 */ /* 0x000fca00078e000a */
[----:B------:R1:W-:Y:S02]  /*156f0*/  STL.64 [R1+0x2180], R24 ;  /* 0x0021801801007387 */ /* 0x0003e40000100a00 */
[----:B-1----:R-:W-:Y:S01]  /*15700*/  MOV R24, R9 ;  /* 0x0000000900187202 */ /* 0x002fe20000000f00 */
[----:B------:R-:W-:Y:S02]  /*15710*/  IMAD.MOV.U32 R25, RZ, RZ, R8 ;  /* 0x000000ffff197224 */ /* 0x000fe400078e0008 */
[----:B------:R-:W1:Y:S04]  /*15720*/  LDSM.16.M88.4 R8, [R28+UR7+0x26180] ;  /* 0x026180071c08783b */ /* 0x000e680008000200 */
[----:B------:R4:W-:Y:S04]  /*15730*/  STL [R1+0x208c], R0 ;  /* 0x00208c0001007387 */ /* 0x0009e80000100800 */
[----:B0-----:R-:W-:Y:S01]  /*15740*/  STL.64 [R1+0x188], R6 ;  /* 0x0001880601007387 */ /* 0x001fe20000100a00 */
[----:B------:R-:W-:Y:S01]  /*15750*/  IMAD.MOV.U32 R26, RZ, RZ, R4 ;  /* 0x000000ffff1a7224 */ /* 0x000fe200078e0004 */
[----:B----4-:R-:W-:-:S02]  /*15760*/  MOV R0, R5 ;  /* 0x0000000500007202 */ /* 0x010fc40000000f00 */
[----:B------:R-:W0:Y:S04]  /*15770*/  LDSM.16.M88.4 R4, [R28+UR7+0x28180] ;  /* 0x028180071c04783b */ /* 0x000e280008000200 */
[----:B-1----:R-:W-:Y:S04]  /*15780*/  STL.64 [R1+0x2190], R10 ;  /* 0x0021900a01007387 */ /* 0x002fe80000100a00 */
[----:B------:R1:W-:Y:S04]  /*15790*/  STL.64 [R1+0x2188], R8 ;  /* 0x0021880801007387 */ /* 0x0003e80000100a00 */
[----:B-1----:R-:W2:Y:S04]  /*157a0*/  LDL.LU R8, [R1+0xc0] ;  /* 0x0000c00001087983 */ /* 0x002ea80000300800 */
[----:B------:R-:W2:Y:S04]  /*157b0*/  LDL.LU R9, [R1+0xc4] ;  /* 0x0000c40001097983 */ /* 0x000ea80000300800 */
[----:B------:R-:W2:Y:S04]  /*157c0*/  LDL.LU R10, [R1+0xc8] ;  /* 0x0000c800010a7983 */ /* 0x000ea80000300800 */
[----:B------:R-:W2:Y:S04]  /*157d0*/  LDL.LU R11, [R1+0xcc] ;  /* 0x0000cc00010b7983 */ /* 0x000ea80000300800 */
[----:B------:R-:W-:Y:S04]  /*157e0*/  STL.64 [R1+0x178], R14 ;  /* 0x0001780e01007387 */ /* 0x000fe80000100a00 */
[----:B------:R1:W-:Y:S02]  /*157f0*/  STL.64 [R1+0x2128], R12 ;  /* 0x0021280c01007387 */ /* 0x0003e40000100a00 */
[----:B-1----:R-:W-:-:S02]  /*15800*/  IMAD.MOV.U32 R12, RZ, RZ, R26 ;  /* 0x000000ffff0c7224 */ /* 0x002fc400078e001a */
[----:B------:R-:W-:-:S05]  /*15810*/  IMAD.MOV.U32 R13, RZ, RZ, R0 ;  /* 0x000000ffff0d7224 */ /* 0x000fca00078e0000 */
[----:B------:R3:W-:Y:S02]  /*15820*/  STL.64 [R1+0x2140], R12 ;  /* 0x0021400c01007387 */ /* 0x0007e40000100a00 */
[----:B---3--:R-:W-:Y:S01]  /*15830*/  MOV R12, R18 ;  /* 0x00000012000c7202 */ /* 0x008fe20000000f00 */
[----:B------:R-:W-:Y:S01]  /*15840*/  IMAD.MOV.U32 R13, RZ, RZ, R19 ;  /* 0x000000ffff0d7224 */ /* 0x000fe200078e0013 */
[----:B------:R-:W2:Y:S04]  /*15850*/  LDL.LU R18, [R1+0x219c] ;  /* 0x00219c0001127983 */ /* 0x000ea80000300800 */
[----:B------:R-:W2:Y:S04]  /*15860*/  LDL.LU R19, [R1+0x2198] ;  /* 0x0021980001137983 */ /* 0x000ea80000300800 */
[----:B------:R1:W-:Y:S04]  /*15870*/  STL.64 [R1+0x2160], R12 ;  /* 0x0021600c01007387 */ /* 0x0003e80000100a00 */
[----:B-1----:R-:W3:Y:S04]  /*15880*/  LDL.LU R12, [R1+0x80] ;  /* 0x00008000010c7983 */ /* 0x002ee80000300800 */
[----:B------:R-:W3:Y:S04]  /*15890*/  LDL.LU R13, [R1+0x84] ;  /* 0x00008400010d7983 */ /* 0x000ee80000300800 */
[----:B------:R-:W4:Y:S04]  /*158a0*/  LDL.LU R14, [R1+0x88] ;  /* 0x00008800010e7983 */ /* 0x000f280000300800 */
[----:B------:R-:W4:Y:S01]  /*158b0*/  LDL.LU R15, [R1+0x8c] ;  /* 0x00008c00010f7983 */ /* 0x000f220000300800 */
[----:B--2---:R-:W-:Y:S03]  /*158c0*/  HMMA.16816.F32.BF16 R24, R16, R24, R8 ;  /* 0x000000181018723c */ /* 0x004fe60000041808 */
[----:B----4-:R-:W-:Y:S04]  /*158d0*/  STL.64 [R1+0x2178], R14 ;  /* 0x0021780e01007387 */ /* 0x010fe80000100a00 */
[----:B---3--:R1:W-:Y:S04]  /*158e0*/  STL.64 [R1+0x2170], R12 ;  /* 0x0021700c01007387 */ /* 0x0083e80000100a00 */
[----:B-1----:R-:W2:Y:S04]  /*158f0*/  LDL.LU R12, [R1+0xa0] ;  /* 0x0000a000010c7983 */ /* 0x002ea80000300800 */
[----:B------:R-:W2:Y:S04]  /*15900*/  LDL.LU R13, [R1+0xa4] ;  /* 0x0000a400010d7983 */ /* 0x000ea80000300800 */
[----:B------:R-:W2:Y:S04]  /*15910*/  LDL.LU R14, [R1+0xa8] ;  /* 0x0000a800010e7983 */ /* 0x000ea80000300800 */
[----:B------:R-:W2:Y:S04]  /*15920*/  LDL.LU R15, [R1+0xac] ;  /* 0x0000ac00010f7983 */ /* 0x000ea80000300800 */
[----:B------:R-:W3:Y:S04]  /*15930*/  LDL.LU.64 R10, [R1+0x2190] ;  /* 0x00219000010a7983 */ /* 0x000ee80000300a00 */
[----:B------:R-:W4:Y:S04]  /*15940*/  LDL.LU.64 R8, [R1+0x2188] ;  /* 0x0021880001087983 */ /* 0x000f280000300a00 */
[----:B------:R1:W-:Y:S04]  /*15950*/  STL.64 [R1+0x150], R24 ;  /* 0x0001501801007387 */ /* 0x0003e80000100a00 */
[----:B------:R-:W-:Y:S04]  /*15960*/  STL [R1+0x15c], R27 ;  /* 0x00015c1b01007387 */ /* 0x000fe80000100800 */
[----:B-1----:R-:W2:Y:S04]  /*15970*/  LDL.LU.64 R24, [R1+0x2180] ;  /* 0x0021800001187983 */ /* 0x002ea80000300a00 */
[----:B---3--:R-:W-:Y:S04]  /*15980*/  STL.64 [R1+0x1a8], R10 ;  /* 0x0001a80a01007387 */ /* 0x008fe80000100a00 */
[----:B----4-:R1:W-:Y:S04]  /*15990*/  STL.64 [R1+0x2120], R8 ;  /* 0x0021200801007387 */ /* 0x0103e80000100a00 */
[----:B-1----:R-:W3:Y:S04]  /*159a0*/  LDL.LU R8, [R1+0x10] ;  /* 0x0000100001087983 */ /* 0x002ee80000300800 */
[----:B------:R-:W3:Y:S04]  /*159b0*/  LDL.LU R9, [R1+0x14] ;  /* 0x0000140001097983 */ /* 0x000ee80000300800 */
[----:B------:R-:W4:Y:S04]  /*159c0*/  LDL.LU R10, [R1+0x18] ;  /* 0x00001800010a7983 */ /* 0x000f280000300800 */
[----:B------:R-:W4:Y:S01]  /*159d0*/  LDL.LU R11, [R1+0x1c] ;  /* 0x00001c00010b7983 */ /* 0x000f220000300800 */
[----:B------:R-:W-:-:S02]  /*159e0*/  IMAD.MOV.U32 R0, RZ, RZ, R26 ;  /* 0x000000ffff007224 */ /* 0x000fc400078e001a */
[C---:B--2---:R-:W-:Y:S01]  /*159f0*/  HMMA.16816.F32.BF16 R24, R16.reuse, R24, R12 ;  /* 0x000000181018723c */ /* 0x044fe2000004180c */
[----:B----4-:R-:W-:Y:S04]  /*15a00*/  STL.64 [R1+0x2138], R10 ;  /* 0x0021380a01007387 */ /* 0x010fe80000100a00 */
[----:B---3--:R1:W-:Y:S04]  /*15a10*/  STL.64 [R1+0x2130], R8 ;  /* 0x0021300801007387 */ /* 0x0083e80000100a00 */
[----:B-1----:R-:W2:Y:S04]  /*15a20*/  LDL.LU R8, [R1+0x20] ;  /* 0x0000200001087983 */ /* 0x002ea80000300800 */
[----:B------:R-:W2:Y:S04]  /*15a30*/  LDL.LU R9, [R1+0x24] ;  /* 0x0000240001097983 */ /* 0x000ea80000300800 */
[----:B------:R-:W2:Y:S04]  /*15a40*/  LDL.LU R10, [R1+0x28] ;  /* 0x00002800010a7983 */ /* 0x000ea80000300800 */
[----:B------:R-:W2:Y:S04]  /*15a50*/  LDL.LU R11, [R1+0x2c] ;  /* 0x00002c00010b7983 */ /* 0x000ea80000300800 */
[----:B------:R-:W-:Y:S04]  /*15a60*/  STL.64 [R1+0x1e8], R22 ;  /* 0x0001e81601007387 */ /* 0x000fe80000100a00 */
[----:B------:R-:W-:Y:S04]  /*15a70*/  STL [R1+0x2090], R0 ;  /* 0x0020900001007387 */ /* 0x000fe80000100800 */
[----:B0-----:R-:W-:Y:S04]  /*15a80*/  STL.64 [R1+0x1f8], R6 ;  /* 0x0001f80601007387 */ /* 0x001fe80000100a00 */
[----:B------:R-:W3:Y:S04]  /*15a90*/  LDL.LU.64 R14, [R1+0x2178] ;  /* 0x00217800010e7983 */ /* 0x000ee80000300a00 */
[----:B------:R-:W3:Y:S04]  /*15aa0*/  LDL.LU.64 R12, [R1+0x2170] ;  /* 0x00217000010c7983 */ /* 0x000ee80000300a00 */
[----:B------:R0:W-:Y:S04]  /*15ab0*/  STL.64 [R1+0x140], R24 ;  /* 0x0001401801007387 */ /* 0x0001e80000100a00 */
[----:B------:R3:W-:Y:S04]  /*15ac0*/  STL.64 [R1+0x148], R26 ;  /* 0x0001481a01007387 */ /* 0x0007e80000100a00 */
[----:B0-----:R-:W3:Y:S02]  /*15ad0*/  LDL.LU.64 R24, [R1+0x2168] ;  /* 0x0021680001187983 */ /* 0x001ee40000300a00 */
[----:B---3--:R-:W-:Y:S02]  /*15ae0*/  HMMA.16816.F32.BF16 R24, R16, R24, R12 ;  /* 0x000000181018723c */ /* 0x008fe4000004180c */
[----:B------:R-:W3:-:S15]  /*15af0*/  LDL.LU.64 R12, [R1+0x2160] ;  /* 0x00216000010c7983 */ /* 0x000ede0000300a00 */
[----:B------:R-:W-:Y:S02]  /*15b00*/  NOP ;  /* 0x0000000000007918 */ /* 0x000fe40000000000 */
[----:B------:R-:W-:Y:S01]  /*15b10*/  STL.64 [R1+0x100], R24 ;  /* 0x0001001801007387 */ /* 0x000fe20000100a00 */
[----:B------:R-:W-:-:S03]  /*15b20*/  MOV R0, R27 ;  /* 0x0000001b00007202 */ /* 0x000fc60000000f00 */
[----:B------:R0:W-:Y:S04]  /*15b30*/  STL [R1+0x108], R26 ;  /* 0x0001081a01007387 */ /* 0x0001e80000100800 */
[----:B0-----:R-:W3:Y:S04]  /*15b40*/  LDL.LU.64 R26, [R1+0x2158] ;  /* 0x00215800011a7983 */ /* 0x001ee80000300a00 */
[----:B------:R-:W3:Y:S04]  /*15b50*/  LDL.LU.64 R24, [R1+0x2150] ;  /* 0x0021500001187983 */ /* 0x000ee80000300a00 */
[----:B------:R-:W-:Y:S01]  /*15b60*/  STL [R1+0x2094], R0 ;  /* 0x0020940001007387 */ /* 0x000fe20000100800 */
[----:B---3--:R-:W-:Y:S03]  /*15b70*/  HMMA.16816.F32.BF16 R12, R16, R12, R24 ;  /* 0x0000000c100c723c */ /* 0x008fe60000041818 */
[----:B------:R-:W3:-:S15]  /*15b80*/  LDL.LU.64 R24, [R1+0x2148] ;  /* 0x0021480001187983 */ /* 0x000ede0000300a00 */
[----:B------:R-:W-:Y:S01]  /*15b90*/  NOP ;  /* 0x0000000000007918 */ /* 0x000fe20000000000 */
[----:B------:R-:W-:Y:S04]  /*15ba0*/  STL.64 [R1+0xe0], R12 ;  /* 0x0000e00c01007387 */ /* 0x000fe80000100a00 */
[----:B------:R-:W-:Y:S04]  /*15bb0*/  STL.64 [R1+0xe8], R14 ;  /* 0x0000e80e01007387 */ /* 0x000fe80000100a00 */
[----:B------:R-:W0:Y:S02]  /*15bc0*/  LDSM.16.M88.4 R12, [R28+UR7+0x29180] ;  /* 0x029180071c0c783b */ /* 0x000e240008000200 */
[----:B0-----:R-:W-:-:S02]  /*15bd0*/  IMAD.MOV.U32 R26, RZ, RZ, R12 ;  /* 0x000000ffff1a7224 */ /* 0x001fc400078e000c */
[----:B------:R-:W-:Y:S01]  /*15be0*/  STL.64 [R1+0xf8], R14 ;  /* 0x0000f80e01007387 */ /* 0x000fe20000100a00 */
[----:B------:R-:W-:-:S03]  /*15bf0*/  IMAD.MOV.U32 R27, RZ, RZ, R13 ;  /* 0x000000ffff1b7224 */ /* 0x000fc600078e000d */
[----:B------:R-:W0:Y:S02]  /*15c00*/  LDSM.16.M88.4 R12, [R28+UR7+0x2a180] ;  /* 0x02a180071c0c783b */ /* 0x000e240008000200 */
[----:B0-----:R-:W-:Y:S02]  /*15c10*/  MOV R6, R12 ;  /* 0x0000000c00067202 */ /* 0x001fe40000000f00 */
[----:B------:R2:W-:Y:S01]  /*15c20*/  STL.64 [R1+0x198], R14 ;  /* 0x0001980e01007387 */ /* 0x0005e20000100a00 */
[----:B------:R-:W-:-:S03]  /*15c30*/  IMAD.MOV.U32 R0, RZ, RZ, R13 ;  /* 0x000000ffff007224 */ /* 0x000fc600078e000d */
[----:B------:R-:W2:Y:S02]  /*15c40*/  LDL.LU.64 R12, [R1+0x2140] ;  /* 0x00214000010c7983 */ /* 0x000ea40000300a00 */
[----:B--2---:R-:W-:Y:S02]  /*15c50*/  HMMA.16816.F32.BF16 R12, R16, R12, R8 ;  /* 0x0000000c100c723c */ /* 0x004fe40000041808 */
[----:B------:R-:W2:Y:S04]  /*15c60*/  LDL.LU.64 R10, [R1+0x2138] ;  /* 0x00213800010a7983 */ /* 0x000ea80000300a00 */
[----:B------:R-:W2:-:S13]  /*15c70*/  LDL.LU.64 R8, [R1+0x2130] ;  /* 0x0021300001087983 */ /* 0x000e9a0000300a00 */
        /* <DEDUP_REMOVED lines=13> */
[----:B------:R-:W-:Y:S04]  /*15d50*/  STL.64 [R1+0xb0], R8 ;  /* 0x0000b00801007387 */ /* 0x000fe80000100a00 */
[----:B------:R0:W-:Y:S04]  /*15d60*/  STL.64 [R1+0xb8], R10 ;  /* 0x0000b80a01007387 */ /* 0x0001e80000100a00 */
[----:B0-----:R-:W4:Y:S04]  /*15d70*/  LDL.LU.64 R10, [R1+0x20f8] ;  /* 0x0020f800010a7983 */ /* 0x001f280000300a00 */
[----:B------:R-:W4:Y:S02]  /*15d80*/  LDL.LU.64 R8, [R1+0x20f0] ;  /* 0x0020f00001087983 */ /* 0x000f240000300a00 */
[----:B----4-:R-:W-:Y:S01]  /*15d90*/  HMMA.16816.F32.BF16 R20, R16, R20, R8 ;  /* 0x000000141014723c */ /* 0x010fe20000041808 */
[----:B------:R-:W-:-:S15]  /*15da0*/  IMAD.MOV.U32 R8, RZ, RZ, R6 ;  /* 0x000000ffff087224 */ /* 0x000fde00078e0006 */
[----:B------:R-:W-:-:S03]  /*15db0*/  NOP ;  /* 0x0000000000007918 */ /* 0x000fc60000000000 */
[----:B------:R-:W-:Y:S04]  /*15dc0*/  STL.64 [R1+0xa0], R20 ;  /* 0x0000a01401007387 */ /* 0x000fe80000100a00 */
[----:B------:R2:W-:Y:S02]  /*15dd0*/  STL.64 [R1+0xa8], R22 ;  /* 0x0000a81601007387 */ /* 0x0005e40000100a00 */
[----:B--2---:R-:W-:Y:S02]  /*15de0*/  HMMA.16816.F32.BF16 R20, R16, R4, R12 ;  /* 0x000000041014723c */ /* 0x004fe4000004180c */
[----:B------:R-:W0:-:S15]  /*15df0*/  LDSM.16.M88.4 R4, [R28+UR7+0x2b180] ;  /* 0x02b180071c04783b */ /* 0x000e1e0008000200 */
[----:B------:R-:W-:Y:S02]  /*15e00*/  NOP ;  /* 0x0000000000007918 */ /* 0x000fe40000000000 */
[----:B------:R-:W-:Y:S04]  /*15e10*/  STL.64 [R1+0x60], R20 ;  /* 0x0000601401007387 */ /* 0x000fe80000100a00 */
[----:B------:R-:W-:Y:S04]  /*15e20*/  STL.64 [R1+0x68], R22 ;  /* 0x0000681601007387 */ /* 0x000fe80000100a00 */
[----:B------:R-:W1:Y:S01]  /*15e30*/  LDSM.16.M88.4 R20, [R28+UR7+0x2d180] ;  /* 0x02d180071c14783b */ /* 0x000e620008000200 */
[----:B0-----:R-:W-:-:S03]  /*15e40*/  IMAD.MOV.U32 R12, RZ, RZ, R4 ;  /* 0x000000ffff0c7224 */ /* 0x001fc600078e0004 */
[----:B------:R-:W-:Y:S01]  /*15e50*/  STL.64 [R1+0x98], R6 ;  /* 0x0000980601007387 */ /* 0x000fe20000100a00 */
[----:B------:R-:W-:-:S03]  /*15e60*/  IMAD.MOV.U32 R11, RZ, RZ, R5 ;  /* 0x000000ffff0b7224 */ /* 0x000fc600078e0005 */
[----:B------:R-:W0:Y:S01]  /*15e70*/  LDSM.16.M88.4 R4, [R28+UR7+0x2c180] ;  /* 0x02c180071c04783b */ /* 0x000e220008000200 */
[----:B------:R-:W-:Y:S01]  /*15e80*/  MOV R9, R0 ;  /* 0x0000000000097202 */ /* 0x000fe20000000f00 */
[----:B-1----:R-:W-:Y:S01]  /*15e90*/  IMAD.MOV.U32 R15, RZ, RZ, R22 ;  /* 0x000000ffff0f7224 */ /* 0x002fe200078e0016 */
[----:B------:R-:W-:Y:S01]  /*15ea0*/  MOV R14, R23 ;  /* 0x00000017000e7202 */ /* 0x000fe20000000f00 */
[----:B------:R-:W-:Y:S01]  /*15eb0*/  IMAD.MOV.U32 R0, RZ, RZ, R21 ;  /* 0x000000ffff007224 */ /* 0x000fe200078e0015 */
[----:B------:R-:W-:Y:S01]  /*15ec0*/  MOV R10, R20 ;  /* 0x00000014000a7202 */ /* 0x000fe20000000f00 */
[----:B------:R-:W2:Y:S04]  /*15ed0*/  LDL.LU.64 R22, [R1+0x20e8] ;  /* 0x0020e80001167983 */ /* 0x000ea80000300a00 */
[----:B------:R-:W2:Y:S04]  /*15ee0*/  LDL.LU.64 R20, [R1+0x20e0] ;  /* 0x0020e00001147983 */ /* 0x000ea80000300a00 */
[----:B0-----:R-:W-:Y:S04]  /*15ef0*/  STL.64 [R1+0x88], R6 ;  /* 0x0000880601007387 */ /* 0x001fe80000100a00 */
[----:B------:R0:W-:Y:S02]  /*15f00*/  STL.64 [R1+0x20b8], R4 ;  /* 0x0020b80401007387 */ /* 0x0001e40000100a00 */
[----:B0-----:R-:W-:-:S02]  /*15f10*/  IMAD.MOV.U32 R4, RZ, RZ, R12 ;  /* 0x000000ffff047224 */ /* 0x001fc400078e000c */
[----:B------:R-:W-:-:S05]  /*15f20*/  IMAD.MOV.U32 R5, RZ, RZ, R11 ;  /* 0x000000ffff057224 */ /* 0x000fca00078e000b */
[----:B------:R0:W-:Y:S02]  /*15f30*/  STL.64 [R1+0x20c0], R4 ;  /* 0x0020c00401007387 */ /* 0x0001e40000100a00 */
[----:B0-----:R-:W-:Y:S01]  /*15f40*/  MOV R4, R26 ;  /* 0x0000001a00047202 */ /* 0x001fe20000000f00 */
[----:B------:R-:W-:Y:S01]  /*15f50*/  IMAD.MOV.U32 R5, RZ, RZ, R27 ;  /* 0x000000ffff057224 */ /* 0x000fe200078e001b */
[----:B------:R-:W3:Y:S04]  /*15f60*/  LDL.LU R26, [R1+0x20dc] ;  /* 0x0020dc00011a7983 */ /* 0x000ee80000300800 */
[----:B------:R-:W3:Y:S04]  /*15f70*/  LDL.LU R27, [R1+0x20d8] ;  /* 0x0020d800011b7983 */ /* 0x000ee80000300800 */
[----:B------:R-:W-:Y:S04]  /*15f80*/  STL [R1+0x209c], R14 ;  /* 0x00209c0e01007387 */ /* 0x000fe80000100800 */
[----:B------:R-:W-:Y:S01]  /*15f90*/  STL [R1+0x2098], R15 ;  /* 0x0020980f01007387 */ /* 0x000fe20000100800 */
[----:B--2---:R-:W-:Y:S01]  /*15fa0*/  HMMA.16816.F32.BF16 R4, R16, R4, R20 ;  /* 0x000000041004723c */ /* 0x004fe20000041814 */
[----:B------:R-:W-:Y:S01]  /*15fb0*/  IMAD.MOV.U32 R20, RZ, RZ, R10 ;  /* 0x000000ffff147224 */ /* 0x000fe200078e000a */
[----:B------:R-:W-:-:S15]  /*15fc0*/  MOV R21, R0 ;  /* 0x0000000000157202 */ /* 0x000fde0000000f00 */
[----:B------:R-:W-:Y:S02]  /*15fd0*/  NOP ;  /* 0x0000000000007918 */ /* 0x000fe40000000000 */
[----:B------:R-:W-:Y:S04]  /*15fe0*/  STL.64 [R1+0x50], R4 ;  /* 0x0000500401007387 */ /* 0x000fe80000100a00 */
[----:B------:R-:W-:Y:S04]  /*15ff0*/  STL.64 [R1+0x58], R6 ;  /* 0x0000580601007387 */ /* 0x000fe80000100a00 */
[----:B------:R0:W-:Y:S04]  /*16000*/  STL.64 [R1+0x20b0], R20 ;  /* 0x0020b01401007387 */ /* 0x0001e80000100a00 */
[----:B0-----:R-:W2:Y:S04]  /*16010*/  LDL.LU R20, [R1+0x130] ;  /* 0x0001300001147983 */ /* 0x001ea80000300800 */
[----:B------:R-:W2:Y:S04]  /*16020*/  LDL.LU R21, [R1+0x134] ;  /* 0x0001340001157983 */ /* 0x000ea80000300800 */
[----:B------:R-:W2:Y:S04]  /*16030*/  LDL.LU R22, [R1+0x138] ;  /* 0x0001380001167983 */ /* 0x000ea80000300800 */
[----:B------:R-:W2:Y:S01]  /*16040*/  LDL.LU R23, [R1+0x13c] ;  /* 0x00013c0001177983 */ /* 0x000ea20000300800 */
[----:B---3--:R-:W-:Y:S01]  /*16050*/  HMMA.16816.F32.BF16 R4, R16, R8, R24 ;  /* 0x000000081004723c */ /* 0x008fe20000041818 */
[----:B------:R-:W-:Y:S01]  /*16060*/  MOV R25, R2 ;  /* 0x0000000200197202 */ /* 0x000fe20000000f00 */
[----:B------:R-:W-:Y:S01]  /*16070*/  IMAD.MOV.U32 R26, RZ, RZ, R29 ;  /* 0x000000ffff1a7224 */ /* 0x000fe200078e001d */
[----:B------:R-:W0:-:S15]  /*16080*/  LDSM.16.M88.4 R8, [R28+UR7+0x2e180] ;  /* 0x02e180071c08783b */ /* 0x000e1e0008000200 */
[----:B------:R-:W-:Y:S01]  /*16090*/  NOP ;  /* 0x0000000000007918 */ /* 0x000fe20000000000 */
[----:B------:R-:W-:Y:S04]  /*160a0*/  STL.64 [R1+0x10], R4 ;  /* 0x0000100401007387 */ /* 0x000fe80000100a00 */
[----:B------:R-:W3:Y:S04]  /*160b0*/  LDL.LU R24, [R1+0x120] ;  /* 0x0001200001187983 */ /* 0x000ee80000300800 */
[----:B------:R-:W4:Y:S04]  /*160c0*/  LDL.LU R2, [R1+0x20d4] ;  /* 0x0020d40001027983 */ /* 0x000f280000300800 */
[----:B------:R-:W5:Y:S01]  /*160d0*/  LDL.LU R29, [R1+0x20d0] ;  /* 0x0020d000011d7983 */ /* 0x000f620000300800 */
[----:B------:R-:W-:-:S02]  /*160e0*/  IMAD.MOV.U32 R14, RZ, RZ, R6 ;  /* 0x000000ffff0e7224 */ /* 0x000fc400078e0006 */
[----:B------:R-:W-:Y:S02]  /*160f0*/  IMAD.MOV.U32 R15, RZ, RZ, R7 ;  /* 0x000000ffff0f7224 */ /* 0x000fe400078e0007 */
[----:B------:R-:W1:Y:S01]  /*16100*/  LDSM.16.M88.4 R4, [R28+UR7+0x2f180] ;  /* 0x02f180071c04783b */ /* 0x000e620008000200 */
[----:B------:R-:W-:-:S03]  /*16110*/  IMAD.MOV.U32 R27, RZ, RZ, R3 ;  /* 0x000000ffff1b7224 */ /* 0x000fc600078e0003 */
[----:B------:R-:W2:Y:S01]  /*16120*/  LDL.LU R3, [R1+0x20cc] ;  /* 0x0020cc0001037983 */ /* 0x000ea20000300800 */
[----:B0-----:R-:W-:Y:S01]  /*16130*/  IMAD.MOV.U32 R12, RZ, RZ, R11 ;  /* 0x000000ffff0c7224 */ /* 0x001fe200078e000b */
[----:B------:R-:W-:Y:S02]  /*16140*/  MOV R13, R10 ;  /* 0x0000000a000d7202 */ /* 0x000fe40000000f00 */
[----:B------:R-:W-:Y:S04]  /*16150*/  STL [R1+0x20a4], R15 ;  /* 0x0020a40f01007387 */ /* 0x000fe80000100800 */
[----:B------:R-:W-:Y:S04]  /*16160*/  STL [R1+0x20a0], R14 ;  /* 0x0020a00e01007387 */ /* 0x000fe80000100800 */
[----:B------:R0:W-:Y:S04]  /*16170*/  STL [R1+0x20ac], R12 ;  /* 0x0020ac0c01007387 */ /* 0x0001e80000100800 */
[----:B------:R5:W-:Y:S04]  /*16180*/  STL [R1+0x20a8], R13 ;  /* 0x0020a80d01007387 */ /* 0x000be80000100800 */
[----:B0-----:R-:W3:Y:S01]  /*16190*/  LDL.LU R12, [R1+0x40] ;  /* 0x00004000010c7983 */ /* 0x001ee20000300800 */
[----:B-1----:R-:W-:Y:S01]  /*161a0*/  IMAD.MOV.U32 R0, RZ, RZ, R4 ;  /* 0x000000ffff007224 */ /* 0x002fe200078e0004 */
[----:B------:R-:W-:Y:S01]  /*161b0*/  MOV R28, R5 ;  /* 0x00000005001c7202 */ /* 0x000fe20000000f00 */
[----:B-----5:R-:W-:-:S02]  /*161c0*/  IMAD.MOV.U32 R13, RZ, RZ, R29 ;  /* 0x000000ffff0d7224 */ /* 0x020fc400078e001d */
[----:B------:R-:W5:Y:S04]  /*161d0*/  LDL.LU R29, [R1+0x20c8] ;  /* 0x0020c800011d7983 */ /* 0x000f680000300800 */
[----:B------:R-:W3:Y:S01]  /*161e0*/  LDL.LU.64 R4, [R1+0x20c0] ;  /* 0x0020c00001047983 */ /* 0x000ee20000300a00 */
[----:B----4-:R-:W-:Y:S01]  /*161f0*/  IMAD.MOV.U32 R15, RZ, RZ, R2 ;  /* 0x000000ffff0f7224 */ /* 0x010fe200078e0002 */
[----:B--2---:R-:W-:Y:S01]  /*16200*/  MOV R14, R3 ;  /* 0x00000003000e7202 */ /* 0x004fe20000000f00 */
[----:B------:R-:W-:Y:S02]  /*16210*/  IMAD.MOV.U32 R3, RZ, RZ, R6 ;  /* 0x000000ffff037224 */ /* 0x000fe400078e0006 */
[----:B------:R-:W-:-:S04]  /*16220*/  IMAD.MOV.U32 R2, RZ, RZ, R7 ;  /* 0x000000ffff027224 */ /* 0x000fc800078e0007 */
[----:B---3--:R-:W-:-:S15]  /*16230*/  HMMA.16816.F32.BF16 R4, R16, R4, R12 ;  /* 0x000000041004723c */ /* 0x008fde000004180c */
[----:B------:R-:W-:-:S04]  /*16240*/  NOP ;  /* 0x0000000000007918 */ /* 0x000fc80000000000 */
[----:B------:R-:W-:Y:S01]  /*16250*/  MOV R12, R4 ;  /* 0x00000004000c7202 */ /* 0x000fe20000000f00 */
[----:B------:R-:W-:Y:S02]  /*16260*/  IMAD.MOV.U32 R13, RZ, RZ, R5 ;  /* 0x000000ffff0d7224 */ /* 0x000fe400078e0005 */
[----:B------:R-:W2:Y:S01]  /*16270*/  LDL.LU.64 R4, [R1+0x20b8] ;  /* 0x0020b80001047983 */ /* 0x000ea20000300a00 */
[----:B------:R-:W-:Y:S01]  /*16280*/  IMAD.MOV.U32 R15, RZ, RZ, R6 ;  /* 0x000000ffff0f7224 */ /* 0x000fe200078e0006 */
[----:B------:R-:W-:Y:S02]  /*16290*/  MOV R14, R7 ;  /* 0x00000007000e7202 */ /* 0x000fe40000000f00 */
[----:B--2---:R-:W-:Y:S01]  /*162a0*/  HMMA.16816.F32.BF16 R4, R16, R4, R20 ;  /* 0x000000041004723c */ /* 0x004fe20000041814 */
        /* <DEDUP_REMOVED lines=8> */
[----:B--2---:R-:W-:Y:S03]  /*16330*/  HMMA.16816.F32.BF16 R20, R16, R20, R24 ;  /* 0x000000141014723c */ /* 0x004fe60000041818 */
[----:B-----5:R-:W0:-:S15]  /*16340*/  LDSM.16.MT88.4 R24, [R29+0x1a000] ;  /* 0x01a000001d18783b */ /* 0x020e1e0000004200 */
[----:B------:R-:W-:Y:S01]  /*16350*/  NOP ;  /* 0x0000000000007918 */ /* 0x000fe20000000000 */
[----:B------:R1:W-:Y:S04]  /*16360*/  STL.64 [R1+0x1f50], R22 ;  /* 0x001f501601007387 */ /* 0x0003e80000100a00 */
[----:B------:R2:W-:Y:S04]  /*16370*/  STL.64 [R1+0x1f48], R20 ;  /* 0x001f481401007387 */ /* 0x0005e80000100a00 */
[----:B0-----:R-:W-:Y:S04]  /*16380*/  STL.64 [R1+0x2080], R26 ;  /* 0x0020801a01007387 */ /* 0x001fe80000100a00 */
[----:B------:R-:W-:Y:S04]  /*16390*/  STL.64 [R1+0x2078], R24 ;  /* 0x0020781801007387 */ /* 0x000fe80000100a00 */
[----:B-1----:R-:W4:Y:S04]  /*163a0*/  LDL.LU R22, [R1+0x88] ;  /* 0x0000880001167983 */ /* 0x002f280000300800 */
[----:B------:R-:W4:Y:S01]  /*163b0*/  LDL.LU R23, [R1+0x8c] ;  /* 0x00008c0001177983 */ /* 0x000f220000300800 */
[----:B---3--:R-:W-:Y:S03]  /*163c0*/  HMMA.16816.F32.BF16 R8, R16, R8, R4 ;  /* 0x000000081008723c */ /* 0x008fe60000041804 */
[----:B----4-:R0:W-:Y:S04]  /*163d0*/  STL.64 [R1+0x1f68], R22 ;  /* 0x001f681601007387 */ /* 0x0101e80000100a00 */
[----:B------:R-:W3:Y:S04]  /*163e0*/  LDL.LU R6, [R1+0x98] ;  /* 0x0000980001067983 */ /* 0x000ee80000300800 */
[----:B------:R-:W3:Y:S01]  /*163f0*/  LDL.LU R7, [R1+0x9c] ;  /* 0x00009c0001077983 */ /* 0x000ee20000300800 */
[----:B--2---:R-:W-:-:S02]  /*16400*/  IMAD.MOV.U32 R20, RZ, RZ, R12 ;  /* 0x000000ffff147224 */ /* 0x004fc400078e000c */
[----:B------:R-:W-:Y:S01]  /*16410*/  IMAD.MOV.U32 R21, RZ, RZ, R13 ;  /* 0x000000ffff157224 */ /* 0x000fe200078e000d */
[----:B0-----:R-:W-:Y:S01]  /*16420*/  MOV R22, R15 ;  /* 0x0000000f00167202 */ /* 0x001fe20000000f00 */
[----:B------:R-:W-:Y:S01]  /*16430*/  IMAD.MOV.U32 R23, RZ, RZ, R14 ;  /* 0x000000ffff177224 */ /* 0x000fe200078e000e */
[----:B---3--:R0:W-:Y:S04]  /*16440*/  STL.64 [R1+0x1f70], R6 ;  /* 0x001f700601007387 */ /* 0x0081e80000100a00 */
[----:B------:R-:W2:Y:S04]  /*16450*/  LDL.LU R12, [R1+0x20ac] ;  /* 0x0020ac00010c7983 */ /* 0x000ea80000300800 */
[----:B------:R-:W3:Y:S04]  /*16460*/  LDL.LU R13, [R1+0x20a8] ;  /* 0x0020a800010d7983 */ /* 0x000ee80000300800 */
        /* <DEDUP_REMOVED lines=9> */
[----:B-----5:R-:W-:Y:S01]  /*16500*/  IMAD.MOV.U32 R22, RZ, RZ, R14 ;  /* 0x000000ffff167224 */ /* 0x020fe200078e000e */
[----:B----4-:R-:W-:-:S02]  /*16510*/  MOV R23, R15 ;  /* 0x0000000f00177202 */ /* 0x010fc40000000f00 */
[----:B--2---:R0:W-:Y:S04]  /*16520*/  STL.64 [R1+0x1fa0], R6 ;  /* 0x001fa00601007387 */ /* 0x0041e80000100a00 */
[----:B------:R-:W2:Y:S04]  /*16530*/  LDL.LU R20, [R1+0x10] ;  /* 0x0000100001147983 */ /* 0x000ea80000300800 */
[----:B------:R-:W2:Y:S04]  /*16540*/  LDL.LU R21, [R1+0x14] ;  /* 0x0000140001157983 */ /* 0x000ea80000300800 */
[----:B------:R-:W4:Y:S04]  /*16550*/  LDL.LU R14, [R1+0x209c] ;  /* 0x00209c00010e7983 */ /* 0x000f280000300800 */
[----:B------:R-:W5:Y:S04]  /*16560*/  LDL.LU R15, [R1+0x2098] ;  /* 0x00209800010f7983 */ /* 0x000f680000300800 */
[----:B0-----:R-:W2:Y:S04]  /*16570*/  LDL.LU R6, [R1+0x1f8] ;  /* 0x0001f80001067983 */ /* 0x001ea80000300800 */
[----:B------:R-:W2:Y:S04]  /*16580*/  LDL.LU R7, [R1+0x1fc] ;  /* 0x0001fc0001077983 */ /* 0x000ea80000300800 */
[----:B--2---:R-:W-:Y:S04]  /*16590*/  STL.64 [R1+0x1fb8], R6 ;  /* 0x001fb80601007387 */ /* 0x004fe80000100a00 */
[----:B------:R-:W-:Y:S04]  /*165a0*/  STL.64 [R1+0x1f98], R22 ;  /* 0x001f981601007387 */ /* 0x000fe80000100a00 */
[----:B------:R0:W-:Y:S04]  /*165b0*/  STL.64 [R1+0x1f90], R20 ;  /* 0x001f901401007387 */ /* 0x0001e80000100a00 */
[----:B0-----:R-:W2:Y:S04]  /*165c0*/  LDL.LU R20, [R1+0x50] ;  /* 0x0000500001147983 */ /* 0x001ea80000300800 */
[----:B------:R-:W2:Y:S04]  /*165d0*/  LDL.LU R21, [R1+0x54] ;  /* 0x0000540001157983 */ /* 0x000ea80000300800 */
[----:B------:R-:W2:Y:S04]  /*165e0*/  LDL.LU R22, [R1+0x58] ;  /* 0x0000580001167983 */ /* 0x000ea80000300800 */
[----:B------:R-:W2:Y:S04]  /*165f0*/  LDL.LU R23, [R1+0x5c] ;  /* 0x00005c0001177983 */ /* 0x000ea80000300800 */
[----:B------:R-:W2:Y:S04]  /*16600*/  LDL.LU R6, [R1+0x1e8] ;  /* 0x0001e80001067983 */ /* 0x000ea80000300800 */
        /* <DEDUP_REMOVED lines=39> */
[----:B------:R-:W2:Y:S01]  /*16880*/  LDL.LU R7, [R1+0x22c] ;  /* 0x00022c0001077983 */ /* 0x000ea20000300800 */
[----:B------:R-:W-:-:S03]  /*16890*/  IMAD.MOV.U32 R24, RZ, RZ, R0 ;  /* 0x000000ffff187224 */ /* 0x000fc600078e0000 */
        /* <DEDUP_REMOVED lines=14> */
[----:B------:R0:W-:Y:S04]  /*16980*/  STL.64 [R1+0x2020], R20 ;  /* 0x0020201401007387 */ /* 0x0001e80000100a00 */
[----:B0-----:R-:W2:Y:S04]  /*16990*/  LDL.LU R20, [R1+0xe0] ;  /* 0x0000e00001147983 */ /* 0x001ea80000300800 */
[----:B------:R-:W2:Y:S04]  /*169a0*/  LDL.LU R21, [R1+0xe4] ;  /* 0x0000e40001157983 */ /* 0x000ea80000300800 */
[----:B------:R-:W2:Y:S04]  /*169b0*/  LDL.LU R22, [R1+0xe8] ;  /* 0x0000e80001167983 */ /* 0x000ea80000300800 */
[----:B------:R-:W2:Y:S04]  /*169c0*/  LDL.LU R23, [R1+0xec] ;  /* 0x0000ec0001177983 */ /* 0x000ea80000300800 */
[----:B--2---:R-:W-:Y:S04]  /*169d0*/  STL.64 [R1+0x2040], R22 ;  /* 0x0020401601007387 */ /* 0x004fe80000100a00 */
[----:B------:R0:W-:Y:S04]  /*169e0*/  STL.64 [R1+0x2038], R20 ;  /* 0x0020381401007387 */ /* 0x0001e80000100a00 */
[----:B0-----:R-:W2:Y:S04]  /*169f0*/  LDL.LU R20, [R1+0x100] ;  /* 0x0001000001147983 */ /* 0x001ea80000300800 */
[----:B------:R-:W2:Y:S04]  /*16a00*/  LDL.LU R21, [R1+0x104] ;  /* 0x0001040001157983 */ /* 0x000ea80000300800 */
[----:B------:R-:W2:Y:S01]  /*16a10*/  LDL.LU R22, [R1+0x108] ;  /* 0x0001080001167983 */ /* 0x000ea20000300800 */
[----:B------:R-:W-:-:S03]  /*16a20*/  MOV R23, R0 ;  /* 0x0000000000177202 */ /* 0x000fc60000000f00 */
[----:B------:R-:W3:Y:S04]  /*16a30*/  LDL.LU R0, [R1+0x2090] ;  /* 0x0020900001007983 */ /* 0x000ee80000300800 */
[----:B--2---:R-:W-:Y:S04]  /*16a40*/  STL.64 [R1+0x2058], R22 ;  /* 0x0020581601007387 */ /* 0x004fe80000100a00 */
[----:B------:R0:W-:Y:S04]  /*16a50*/  STL.64 [R1+0x2050], R20 ;  /* 0x0020501401007387 */ /* 0x0001e80000100a00 */
[----:B0-----:R-:W2:Y:S04]  /*16a60*/  LDL.LU R20, [R1+0x140] ;  /* 0x0001400001147983 */ /* 0x001ea80000300800 */
[----:B------:R-:W2:Y:S04]  /*16a70*/  LDL.LU R21, [R1+0x144] ;  /* 0x0001440001157983 */ /* 0x000ea80000300800 */
[----:B------:R-:W2:Y:S04]  /*16a80*/  LDL.LU R22, [R1+0x148] ;  /* 0x0001480001167983 */ /* 0x000ea80000300800 */
[----:B------:R-:W2:Y:S04]  /*16a90*/  LDL.LU R23, [R1+0x14c] ;  /* 0x00014c0001177983 */ /* 0x000ea80000300800 */
[----:B--2---:R3:W-:Y:S04]  /*16aa0*/  STL.64 [R1+0x2070], R22 ;  /* 0x0020701601007387 */ /* 0x0047e80000100a00 */
[----:B------:R0:W-:Y:S01]  /*16ab0*/  STL.64 [R1+0x2068], R20 ;  /* 0x0020681401007387 */ /* 0x0001e20000100a00 */
[----:B---3--:R-:W-:-:S03]  /*16ac0*/  IMAD.MOV.U32 R22, RZ, RZ, R0 ;  /* 0x000000ffff167224 */ /* 0x008fc600078e0000 */
[----:B0-----:R-:W2:Y:S04]  /*16ad0*/  LDL.LU R20, [R1+0x150] ;  /* 0x0001500001147983 */ /* 0x001ea80000300800 */
[----:B------:R-:W2:Y:S04]  /*16ae0*/  LDL.LU R21, [R1+0x154] ;  /* 0x0001540001157983 */ /* 0x000ea80000300800 */
[----:B------:R-:W3:Y:S04]  /*16af0*/  LDL.LU R0, [R1+0x208c] ;  /* 0x00208c0001007983 */ /* 0x000ee80000300800 */
[----:B------:R-:W2:Y:S04]  /*16b00*/  LDL.LU R23, [R1+0x15c] ;  /* 0x00015c0001177983 */ /* 0x000ea80000300800 */
[----:B------:R-:W-:Y:S04]  /*16b10*/  STL.64 [R1+0x1f40], R10 ;  /* 0x001f400a01007387 */ /* 0x000fe80000100a00 */
[----:B------:R0:W-:Y:S04]  /*16b20*/  STL.64 [R1+0x1f38], R8 ;  /* 0x001f380801007387 */ /* 0x0001e80000100a00 */
[----:B0-----:R-:W2:Y:S04]  /*16b30*/  LDL.LU R8, [R1+0x110] ;  /* 0x0001100001087983 */ /* 0x001ea80000300800 */
[----:B------:R-:W2:Y:S04]  /*16b40*/  LDL.LU R9, [R1+0x114] ;  /* 0x0001140001097983 */ /* 0x000ea80000300800 */
[----:B------:R-:W2:Y:S01]  /*16b50*/  LDL.LU R10, [R1+0x118] ;  /* 0x00011800010a7983 */ /* 0x000ea20000300800 */
[----:B------:R-:W-:-:S02]  /*16b60*/  IMAD.MOV.U32 R25, RZ, RZ, R28 ;  /* 0x000000ffff197224 */ /* 0x000fc400078e001c */
[----:B---3--:R-:W-:Y:S02]  /*16b70*/  IMAD.MOV.U32 R11, RZ, RZ, R0 ;  /* 0x000000ffff0b7224 */ /* 0x008fe400078e0000 */
[----:B------:R-:W3:Y:S05]  /*16b80*/  LDL.LU R0, [R1+0x2088] ;  /* 0x0020880001007983 */ /* 0x000eea0000300800 */
[----:B--2---:R-:W-:Y:S01]  /*16b90*/  HMMA.16816.F32.BF16 R16, R16, R24, R8 ;  /* 0x000000181010723c */ /* 0x004fe20000041808 */
[----:B-----5:R-:W-:Y:S01]  /*16ba0*/  MOV R10, R15 ;  /* 0x0000000f000a7202 */ /* 0x020fe20000000f00 */
[----:B----4-:R-:W-:-:S15]  /*16bb0*/  IMAD.MOV.U32 R11, RZ, RZ, R14 ;  /* 0x000000ffff0b7224 */ /* 0x010fde00078e000e */
[----:B------:R-:W-:Y:S02]  /*16bc0*/  NOP ;  /* 0x0000000000007918 */ /* 0x000fe40000000000 */
[----:B------:R0:W-:Y:S02]  /*16bd0*/  STL.64 [R1+0x1f30], R18 ;  /* 0x001f301201007387 */ /* 0x0001e40000100a00 */
[----:B0-----:R-:W-:Y:S01]  /*16be0*/  IMAD.MOV.U32 R18, RZ, RZ, R13 ;  /* 0x000000ffff127224 */ /* 0x001fe200078e000d */
[----:B------:R-:W-:Y:S02]  /*16bf0*/  MOV R19, R12 ;  /* 0x0000000c00137202 */ /* 0x000fe40000000f00 */
[----:B------:R-:W0:Y:S04]  /*16c00*/  LDSM.16.MT88.4 R12, [R29+0x1c000] ;  /* 0x01c000001d0c783b */ /* 0x000e280000004200 */
[----:B------:R-:W-:Y:S04]  /*16c10*/  STL.64 [R1+0x1f28], R16 ;  /* 0x001f281001007387 */ /* 0x000fe80000100a00 */
[----:B0-----:R-:W-:Y:S04]  /*16c20*/  STL [R1+0x1f20], R13 ;  /* 0x001f200d01007387 */ /* 0x001fe80000100800 */
[----:B------:R-:W-:Y:S04]  /*16c30*/  STL [R1+0x1f1c], R14 ;  /* 0x001f1c0e01007387 */ /* 0x000fe80000100800 */
[----:B------:R-:W-:Y:S04]  /*16c40*/  STL [R1+0x1f18], R15 ;  /* 0x001f180f01007387 */ /* 0x000fe80000100800 */
[----:B---3--:R-:W0:Y:S04]  /*16c50*/  LDSM.16.M88.4 R24, [R0+UR7+0x20180] ;  /* 0x020180070018783b */ /* 0x008e280008000200 */
[----:B0-----:R0:W-:Y:S01]  /*16c60*/  STL.64 [R1+0x218], R26 ;  /* 0x0002181a01007387 */ /* 0x0011e20000100a00 */
[----:B------:R-:W-:-:S02]  /*16c70*/  IMAD.MOV.U32 R17, RZ, RZ, R24 ;  /* 0x000000ffff117224 */ /* 0x000fc400078e0018 */
[----:B------:R-:W-:Y:S01]  /*16c80*/  IMAD.MOV.U32 R16, RZ, RZ, R25 ;  /* 0x000000ffff107224 */ /* 0x000fe200078e0019 */
[----:B0-----:R-:W2:Y:S04]  /*16c90*/  LDL.LU.64 R26, [R1+0x2080] ;  /* 0x00208000011a7983 */ /* 0x001ea80000300a00 */
[----:B------:R-:W2:Y:S02]  /*16ca0*/  LDL.LU.64 R24, [R1+0x2078] ;  /* 0x0020780001187983 */ /* 0x000ea40000300a00 */
[----:B--2---:R-:W-:Y:S02]  /*16cb0*/  HMMA.16816.F32.BF16 R4, R24, R6, R20 ;  /* 0x000000061804723c */ /* 0x004fe40000041814 */
[----:B------:R-:W2:Y:S04]  /*16cc0*/  LDL.LU.64 R22, [R1+0x2070] ;  /* 0x0020700001167983 */ /* 0x000ea80000300a00 */
[----:B------:R-:W2:-:S13]  /*16cd0*/  LDL.LU.64 R20, [R1+0x2068] ;  /* 0x0020680001147983 */ /* 0x000e9a0000300a00 */
[----:B------:R-:W-:Y:S01]  /*16ce0*/  IMAD.MOV.U32 R15, RZ, RZ, R6 ;  /* 0x000000ffff0f7224 */ /* 0x000fe200078e0006 */
[----:B------:R-:W-:Y:S02]  /*16cf0*/  MOV R29, R7 ;  /* 0x00000007001d7202 */ /* 0x000fe40000000f00 */
[----:B------:R-:W2:Y:S01]  /*16d00*/  LDL.LU.64 R6, [R1+0x2060] ;  /* 0x0020600001067983 */ /* 0x000ea20000300a00 */
[----:B------:R-:W-:Y:S01]  /*16d10*/  MOV R13, R4 ;  /* 0x00000004000d7202 */ /* 0x000fe20000000f00 */
        /* <DEDUP_REMOVED lines=72> */
[----:B------:R-:W-:Y:S01]  /*171a0*/  STL.64 [R1+0xb8], R6 ;  /* 0x0000b80601007387 */ /* 0x000fe20000100a00 */
[----:B--2---:R-:W-:Y:S03]  /*171b0*/  HMMA.16816.F32.BF16 R20, R24, R10, R20 ;  /* 0x0000000a1814723c */ /* 0x004fe60000041814 */
[----:B------:R-:W2:Y:S04]  /*171c0*/  LDL.LU.64 R10, [R1+0x1f40] ;  /* 0x001f4000010a7983 */ /* 0x000ea80000300a00 */
[----:B------:R-:W2:-:S12]  /*171d0*/  LDL.LU.64 R8, [R1+0x1f38] ;  /* 0x001f380001087983 */ /* 0x000e980000300a00 */
[----:B------:R-:W-:Y:S01]  /*171e0*/  MOV R28, R21 ;  /* 0x00000015001c7202 */ /* 0x000fe20000000f00 */
[----:B------:R0:W-:Y:S01]  /*171f0*/  STL [R1+0x60], R20 ;  /* 0x0000601401007387 */ /* 0x0001e20000100800 */
[----:B------:R-:W-:Y:S01]  /*17200*/  IMAD.MOV.U32 R21, RZ, RZ, R16 ;  /* 0x000000ffff157224 */ /* 0x000fe200078e0010 */
[----:B0-----:R-:W-:Y:S01]  /*17210*/  MOV R20, R17 ;  /* 0x0000001100147202 */ /* 0x001fe20000000f00 */
[----:B--2---:R-:W-:Y:S01]  /*17220*/  HMMA.16816.F32.BF16 R8, R24, R18, R8 ;  /* 0x000000121808723c */ /* 0x004fe20000041808 */
[----:B------:R-:W2:Y:S04]  /*17230*/  LDL.LU.64 R18, [R1+0x1f30] ;  /* 0x001f300001127983 */ /* 0x000ea80000300a00 */
[----:B------:R-:W2:Y:S01]  /*17240*/  LDL.LU.64 R16, [R1+0x1f28] ;  /* 0x001f280001107983 */ /* 0x000ea20000300a00 */
[----:B------:R-:W-:-:S02]  /*17250*/  IMAD.MOV.U32 R6, RZ, RZ, R3 ;  /* 0x000000ffff067224 */ /* 0x000fc400078e0003 */
[----:B------:R-:W-:-:S11]  /*17260*/  IMAD.MOV.U32 R7, RZ, RZ, R2 ;  /* 0x000000ffff077224 */ /* 0x000fd600078e0002 */
[----:B------:R-:W-:Y:S04]  /*17270*/  STL.64 [R1+0x1a0], R8 ;  /* 0x0001a00801007387 */ /* 0x000fe80000100a00 */
[----:B------:R0:W-:Y:S04]  /*17280*/  STL.64 [R1+0x1a8], R10 ;  /* 0x0001a80a01007387 */ /* 0x0001e80000100a00 */
[----:B0-----:R-:W3:Y:S01]  /*17290*/  LDL.LU R11, [R1+0x294] ;  /* 0x00029400010b7983 */ /* 0x001ee20000300800 */
[----:B--2---:R-:W-:Y:S01]  /*172a0*/  HMMA.16816.F32.BF16 R4, R24, R6, R16 ;  /* 0x000000061804723c */ /* 0x004fe20000041810 */
[----:B------:R-:W-:Y:S01]  /*172b0*/  IMAD.MOV.U32 R24, RZ, RZ, R13 ;  /* 0x000000ffff187224 */ /* 0x000fe200078e000d */
[----:B------:R-:W-:Y:S01]  /*172c0*/  MOV R25, R14 ;  /* 0x0000000e00197202 */ /* 0x000fe20000000f00 */
[----:B------:R-:W2:Y:S01]  /*172d0*/  LDL.LU R13, [R1+0x1f20] ;  /* 0x001f2000010d7983 */ /* 0x000ea20000300800 */
[----:B------:R-:W-:-:S02]  /*172e0*/  IMAD.MOV.U32 R26, RZ, RZ, R15 ;  /* 0x000000ffff1a7224 */ /* 0x000fc400078e000f */
[----:B------:R-:W-:Y:S01]  /*172f0*/  IMAD.MOV.U32 R27, RZ, RZ, R29 ;  /* 0x000000ffff1b7224 */ /* 0x000fe200078e001d */
[----:B------:R-:W-:-:S12]  /*17300*/  LDSM.16.M88.4 R16, [R0+UR7+0x22180] ;  /* 0x022180070010783b */ /* 0x000fd80008000200 */
[----:B------:R-:W-:Y:S04]  /*17310*/  STL.64 [R1+0x190], R4 ;  /* 0x0001900401007387 */ /* 0x000fe80000100a00 */
[----:B------:R-:W-:Y:S04]  /*17320*/  STL.64 [R1+0x198], R6 ;  /* 0x0001980601007387 */ /* 0x000fe80000100a00 */
[----:B------:R-:W2:Y:S04]  /*17330*/  LDL.LU R14, [R1+0x1f1c] ;  /* 0x001f1c00010e7983 */ /* 0x000ea80000300800 */
[----:B------:R-:W2:Y:S04]  /*17340*/  LDL.LU R15, [R1+0x1f18] ;  /* 0x001f1800010f7983 */ /* 0x000ea80000300800 */
[----:B------:R-:W0:Y:S01]  /*17350*/  LDSM.16.M88.4 R4, [R0+UR7+0x21180] ;  /* 0x021180070004783b */ /* 0x000e220008000200 */
[----:B------:R-:W-:-:S02]  /*17360*/  IMAD.MOV.U32 R3, RZ, RZ, R22 ;  /* 0x000000ffff037224 */ /* 0x000fc400078e0016 */
[----:B------:R-:W-:Y:S01]  /*17370*/  IMAD.MOV.U32 R2, RZ, RZ, R23 ;  /* 0x000000ffff027224 */ /* 0x000fe200078e0017 */
[----:B0-----:R-:W-:-:S05]  /*17380*/  MOV R29, R7 ;  /* 0x00000007001d7202 */ /* 0x001fca0000000f00 */
[----:B------:R-:W-:Y:S04]  /*17390*/  STL [R1+0x1ed0], R29 ;  /* 0x001ed01d01007387 */ /* 0x000fe80000100800 */
[----:B------:R-:W-:Y:S04]  /*173a0*/  STL [R1+0x8], R6 ;  /* 0x0000080601007387 */ /* 0x000fe80000100800 */
[----:B------:R-:W-:Y:S04]  /*173b0*/  STL [R1+0x1ee0], R16 ;  /* 0x001ee01001007387 */ /* 0x000fe80000100800 */
[----:B------:R-:W-:Y:S04]  /*173c0*/  STL [R1+0x1edc], R17 ;  /* 0x001edc1101007387 */ /* 0x000fe80000100800 */
[----:B------:R-:W-:Y:S04]  /*173d0*/  STL [R1+0x1ed8], R18 ;  /* 0x001ed81201007387 */ /* 0x000fe80000100800 */
[----:B------:R-:W-:Y:S04]  /*173e0*/  STL [R1+0x1ed4], R19 ;  /* 0x001ed41301007387 */ /* 0x000fe80000100800 */
[----:B------:R-:W0:Y:S01]  /*173f0*/  LDSM.16.M88.4 R16, [R0+UR7+0x23180] ;  /* 0x023180070010783b */ /* 0x000e220008000200 */
[----:B--2---:R-:W-:Y:S03]  /*17400*/  HMMA.16816.F32.BF16 R20, R12, R20, R24 ;  /* 0x000000140c14723c */ /* 0x004fe60000041818 */
[----:B---3--:R-:W1:-:S15]  /*17410*/  LDSM.16.MT88.4 R24, [R11+0x1e000] ;  /* 0x01e000000b18783b */ /* 0x008e5e0000004200 */
[----:B------:R-:W-:Y:S01]  /*17420*/  NOP ;  /* 0x0000000000007918 */ /* 0x000fe20000000000 */
[----:B------:R-:W-:Y:S04]  /*17430*/  STL.64 [R1+0x1dc8], R22 ;  /* 0x001dc81601007387 */ /* 0x000fe80000100a00 */
[----:B------:R-:W-:Y:S01]  /*17440*/  STL.64 [R1+0x1dc0], R20 ;  /* 0x001dc01401007387 */ /* 0x000fe20000100a00 */
[----:B0-----:R-:W-:Y:S02]  /*17450*/  IMAD.MOV.U32 R9, RZ, RZ, R16 ;  /* 0x000000ffff097224 */ /* 0x001fe400078e0010 */
[----:B------:R-:W-:Y:S01]  /*17460*/  IMAD.MOV.U32 R8, RZ, RZ, R17 ;  /* 0x000000ffff087224 */ /* 0x000fe200078e0011 */
[----:B------:R-:W-:Y:S04]  /*17470*/  LDSM.16.M88.4 R20, [R0+UR7+0x28180] ;  /* 0x028180070014783b */ /* 0x000fe80008000200 */
[----:B-1----:R-:W-:Y:S04]  /*17480*/  STL.64 [R1+0x1dd8], R26 ;  /* 0x001dd81a01007387 */ /* 0x002fe80000100a00 */
[----:B------:R0:W-:Y:S04]  /*17490*/  STL.64 [R1+0x1dd0], R24 ;  /* 0x001dd01801007387 */ /* 0x0001e80000100a00 */
[----:B0-----:R-:W2:Y:S01]  /*174a0*/  LDL.LU R24, [R1+0x60] ;  /* 0x0000600001187983 */ /* 0x001ea20000300800 */
[----:B------:R-:W-:Y:S01]  /*174b0*/  IMAD.MOV.U32 R25, RZ, RZ, R28 ;  /* 0x000000ffff197224 */ /* 0x000fe200078e001c */
[----:B------:R-:W-:-:S02]  /*174c0*/  MOV R27, R2 ;  /* 0x00000002001b7202 */ /* 0x000fc40000000f00 */
[----:B------:R-:W-:Y:S01]  /*174d0*/  MOV R28, R18 ;  /* 0x00000012001c7202 */ /* 0x000fe20000000f00 */
[----:B------:R-:W-:Y:S02]  /*174e0*/  IMAD.MOV.U32 R2, RZ, RZ, R19 ;  /* 0x000000ffff027224 */ /* 0x000fe400078e0013 */
[----:B------:R-:W0:Y:S01]  /*174f0*/  LDSM.16.M88.4 R16, [R0+UR7+0x24180] ;  /* 0x024180070010783b */ /* 0x000e220008000200 */
[----:B------:R-:W-:-:S05]  /*17500*/  IMAD.MOV.U32 R26, RZ, RZ, R3 ;  /* 0x000000ffff1a7224 */ /* 0x000fca00078e0003 */
[----:B------:R-:W-:Y:S01]  /*17510*/  STL.64 [R1+0x1de8], R26 ;  /* 0x001de81a01007387 */ /* 0x000fe20000100a00 */
[----:B0-----:R-:W-:Y:S01]  /*17520*/  IMAD.MOV.U32 R11, RZ, RZ, R16 ;  /* 0x000000ffff0b7224 */ /* 0x001fe200078e0010 */
[----:B------:R-:W-:Y:S01]  /*17530*/  MOV R10, R17 ;  /* 0x00000011000a7202 */ /* 0x000fe20000000f00 */
[----:B------:R-:W-:Y:S01]  /*17540*/  IMAD.MOV.U32 R3, RZ, RZ, R19 ;  /* 0x000000ffff037224 */ /* 0x000fe200078e0013 */
[----:B--2---:R-:W-:Y:S04]  /*17550*/  STL.64 [R1+0x1de0], R24 ;  /* 0x001de01801007387 */ /* 0x004fe80000100a00 */
[----:B------:R-:W-:Y:S04]  /*17560*/  STL [R1+0x1ef0], R2 ;  /* 0x001ef00201007387 */ /* 0x000fe80000100800 */
[----:B------:R-:W-:Y:S04]  /*17570*/  STL [R1+0x1eec], R28 ;  /* 0x001eec1c01007387 */ /* 0x000fe80000100800 */
[----:B------:R-:W-:Y:S04]  /*17580*/  STL [R1+0x1ee8], R8 ;  /* 0x001ee80801007387 */ /* 0x000fe80000100800 */
[----:B------:R-:W-:Y:S04]  /*17590*/  STL [R1+0x1ee4], R9 ;  /* 0x001ee40901007387 */ /* 0x000fe80000100800 */
[----:B------:R-:W-:Y:S04]  /*175a0*/  STL [R1+0x58], R18 ;  /* 0x0000581201007387 */ /* 0x000fe80000100800 */
[----:B------:R-:W0:Y:S04]  /*175b0*/  LDSM.16.M88.4 R16, [R0+UR7+0x25180] ;  /* 0x025180070010783b */ /* 0x000e280008000200 */
[----:B------:R-:W-:Y:S04]  /*175c0*/  STL [R1+0x1ef8], R10 ;  /* 0x001ef80a01007387 */ /* 0x000fe80000100800 */
[----:B------:R-:W-:Y:S04]  /*175d0*/  STL [R1+0x1ef4], R11 ;  /* 0x001ef40b01007387 */ /* 0x000fe80000100800 */
[----:B------:R-:W1:Y:S04]  /*175e0*/  LDSM.16.M88.4 R8, [R0+UR7+0x26180] ;  /* 0x026180070008783b */ /* 0x000e680008000200 */
[----:B------:R0:W-:Y:S04]  /*175f0*/  STL [R1+0x1d98], R3 ;  /* 0x001d980301007387 */ /* 0x0001e80000100800 */
[----:B------:R-:W-:Y:S01]  /*17600*/  LDSM.16.M88.4 R24, [R0+UR7+0x2c180] ;  /* 0x02c180070018783b */ /* 0x000fe20008000200 */
[----:B0-----:R-:W-:Y:S01]  /*17610*/  MOV R3, R17 ;  /* 0x0000001100037202 */ /* 0x001fe20000000f00 */
[----:B------:R-:W-:-:S02]  /*17620*/  IMAD.MOV.U32 R29, RZ, RZ, R16 ;  /* 0x000000ffff1d7224 */ /* 0x000fc400078e0010 */
[----:B------:R0:W-:Y:S04]  /*17630*/  STL.64 [R1+0xc8], R18 ;  /* 0x0000c81201007387 */ /* 0x0001e80000100a00 */
[----:B------:R-:W-:Y:S04]  /*17640*/  STL [R1+0x1f00], R3 ;  /* 0x001f000301007387 */ /* 0x000fe80000100800 */
[----:B------:R-:W-:Y:S04]  /*17650*/  STL [R1+0x1efc], R29 ;  /* 0x001efc1d01007387 */ /* 0x000fe80000100800 */
[----:B-1----:R-:W-:Y:S01]  /*17660*/  STL.64 [R1+0xf8], R10 ;  /* 0x0000f80a01007387 */ /* 0x002fe20000100a00 */
[----:B0-----:R-:W-:-:S02]  /*17670*/  IMAD.MOV.U32 R18, RZ, RZ, R8 ;  /* 0x000000ffff127224 */ /* 0x001fc400078e0008 */
[----:B------:R-:W-:Y:S02]  /*17680*/  IMAD.MOV.U32 R19, RZ, RZ, R9 ;  /* 0x000000ffff137224 */ /* 0x000fe400078e0009 */
[----:B------:R-:W0:Y:S02]  /*17690*/  LDSM.16.M88.4 R8, [R0+UR7+0x27180] ;  /* 0x027180070008783b */ /* 0x000e240008000200 */
[----:B0-----:R-:W-:Y:S01]  /*176a0*/  MOV R16, R8 ;  /* 0x0000000800107202 */ /* 0x001fe20000000f00 */
[----:B------:R-:W-:Y:S01]  /*176b0*/  IMAD.MOV.U32 R17, RZ, RZ, R9 ;  /* 0x000000ffff117224 */ /* 0x000fe200078e0009 */
[----:B------:R-:W-:Y:S04]  /*176c0*/  STL.64 [R1+0x98], R10 ;  /* 0x0000980a01007387 */ /* 0x000fe80000100a00 */
[----:B------:R-:W-:Y:S04]  /*176d0*/  STL.64 [R1+0x1f10], R18 ;  /* 0x001f101201007387 */ /* 0x000fe80000100a00 */
[----:B------:R0:W-:Y:S04]  /*176e0*/  STL.64 [R1+0x1f08], R16 ;  /* 0x001f081001007387 */ /* 0x0001e80000100a00 */
[----:B0-----:R-:W2:Y:S04]  /*176f0*/  LDL.LU R16, [R1+0x1d0] ;  /* 0x0001d00001107983 */ /* 0x001ea80000300800 */
[----:B------:R-:W2:Y:S04]  /*17700*/  LDL.LU R17, [R1+0x1d4] ;  /* 0x0001d40001117983 */ /* 0x000ea80000300800 */
[----:B------:R-:W2:Y:S04]  /*17710*/  LDL.LU R18, [R1+0x1d8] ;  /* 0x0001d80001127983 */ /* 0x000ea80000300800 */
[----:B------:R-:W2:Y:S01]  /*17720*/  LDL.LU R19, [R1+0x1dc] ;  /* 0x0001dc0001137983 */ /* 0x000ea20000300800 */
[----:B------:R-:W-:-:S03]  /*17730*/  IMAD.MOV.U32 R8, RZ, RZ, R20 ;  /* 0x000000ffff087224 */ /* 0x000fc600078e0014 */
[----:B------:R-:W-:Y:S01]  /*17740*/  STL.64 [R1+0x1e8], R22 ;  /* 0x0001e81601007387 */ /* 0x000fe20000100a00 */
[----:B------:R-:W-:-:S03]  /*17750*/  MOV R9, R21 ;  /* 0x0000001500097202 */ /* 0x000fc60000000f00 */
[----:B------:R-:W0:Y:S02]  /*17760*/  LDSM.16.M88.4 R20, [R0+UR7+0x29180] ;  /* 0x029180070014783b */ /* 0x000e240008000200 */
[----:B0-----:R-:W-:Y:S02]  /*17770*/  IMAD.MOV.U32 R2, RZ, RZ, R20 ;  /* 0x000000ffff027224 */ /* 0x001fe400078e0014 */
[----:B------:R-:W-:Y:S01]  /*17780*/  STL.64 [R1+0x178], R22 ;  /* 0x0001781601007387 */ /* 0x000fe20000100a00 */
[----:B------:R-:W-:-:S03]  /*17790*/  IMAD.MOV.U32 R28, RZ, RZ, R21 ;  /* 0x000000ffff1c7224 */ /* 0x000fc600078e0015 */
[----:B------:R-:W0:Y:S02]  /*177a0*/  LDSM.16.M88.4 R20, [R0+UR7+0x2a180] ;  /* 0x02a180070014783b */ /* 0x000e240008000200 */
[----:B0-----:R-:W-:Y:S02]  /*177b0*/  MOV R10, R20 ;  /* 0x00000014000a7202 */ /* 0x001fe40000000f00 */
[----:B------:R-:W-:Y:S01]  /*177c0*/  STL.64 [R1+0x138], R22 ;  /* 0x0001381601007387 */ /* 0x000fe20000100a00 */
[----:B------:R-:W-:-:S03]  /*177d0*/  IMAD.MOV.U32 R11, RZ, RZ, R21 ;  /* 0x000000ffff0b7224 */ /* 0x000fc600078e0015 */
[----:B------:R-:W0:Y:S02]  /*177e0*/  LDSM.16.M88.4 R20, [R0+UR7+0x2b180] ;  /* 0x02b180070014783b */ /* 0x000e240008000200 */
[----:B0-----:R-:W-:Y:S02]  /*177f0*/  IMAD.MOV.U32 R3, RZ, RZ, R20 ;  /* 0x000000ffff037224 */ /* 0x001fe400078e0014 */
[----:B------:R-:W-:Y:S01]  /*17800*/  STL.64 [R1+0x118], R22 ;  /* 0x0001181601007387 */ /* 0x000fe20000100a00 */
[----:B------:R-:W-:-:S03]  /*17810*/  MOV R29, R21 ;  /* 0x00000015001d7202 */ /* 0x000fc60000000f00 */
[----:B------:R-:W0:Y:S01]  /*17820*/  LDSM.16.M88.4 R20, [R0+UR7+0x2d180] ;  /* 0x02d180070014783b */ /* 0x000e220008000200 */
[----:B--2---:R-:W-:Y:S03]  /*17830*/  HMMA.16816.F32.BF16 R4, R12, R4, R16 ;  /* 0x000000040c04723c */ /* 0x004fe60000041810 */
[----:B------:R-:W2:Y:S04]  /*17840*/  LDL.LU.64 R18, [R1+0x1f10] ;  /* 0x001f100001127983 */ /* 0x000ea80000300a00 */
[----:B------:R-:W3:Y:S04]  /*17850*/  LDL.LU.64 R16, [R1+0x1f08] ;  /* 0x001f080001107983 */ /* 0x000ee80000300a00 */
[----:B------:R-:W-:Y:S04]  /*17860*/  STL.64 [R1+0x1f8], R26 ;  /* 0x0001f81a01007387 */ /* 0x000fe80000100a00 */
[----:B------:R1:W-:Y:S02]  /*17870*/  STL.64 [R1+0x1df8], R24 ;  /* 0x001df81801007387 */ /* 0x0003e40000100a00 */
[----:B-1----:R-:W-:-:S02]  /*17880*/  IMAD.MOV.U32 R24, RZ, RZ, R3 ;  /* 0x000000ffff187224 */ /* 0x002fc400078e0003 */
[----:B------:R-:W-:Y:S01]  /*17890*/  IMAD.MOV.U32 R25, RZ, RZ, R29 ;  /* 0x000000ffff197224 */ /* 0x000fe200078e001d */
[----:B------:R-:W4:Y:S04]  /*178a0*/  LDL.LU R3, [R1+0x1f00] ;  /* 0x001f000001037983 */ /* 0x000f280000300800 */
[----:B------:R-:W5:Y:S04]  /*178b0*/  LDL.LU R29, [R1+0x1efc] ;  /* 0x001efc00011d7983 */ /* 0x000f680000300800 */
[----:B------:R1:W-:Y:S02]  /*178c0*/  STL.64 [R1+0x1e10], R24 ;  /* 0x001e101801007387 */ /* 0x0003e40000100a00 */
[----:B-1----:R-:W-:Y:S01]  /*178d0*/  MOV R24, R10 ;  /* 0x0000000a00187202 */ /* 0x002fe20000000f00 */
[----:B------:R-:W-:Y:S01]  /*178e0*/  IMAD.MOV.U32 R25, RZ, RZ, R11 ;  /* 0x000000ffff197224 */ /* 0x000fe200078e000b */
[----:B------:R-:W2:Y:S04]  /*178f0*/  LDL.LU R10, [R1+0x1ef8] ;  /* 0x001ef800010a7983 */ /* 0x000ea80000300800 */
[----:B------:R-:W2:Y:S04]  /*17900*/  LDL.LU R11, [R1+0x1ef4] ;  /* 0x001ef400010b7983 */ /* 0x000ea80000300800 */
[----:B------:R-:W-:Y:S04]  /*17910*/  STL.64 [R1+0x1e28], R24 ;  /* 0x001e281801007387 */ /* 0x000fe80000100a00 */
[----:B------:R-:W-:Y:S04]  /*17920*/  STL.64 [R1+0x1db8], R6 ;  /* 0x001db80601007387 */ /* 0x000fe80000100a00 */
[----:B0-----:R-:W-:Y:S04]  /*17930*/  STL.64 [R1+0x208], R22 ;  /* 0x0002081601007387 */ /* 0x001fe80000100a00 */
[----:B------:R0:W-:Y:S04]  /*17940*/  STL.64 [R1+0x1df0], R20 ;  /* 0x001df01401007387 */ /* 0x0001e80000100a00 */
[----:B0-----:R-:W2:Y:S04]  /*17950*/  LDL.LU R20, [R1+0xb0] ;  /* 0x0000b00001147983 */ /* 0x001ea80000300800 */
[----:B------:R-:W2:Y:S04]  /*17960*/  LDL.LU R21, [R1+0xb4] ;  /* 0x0000b40001157983 */ /* 0x000ea80000300800 */
[----:B------:R-:W2:Y:S04]  /*17970*/  LDL.LU R22, [R1+0xb8] ;  /* 0x0000b80001167983 */ /* 0x000ea80000300800 */
[----:B------:R-:W2:Y:S01]  /*17980*/  LDL.LU R23, [R1+0xbc] ;  /* 0x0000bc0001177983 */ /* 0x000ea20000300800 */
[----:B------:R-:W-:Y:S01]  /*17990*/  IMAD.MOV.U32 R24, RZ, RZ, R2 ;  /* 0x000000ffff187224 */ /* 0x000fe200078e0002 */
[----:B------:R-:W-:-:S02]  /*179a0*/  MOV R25, R28 ;  /* 0x0000001c00197202 */ /* 0x000fc40000000f00 */
[----:B------:R-:W3:Y:S04]  /*179b0*/  LDL.LU R2, [R1+0x1ef0] ;  /* 0x001ef00001027983 */ /* 0x000ee80000300800 */
[----:B------:R-:W3:Y:S04]  /*179c0*/  LDL.LU R28, [R1+0x1eec] ;  /* 0x001eec00011c7983 */ /* 0x000ee80000300800 */
[----:B------:R0:W-:Y:S02]  /*179d0*/  STL.64 [R1+0x1e40], R24 ;  /* 0x001e401801007387 */ /* 0x0001e40000100a00 */
[----:B0-----:R-:W-:-:S02]  /*179e0*/  IMAD.MOV.U32 R24, RZ, RZ, R8 ;  /* 0x000000ffff187224 */ /* 0x001fc400078e0008 */
[----:B------:R-:W-:Y:S01]  /*179f0*/  IMAD.MOV.U32 R25, RZ, RZ, R9 ;  /* 0x000000ffff197224 */ /* 0x000fe200078e0009 */
[----:B------:R-:W3:Y:S04]  /*17a00*/  LDL.LU R8, [R1+0x1ee8] ;  /* 0x001ee80001087983 */ /* 0x000ee80000300800 */
[----:B------:R-:W4:Y:S04]  /*17a10*/  LDL.LU R9, [R1+0x1ee4] ;  /* 0x001ee40001097983 */ /* 0x000f280000300800 */
[----:B------:R-:W-:Y:S04]  /*17a20*/  STL.64 [R1+0x1e58], R24 ;  /* 0x001e581801007387 */ /* 0x000fe80000100a00 */
[----:B--2---:R-:W-:Y:S04]  /*17a30*/  STL.64 [R1+0x1e08], R22 ;  /* 0x001e081601007387 */ /* 0x004fe80000100a00 */
[----:B------:R0:W-:Y:S04]  /*17a40*/  STL.64 [R1+0x1e00], R20 ;  /* 0x001e001401007387 */ /* 0x0001e80000100a00 */
[----:B0-----:R-:W2:Y:S04]  /*17a50*/  LDL.LU R20, [R1+0xe0] ;  /* 0x0000e00001147983 */ /* 0x001ea80000300800 */
[----:B------:R-:W2:Y:S04]  /*17a60*/  LDL.LU R21, [R1+0xe4] ;  /* 0x0000e40001157983 */ /* 0x000ea80000300800 */
[----:B------:R-:W2:Y:S04]  /*17a70*/  LDL.LU R22, [R1+0xe8] ;  /* 0x0000e80001167983 */ /* 0x000ea80000300800 */
[----:B------:R-:W2:Y:S01]  /*17a80*/  LDL.LU R23, [R1+0xec] ;  /* 0x0000ec0001177983 */ /* 0x000ea20000300800 */
[----:B---3--:R-:W-:Y:S01]  /*17a90*/  MOV R24, R16 ;  /* 0x0000001000187202 */ /* 0x008fe20000000f00 */
[----:B------:R-:W-:-:S02]  /*17aa0*/  IMAD.MOV.U32 R25, RZ, RZ, R17 ;  /* 0x000000ffff197224 */ /* 0x000fc400078e0011 */
[----:B------:R-:W3:Y:S04]  /*17ab0*/  LDL.LU R16, [R1+0x1ee0] ;  /* 0x001ee00001107983 */ /* 0x000ee80000300800 */
[----:B------:R-:W3:Y:S04]  /*17ac0*/  LDL.LU R17, [R1+0x1edc] ;  /* 0x001edc0001117983 */ /* 0x000ee80000300800 */
[----:B------:R-:W-:Y:S04]  /*17ad0*/  STL.64 [R1+0x1e70], R24 ;  /* 0x001e701801007387 */ /* 0x000fe80000100a00 */
[----:B--2---:R-:W-:Y:S04]  /*17ae0*/  STL.64 [R1+0x1e20], R22 ;  /* 0x001e201601007387 */ /* 0x004fe80000100a00 */
        /* <DEDUP_REMOVED lines=16> */
[----:B-----5:R-:W-:-:S02]  /*17bf0*/  IMAD.MOV.U32 R24, RZ, RZ, R29 ;  /* 0x000000ffff187224 */ /* 0x020fc400078e001d */
[----:B----4-:R-:W-:Y:S01]  /*17c00*/  IMAD.MOV.U32 R25, RZ, RZ, R3 ;  /* 0x000000ffff197224 */ /* 0x010fe200078e0003 */
[----:B------:R-:W4:Y:S04]  /*17c10*/  LDL.LU R29, [R1+0x1ed0] ;  /* 0x001ed000011d7983 */ /* 0x000f280000300800 */
[----:B------:R-:W-:Y:S04]  /*17c20*/  STL.64 [R1+0x1ea0], R24 ;  /* 0x001ea01801007387 */ /* 0x000fe80000100a00 */
[----:B--2---:R-:W-:Y:S04]  /*17c30*/  STL.64 [R1+0x1e50], R22 ;  /* 0x001e501601007387 */ /* 0x004fe80000100a00 */
[----:B------:R0:W-:Y:S04]  /*17c40*/  STL.64 [R1+0x1e48], R20 ;  /* 0x001e481401007387 */ /* 0x0001e80000100a00 */
[----:B0-----:R-:W2:Y:S04]  /*17c50*/  LDL.LU R20, [R1+0x140] ;  /* 0x0001400001147983 */ /* 0x001ea80000300800 */
[----:B------:R-:W2:Y:S04]  /*17c60*/  LDL.LU R21, [R1+0x144] ;  /* 0x0001440001157983 */ /* 0x000ea80000300800 */
[----:B------:R-:W5:Y:S04]  /*17c70*/  LDL.LU R22, [R1+0x148] ;  /* 0x0001480001167983 */ /* 0x000f680000300800 */
[----:B------:R-:W5:Y:S01]  /*17c80*/  LDL.LU R23, [R1+0x14c] ;  /* 0x00014c0001177983 */ /* 0x000f620000300800 */
[----:B------:R-:W-:Y:S01]  /*17c90*/  MOV R24, R11 ;  /* 0x0000000b00187202 */ /* 0x000fe20000000f00 */
[----:B------:R-:W-:-:S05]  /*17ca0*/  IMAD.MOV.U32 R25, RZ, RZ, R10 ;  /* 0x000000ffff197224 */ /* 0x000fca00078e000a */
[----:B------:R0:W-:Y:S02]  /*17cb0*/  STL.64 [R1+0x1eb8], R24 ;  /* 0x001eb81801007387 */ /* 0x0001e40000100a00 */
[----:B0-----:R-:W-:Y:S01]  /*17cc0*/  MOV R25, R8 ;  /* 0x0000000800197202 */ /* 0x001fe20000000f00 */
[----:B------:R-:W-:Y:S01]  /*17cd0*/  IMAD.MOV.U32 R24, RZ, RZ, R9 ;  /* 0x000000ffff187224 */ /* 0x000fe200078e0009 */
[----:B------:R-:W3:Y:S04]  /*17ce0*/  LDL.LU R8, [R1+0x1c0] ;  /* 0x0001c00001087983 */ /* 0x000ee80000300800 */
[----:B------:R-:W3:Y:S04]  /*17cf0*/  LDL.LU R9, [R1+0x1c4] ;  /* 0x0001c40001097983 */ /* 0x000ee80000300800 */
[----:B------:R-:W3:Y:S04]  /*17d00*/  LDL.LU R10, [R1+0x1c8] ;  /* 0x0001c800010a7983 */ /* 0x000ee80000300800 */
[----:B------:R-:W3:Y:S04]  /*17d10*/  LDL.LU R11, [R1+0x1cc] ;  /* 0x0001cc00010b7983 */ /* 0x000ee80000300800 */
[----:B-----5:R-:W-:Y:S04]  /*17d20*/  STL.64 [R1+0x1e68], R22 ;  /* 0x001e681601007387 */ /* 0x020fe80000100a00 */
[----:B--2---:R0:W-:Y:S04]  /*17d30*/  STL.64 [R1+0x1e60], R20 ;  /* 0x001e601401007387 */ /* 0x0041e80000100a00 */
[----:B0-----:R-:W2:Y:S04]  /*17d40*/  LDL.LU R20, [R1+0x150] ;  /* 0x0001500001147983 */ /* 0x001ea80000300800 */
[----:B------:R-:W2:Y:S04]  /*17d50*/  LDL.LU R21, [R1+0x154] ;  /* 0x0001540001157983 */ /* 0x000ea80000300800 */
[----:B------:R-:W5:Y:S04]  /*17d60*/  LDL.LU R22, [R1+0x158] ;  /* 0x0001580001167983 */ /* 0x000f680000300800 */
[----:B------:R-:W5:Y:S04]  /*17d70*/  LDL.LU R23, [R1+0x15c] ;  /* 0x00015c0001177983 */ /* 0x000f680000300800 */
        /* <DEDUP_REMOVED lines=22> */
[----:B------:R-:W2:Y:S04]  /*17ee0*/  LDL.LU R22, [R1+0x1b8] ;  /* 0x0001b80001167983 */ /* 0x000ea80000300800 */
[----:B------:R-:W2:Y:S01]  /*17ef0*/  LDL.LU R23, [R1+0x1bc] ;  /* 0x0001bc0001177983 */ /* 0x000ea20000300800 */
[C---:B---3--:R-:W-:Y:S03]  /*17f00*/  HMMA.16816.F32.BF16 R8, R12.reuse, R16, R8 ;  /* 0x000000100c08723c */ /* 0x048fe60000041808 */
[----:B------:R-:W-:Y:S04]  /*17f10*/  STL.64 [R1+0x1db0], R4 ;  /* 0x001db00401007387 */ /* 0x000fe80000100a00 */
[----:B------:R-:W3:Y:S04]  /*17f20*/  LDL.LU R6, [R1+0x218] ;  /* 0x0002180001067983 */ /* 0x000ee80000300800 */
[----:B------:R-:W3:Y:S08]  /*17f30*/  LDL.LU R7, [R1+0x21c] ;  /* 0x00021c0001077983 */ /* 0x000ef00000300800 */
[----:B------:R0:W-:Y:S04]  /*17f40*/  STL.64 [R1+0x1da8], R10 ;  /* 0x001da80a01007387 */ /* 0x0001e80000100a00 */
[----:B------:R-:W-:Y:S04]  /*17f50*/  STL.64 [R1+0x1da0], R8 ;  /* 0x001da00801007387 */ /* 0x000fe80000100a00 */
[----:B0-----:R-:W5:Y:S01]  /*17f60*/  LDL.LU R10, [R1+0x8] ;  /* 0x00000800010a7983 */ /* 0x001f620000300800 */
[----:B--2---:R-:W-:Y:S03]  /*17f70*/  HMMA.16816.F32.BF16 R24, R12, R24, R20 ;  /* 0x000000180c18723c */ /* 0x004fe60000041814 */
[----:B------:R-:W2:Y:S04]  /*17f80*/  LDL.LU.64 R22, [R1+0x1ec8] ;  /* 0x001ec80001167983 */ /* 0x000ea80000300a00 */
[----:B------:R-:W2:-:S12]  /*17f90*/  LDL.LU.64 R20, [R1+0x1ec0] ;  /* 0x001ec00001147983 */ /* 0x000e980000300a00 */
[----:B------:R-:W-:Y:S01]  /*17fa0*/  IMAD.MOV.U32 R3, RZ, RZ, R25 ;  /* 0x000000ffff037224 */ /* 0x000fe200078e0019 */
[----:B------:R0:W-:Y:S04]  /*17fb0*/  STL [R1+0x10], R24 ;  /* 0x0000101801007387 */ /* 0x0001e80000100800 */
[----:B0-----:R-:W2:Y:S01]  /*17fc0*/  LDL.LU.64 R24, [R1+0x1eb8] ;  /* 0x001eb80001187983 */ /* 0x001ea20000300a00 */
        /* <DEDUP_REMOVED lines=12> */
[----:B------:R2:W-:Y:S04]  /*18090*/  STL [R1+0xa8], R26 ;  /* 0x0000a81a01007387 */ /* 0x0005e80000100800 */
[----:B0-----:R-:W2:Y:S01]  /*180a0*/  LDL.LU.64 R24, [R1+0x1e88] ;  /* 0x001e880001187983 */ /* 0x001ea20000300a00 */
[----:B----4-:R-:W-:Y:S02]  /*180b0*/  IMAD.MOV.U32 R11, RZ, RZ, R29 ;  /* 0x000000ffff0b7224 */ /* 0x010fe400078e001d */
        /* <DEDUP_REMOVED lines=45> */
[----:B------:R-:W3:Y:S04]  /*18390*/  LDL.LU.64 R26, [R1+0x1dd8] ;  /* 0x001dd800011a7983 */ /* 0x000ee80000300a00 */
[----:B------:R-:W3:-:S13]  /*183a0*/  LDL.LU.64 R24, [R1+0x1dd0] ;  /* 0x001dd00001187983 */ /* 0x000eda0000300a00 */
[----:B------:R-:W-:Y:S04]  /*183b0*/  STL.64 [R1+0x150], R20 ;  /* 0x0001501401007387 */ /* 0x000fe80000100a00 */
[----:B------:R0:W-:Y:S04]  /*183c0*/  STL.64 [R1+0x158], R22 ;  /* 0x0001581601007387 */ /* 0x0001e80000100a00 */
[----:B0-----:R-:W3:Y:S04]  /*183d0*/  LDL.LU.64 R22, [R1+0x1dc8] ;  /* 0x001dc80001167983 */ /* 0x001ee80000300a00 */
[----:B------:R-:W3:Y:S04]  /*183e0*/  LDL.LU.64 R20, [R1+0x1dc0] ;  /* 0x001dc00001147983 */ /* 0x000ee80000300a00 */
[----:B------:R0:W-:Y:S04]  /*183f0*/  STL [R1+0x1d5c], R12 ;  /* 0x001d5c0c01007387 */ /* 0x0001e80000100800 */
[----:B0-----:R-:W2:Y:S04]  /*18400*/  LDL R12, [R1+0x4c0] ;  /* 0x0004c000010c7983 */ /* 0x001ea80000100800 */
[----:B------:R-:W-:Y:S04]  /*18410*/  STL [R1+0x1d58], R13 ;  /* 0x001d580d01007387 */ /* 0x000fe80000100800 */
[----:B------:R-:W-:Y:S04]  /*18420*/  STL [R1+0x1d54], R14 ;  /* 0x001d540e01007387 */ /* 0x000fe80000100800 */
[----:B------:R-:W-:Y:S01]  /*18430*/  STL [R1+0x1d50], R15 ;  /* 0x001d500f01007387 */ /* 0x000fe20000100800 */
[----:B---3--:R-:W-:Y:S03]  /*18440*/  HMMA.16816.F32.BF16 R20, R24, R6, R20 ;  /* 0x000000061814723c */ /* 0x008fe60000041814 */
[----:B------:R-:W5:Y:S04]  /*18450*/  LDL.LU.64 R6, [R1+0x1db8] ;  /* 0x001db80001067983 */ /* 0x000f680000300a00 */
[----:B------:R-:W5:-:S12]  /*18460*/  LDL.LU.64 R4, [R1+0x1db0] ;  /* 0x001db00001047983 */ /* 0x000f580000300a00 */
[----:B------:R-:W-:Y:S04]  /*18470*/  STL.64 [R1+0x70], R20 ;  /* 0x0000701401007387 */ /* 0x000fe80000100a00 */
[----:B------:R-:W-:Y:S01]  /*18480*/  STL.64 [R1+0x78], R22 ;  /* 0x0000781601007387 */ /* 0x000fe20000100a00 */
[----:B-----5:R-:W-:Y:S03]  /*18490*/  HMMA.16816.F32.BF16 R4, R24, R10, R4 ;  /* 0x0000000a1804723c */ /* 0x020fe60000041804 */
[----:B------:R-:W3:Y:S04]  /*184a0*/  LDL.LU.64 R10, [R1+0x1da8] ;  /* 0x001da800010a7983 */ /* 0x000ee80000300a00 */
[----:B------:R-:W3:-:S12]  /*184b0*/  LDL.LU.64 R8, [R1+0x1da0] ;  /* 0x001da00001087983 */ /* 0x000ed80000300a00 */
[----:B------:R-:W-:Y:S04]  /*184c0*/  STL.64 [R1+0x60], R4 ;  /* 0x0000600401007387 */ /* 0x000fe80000100a00 */
[----:B------:R-:W-:Y:S01]  /*184d0*/  STL.64 [R1+0x68], R6 ;  /* 0x0000680601007387 */ /* 0x000fe20000100a00 */
[----:B---3--:R-:W-:-:S15]  /*184e0*/  HMMA.16816.F32.BF16 R8, R24, R18, R8 ;  /* 0x000000121808723c */ /* 0x008fde0000041808 */
[----:B------:R-:W-:-:S04]  /*184f0*/  NOP ;  /* 0x0000000000007918 */ /* 0x000fc80000000000 */
[----:B------:R0:W-:Y:S04]  /*18500*/  STL [R1+0x30], R8 ;  /* 0x0000300801007387 */ /* 0x0001e80000100800 */
[----:B------:R1:W-:Y:S04]  /*18510*/  STL.64 [R1+0x38], R10 ;  /* 0x0000380a01007387 */ /* 0x0003e80000100a00 */
[----:B0-----:R-:W3:Y:S01]  /*18520*/  LDL.LU R8, [R1+0x10] ;  /* 0x0000100001087983 */ /* 0x001ee20000300800 */
[----:B------:R-:W-:Y:S02]  /*18530*/  MOV R22, R28 ;  /* 0x0000001c00167202 */ /* 0x000fe40000000f00 */
[----:B------:R-:W-:Y:S01]  /*18540*/  MOV R28, R9 ;  /* 0x00000009001c7202 */ /* 0x000fe20000000f00 */
[----:B------:R-:W-:-:S02]  /*18550*/  IMAD.MOV.U32 R23, RZ, RZ, R2 ;  /* 0x000000ffff177224 */ /* 0x000fc400078e0002 */
[----:B------:R-:W-:Y:S02]  /*18560*/  IMAD.MOV.U32 R9, RZ, RZ, R3 ;  /* 0x000000ffff097224 */ /* 0x000fe400078e0003 */
[----:B-1----:R-:W-:Y:S01]  /*18570*/  IMAD.MOV.U32 R10, RZ, RZ, R17 ;  /* 0x000000ffff0a7224 */ /* 0x002fe200078e0011 */
[----:B------:R-:W-:Y:S01]  /*18580*/  MOV R11, R16 ;  /* 0x00000010000b7202 */ /* 0x000fe20000000f00 */
[----:B------:R-:W4:Y:S06]  /*18590*/  LDL.LU R3, [R1+0x1d98] ;  /* 0x001d980001037983 */ /* 0x000f2c0000300800 */
[----:B---3--:R-:W-:Y:S01]  /*185a0*/  HMMA.16816.F32.BF16 R16, R24, R22, R8 ;  /* 0x000000161810723c */ /* 0x008fe20000041808 */
[----:B------:R-:W3:Y:S04]  /*185b0*/  LDL.LU R10, [R1+0x98] ;  /* 0x00009800010a7983 */ /* 0x000ee80000300800 */
[----:B------:R-:W3:Y:S01]  /*185c0*/  LDL.LU R11, [R1+0x9c] ;  /* 0x00009c00010b7983 */ /* 0x000ee20000300800 */
[----:B--2---:R-:W-:-:S03]  /*185d0*/  LOP3.LUT R4, R12, 0x8, RZ, 0xfc, !PT ;  /* 0x000000080c047812 */ /* 0x004fc600078efcff */
[----:B---3--:R0:W-:Y:S04]  /*185e0*/  STL.64 [R1+0x1d88], R10 ;  /* 0x001d880a01007387 */ /* 0x0081e80000100a00 */
[----:B0-----:R-:W2:Y:S06]  /*185f0*/  LDL.LU R10, [R1+0x58] ;  /* 0x00005800010a7983 */ /* 0x001eac0000300800 */
[----:B------:R-:W-:Y:S04]  /*18600*/  STL.64 [R1+0x1d80], R18 ;  /* 0x001d801201007387 */ /* 0x000fe80000100a00 */
[----:B------:R-:W-:Y:S04]  /*18610*/  STL.64 [R1+0x1d78], R16 ;  /* 0x001d781001007387 */ /* 0x000fe80000100a00 */
[----:B------:R-:W3:Y:S04]  /*18620*/  LDL.LU R22, [R1+0xc8] ;  /* 0x0000c80001167983 */ /* 0x000ee80000300800 */
[----:B------:R-:W-:Y:S04]  /*18630*/  STL [R1+0x94], R4 ;  /* 0x0000940401007387 */ /* 0x000fe80000100800 */
[----:B------:R-:W3:Y:S01]  /*18640*/  LDL.LU R23, [R1+0xcc] ;  /* 0x0000cc0001177983 */ /* 0x000ee20000300800 */
[----:B------:R-:W0:Y:S01]  /*18650*/  S2R R0, SR_TID.X ;  /* 0x0000000000007919 */ /* 0x000e220000002100 */
[----:B----4-:R-:W-:-:S02]  /*18660*/  IMAD.MOV.U32 R11, RZ, RZ, R3 ;  /* 0x000000ffff0b7224 */ /* 0x010fc400078e0003 */
[----:B---3--:R1:W-:Y:S04]  /*18670*/  STL.64 [R1+0x1d90], R22 ;  /* 0x001d901601007387 */ /* 0x0083e80000100a00 */
[----:B------:R-:W2:Y:S04]  /*18680*/  LDL.LU R20, [R1+0x40] ;  /* 0x0000400001147983 */ /* 0x000ea80000300800 */
[----:B------:R-:W2:Y:S04]  /*18690*/  LDL.LU R21, [R1+0x44] ;  /* 0x0000440001157983 */ /* 0x000ea80000300800 */
[----:B-1----:R-:W2:Y:S04]  /*186a0*/  LDL.LU R22, [R1+0x48] ;  /* 0x0000480001167983 */ /* 0x002ea80000300800 */
[----:B------:R-:W2:Y:S01]  /*186b0*/  LDL.LU R23, [R1+0x4c] ;  /* 0x00004c0001177983 */ /* 0x000ea20000300800 */
[C---:B0-----:R-:W-:Y:S01]  /*186c0*/  LOP3.LUT R5, R0.reuse, 0x1ff, RZ, 0xc0, !PT ;  /* 0x000001ff00057812 */ /* 0x041fe200078ec0ff */
[C---:B------:R-:W-:Y:S01]  /*186d0*/  IMAD.SHL.U32 R2, R0.reuse, 0x2, RZ ;  /* 0x0000000200027824 */ /* 0x040fe200078e00ff */
[----:B------:R-:W-:Y:S01]  /*186e0*/  LOP3.LUT R0, R0, 0x180, RZ, 0xc0, !PT ;  /* 0x0000018000007812 */ /* 0x000fe200078ec0ff */
[----:B------:R-:W3:Y:S04]  /*186f0*/  LDL.LU R16, [R1+0xa0] ;  /* 0x0000a00001107983 */ /* 0x000ee80000300800 */
[----:B------:R-:W3:Y:S01]  /*18700*/  LDL.LU R17, [R1+0xa4] ;  /* 0x0000a40001117983 */ /* 0x000ee20000300800 */
[----:B------:R-:W-:Y:S01]  /*18710*/  IMAD.SHL.U32 R5, R5, 0x2, RZ ;  /* 0x0000000205057824 */ /* 0x000fe200078e00ff */
[----:B------:R-:W-:-:S02]  /*18720*/  SHF.R.U32.HI R0, RZ, 0x3, R0 ;  /* 0x00000003ff007819 */ /* 0x000fc40000011600 */
[----:B------:R-:W-:Y:S01]  /*18730*/  LOP3.LUT R2, R2, 0x6, RZ, 0xc0, !PT ;  /* 0x0000000602027812 */ /* 0x000fe200078ec0ff */
[----:B------:R-:W3:Y:S01]  /*18740*/  LDL.LU R18, [R1+0xa8] ;  /* 0x0000a80001127983 */ /* 0x000ee20000300800 */
[----:B------:R-:W-:Y:S02]  /*18750*/  LOP3.LUT R0, R5, R0, RZ, 0x3c, !PT ;  /* 0x0000000005007212 */ /* 0x000fe400078e3cff */
[----:B------:R-:W-:-:S03]  /*18760*/  IADD3 R2, P2, PT, R2, UR4, RZ ;  /* 0x0000000402027c10 */ /* 0x000fc6000ff5e0ff */
[----:B------:R0:W-:Y:S01]  /*18770*/  STL [R1+0x1c60], R0 ;  /* 0x001c600001007387 */ /* 0x0001e20000100800 */
[C---:B------:R-:W-:Y:S02]  /*18780*/  LOP3.LUT R4, R2.reuse, 0x71, RZ, 0xfc, !PT ;  /* 0x0000007102047812 */ /* 0x040fe400078efcff */
[----:B------:R-:W-:Y:S01]  /*18790*/  LOP3.LUT R3, R2, 0x70, RZ, 0xfc, !PT ;  /* 0x0000007002037812 */ /* 0x000fe200078efcff */
[----:B------:R-:W-:Y:S01]  /*187a0*/  IMAD.X R6, RZ, RZ, UR5, P2 ;  /* 0x00000005ff067e24 */ /* 0x000fe200090e06ff */
[----:B------:R-:W-:Y:S02]  /*187b0*/  ISETP.GT.U32.AND P3, PT, R4, R12, PT ;  /* 0x0000000c0400720c */ /* 0x000fe40003f64070 */
[----:B0-----:R-:W-:Y:S02]  /*187c0*/  LOP3.LUT R0, R12, 0x8, RZ, 0xfc, !PT ;  /* 0x000000080c007812 */ /* 0x001fe400078efcff */
[----:B------:R-:W-:Y:S02]  /*187d0*/  MOV R19, R29 ;  /* 0x0000001d00137202 */ /* 0x000fe40000000f00 */
[----:B------:R-:W-:-:S02]  /*187e0*/  ISETP.GT.U32.AND P0, PT, R4, R0, PT ;  /* 0x000000000400720c */ /* 0x000fc40003f04070 */
[----:B------:R-:W-:Y:S02]  /*187f0*/  LOP3.LUT R4, R2, 0x79, RZ, 0xfc, !PT ;  /* 0x0000007902047812 */ /* 0x000fe400078efcff */
[-C--:B------:R-:W-:Y:S02]  /*18800*/  ISETP.GT.U32.AND P1, PT, R3, R12.reuse, PT ;  /* 0x0000000c0300720c */ /* 0x080fe40003f24070 */
[C---:B------:R-:W-:Y:S02]  /*18810*/  ISETP.GT.U32.AND P4, PT, R4.reuse, R12, PT ;  /* 0x0000000c0400720c */ /* 0x040fe40003f84070 */
[----:B------:R-:W-:Y:S02]  /*18820*/  ISETP.GT.U32.AND P2, PT, R4, R0, PT ;  /* 0x000000000400720c */ /* 0x000fe40003f44070 */
[----:B------:R-:W-:Y:S01]  /*18830*/  ISETP.GT.U32.AND.EX P1, PT, R6, RZ, PT, P1 ;  /* 0x000000ff0600720c */ /* 0x000fe20003f24110 */
[----:B--2---:R-:W-:Y:S01]  /*18840*/  HMMA.16816.F32.BF16 R8, R24, R10, R20 ;  /* 0x0000000a1808723c */ /* 0x004fe20000041814 */
[----:B------:R-:W3:-:S15]  /*18850*/  LDL.LU.64 R22, [R1+0x1d90] ;  /* 0x001d900001167983 */ /* 0x000ede0000300a00 */
[----:B------:R-:W-:-:S03]  /*18860*/  NOP ;  /* 0x0000000000007918 */ /* 0x000fc60000000000 */
[----:B------:R-:W-:Y:S04]  /*18870*/  STL.64 [R1], R8 ;  /* 0x0000000801007387 */ /* 0x000fe80000100a00 */
[----:B------:R0:W-:Y:S01]  /*18880*/  STL [R1+0x8], R10 ;  /* 0x0000080a01007387 */ /* 0x0001e20000100800 */
[----:B------:R-:W-:-:S03]  /*18890*/  IMAD.MOV.U32 R29, RZ, RZ, R11 ;  /* 0x000000ffff1d7224 */ /* 0x000fc600078e000b */
[----:B0-----:R-:W2:Y:S04]  /*188a0*/  LDL.LU.64 R10, [R1+0x1d88] ;  /* 0x001d8800010a7983 */ /* 0x001ea80000300a00 */
[----:B------:R0:W-:Y:S04]  /*188b0*/  STL [R1+0x28], R6 ;  /* 0x0000280601007387 */ /* 0x0001e80000100800 */
[----:B------:R-:W2:Y:S04]  /*188c0*/  LDL.LU R4, [R1+0x80] ;  /* 0x0000800001047983 */ /* 0x000ea80000300800 */
[----:B------:R-:W2:Y:S04]  /*188d0*/  LDL.LU R5, [R1+0x84] ;  /* 0x0000840001057983 */ /* 0x000ea80000300800 */
[----:B0-----:R-:W2:Y:S04]  /*188e0*/  LDL.LU R6, [R1+0x88] ;  /* 0x0000880001067983 */ /* 0x001ea80000300800 */
[----:B------:R-:W2:Y:S01]  /*188f0*/  LDL.LU R7, [R1+0x8c] ;  /* 0x00008c0001077983 */ /* 0x000ea20000300800 */
[----:B------:R-:W-:-:S05]  /*18900*/  SEL R8, RZ, 0x7fff8, !P1 ;  /* 0x0007fff8ff087807 */ /* 0x000fca0004800000 */
[----:B------:R-:W-:Y:S01]  /*18910*/  STL [R1+0x90], R8 ;  /* 0x0000900801007387 */ /* 0x000fe20000100800 */
[----:B--2---:R-:W-:-:S15]  /*18920*/  HMMA.16816.F32.BF16 R4, R24, R10, R4 ;  /* 0x0000000a1804723c */ /* 0x004fde0000041804 */
[----:B------:R-:W-:-:S04]  /*18930*/  NOP ;  /* 0x0000000000007918 */ /* 0x000fc80000000000 */
[----:B------:R0:W-:Y:S04]  /*18940*/  STL [R1+0x1d60], R7 ;  /* 0x001d600701007387 */ /* 0x0001e80000100800 */
[----:B0-----:R-:W2:Y:S01]  /*18950*/  LDL R7, [R1+0x28] ;  /* 0x0000280001077983 */ /* 0x001ea20000100800 */
[----:B------:R-:W-:Y:S02]  /*18960*/  ISETP.GT.U32.AND P5, PT, R3, R0, PT ;  /* 0x000000000300720c */ /* 0x000fe40003fa4070 */
[----:B------:R-:W-:Y:S01]  /*18970*/  LOP3.LUT R3, R2, 0x78, RZ, 0xfc, !PT ;  /* 0x0000007802037812 */ /* 0x000fe200078efcff */
[----:B---3--:R-:W-:Y:S03]  /*18980*/  HMMA.16816.F32.BF16 R20, R24, R22, R16 ;  /* 0x000000161814723c */ /* 0x008fe60000041810 */
[----:B------:R-:W-:-:S02]  /*18990*/  ISETP.GT.U32.AND P6, PT, R3, R12, PT ;  /* 0x0000000c0300720c */ /* 0x000fc40003fc4070 */
[----:B------:R-:W-:Y:S02]  /*189a0*/  ISETP.GT.U32.AND P1, PT, R3, R0, PT ;  /* 0x000000000300720c */ /* 0x000fe40003f24070 */
[----:B------:R-:W-:Y:S02]  /*189b0*/  LOP3.LUT R3, R2, 0x60, RZ, 0xfc, !PT ;  /* 0x0000006002037812 */ /* 0x000fe400078efcff */
[C---:B--2---:R-:W-:Y:S02]  /*189c0*/  ISETP.GT.U32.AND.EX P5, PT, R7.reuse, RZ, PT, P5 ;  /* 0x000000ff0700720c */ /* 0x044fe40003fa4150 */
[C---:B------:R-:W-:Y:S02]  /*189d0*/  ISETP.GT.U32.AND.EX P0, PT, R7.reuse, RZ, PT, P0 ;  /* 0x000000ff0700720c */ /* 0x040fe40003f04100 */
[----:B------:R-:W-:Y:S02]  /*189e0*/  ISETP.GT.U32.AND.EX P3, PT, R7, RZ, PT, P3 ;  /* 0x000000ff0700720c */ /* 0x000fe40003f64130 */
[----:B------:R-:W-:-:S02]  /*189f0*/  SEL R13, RZ, 0x1fffe, !P5 ;  /* 0x0001fffeff0d7807 */ /* 0x000fc40006800000 */
[----:B------:R-:W-:Y:S02]  /*18a00*/  SEL R14, RZ, 0x1, !P0 ;  /* 0x00000001ff0e7807 */ /* 0x000fe40004000000 */
[C---:B------:R-:W-:Y:S02]  /*18a10*/  ISETP.GT.U32.AND P5, PT, R3.reuse, R12, PT ;  /* 0x0000000c0300720c */ /* 0x040fe40003fa4070 */
[----:B------:R-:W-:Y:S02]  /*18a20*/  ISETP.GT.U32.AND P0, PT, R3, R0, PT ;  /* 0x000000000300720c */ /* 0x000fe40003f04070 */
[----:B------:R-:W-:Y:S02]  /*18a30*/  SEL R3, RZ, 0x4, !P3 ;  /* 0x00000004ff037807 */ /* 0x000fe40005800000 */
[C---:B------:R-:W-:Y:S02]  /*18a40*/  ISETP.GT.U32.AND.EX P4, PT, R7.reuse, RZ, PT, P4 ;  /* 0x000000ff0700720c */ /* 0x040fe40003f84140 */
[----:B------:R-:W-:-:S02]  /*18a50*/  ISETP.GT.U32.AND.EX P6, PT, R7, RZ, PT, P6 ;  /* 0x000000ff0700720c */ /* 0x000fc40003fc4160 */
[C---:B------:R-:W-:Y:S01]  /*18a60*/  ISETP.GT.U32.AND.EX P5, PT, R7.reuse, RZ, PT, P5 ;  /* 0x000000ff0700720c */ /* 0x040fe20003fa4150 */
[----:B------:R0:W-:Y:S01]  /*18a70*/  STL [R1+0x58], R3 ;  /* 0x0000580301007387 */ /* 0x0001e20000100800 */
[----:B------:R-:W-:Y:S02]  /*18a80*/  SEL R10, RZ, 0x7fff8, !P6 ;  /* 0x0007fff8ff0a7807 */ /* 0x000fe40007000000 */
[----:B------:R-:W-:Y:S02]  /*18a90*/  SEL R9, RZ, 0x7fff8, !P5 ;  /* 0x0007fff8ff097807 */ /* 0x000fe40006800000 */
[----:B------:R-:W-:Y:S02]  /*18aa0*/  ISETP.GT.U32.AND.EX P0, PT, R7, RZ, PT, P0 ;  /* 0x000000ff0700720c */ /* 0x000fe40003f04100 */
[----:B0-----:R-:W-:-:S05]  /*18ab0*/  SEL R3, RZ, 0x4, !P4 ;  /* 0x00000004ff037807 */ /* 0x001fca0006000000 */
[----:B------:R-:W-:Y:S04]  /*18ac0*/  STL [R1+0x5c], R3 ;  /* 0x00005c0301007387 */ /* 0x000fe80000100800 */
[----:B------:R-:W-:Y:S04]  /*18ad0*/  STL.64 [R1+0x1d70], R22 ;  /* 0x001d701601007387 */ /* 0x000fe80000100a00 */
[----:B------:R-:W-:Y:S04]  /*18ae0*/  STL.64 [R1+0x1d68], R20 ;  /* 0x001d681401007387 */ /* 0x000fe80000100a00 */
[----:B------:R0:W-:Y:S04]  /*18af0*/  STL [R1+0x50], R10 ;  /* 0x0000500a01007387 */ /* 0x0001e80000100800 */
[----:B------:R1:W-:Y:S01]  /*18b00*/  STL [R1+0x80], R9 ;  /* 0x0000800901007387 */ /* 0x0003e20000100800 */
[----:B0-----:R-:W-:-:S03]  /*18b10*/  SEL R10, RZ, 0x1fffe, !P0 ;  /* 0x0001fffeff0a7807 */ /* 0x001fc60004000000 */
[----:B-1----:R-:W2:Y:S04]  /*18b20*/  LDL.LU R9, [R1+0x60] ;  /* 0x0000600001097983 */ /* 0x002ea80000300800 */
[----:B------:R-:W3:Y:S04]  /*18b30*/  LDL.LU R21, [R1+0x70] ;  /* 0x0000700001157983 */ /* 0x000ee80000300800 */
[----:B------:R0:W-:Y:S04]  /*18b40*/  STL [R1+0x44], R10 ;  /* 0x0000440a01007387 */ /* 0x0001e80000100800 */
[----:B------:R-:W4:Y:S04]  /*18b50*/  LDL.LU R22, [R1+0x74] ;  /* 0x0000740001167983 */ /* 0x000f280000300800 */
[----:B0-----:R-:W5:Y:S04]  /*18b60*/  LDL.LU R10, [R1+0x68] ;  /* 0x00006800010a7983 */ /* 0x001f680000300800 */
[----:B------:R-:W5:Y:S01]  /*18b70*/  LDL.LU R11, [R1+0x78] ;  /* 0x00007800010b7983 */ /* 0x000f620000300800 */
[----:B------:R-:W-:-:S02]  /*18b80*/  ISETP.GT.U32.AND.EX P1, PT, R7, RZ, PT, P1 ;  /* 0x000000ff0700720c */ /* 0x000fc40003f24110 */
[C---:B------:R-:W-:Y:S02]  /*18b90*/  LOP3.LUT R8, R2.reuse, 0x61, RZ, 0xfc, !PT ;  /* 0x0000006102087812 */ /* 0x040fe400078efcff */
[----:B------:R-:W-:Y:S02]  /*18ba0*/  SEL R15, RZ, 0x1fffe, !P1 ;  /* 0x0001fffeff0f7807 */ /* 0x000fe40004800000 */
[----:B------:R-:W-:Y:S02]  /*18bb0*/  IADD3 R3, P1, PT, R2, 0x38, RZ ;  /* 0x0000003802037810 */ /* 0x000fe40007f3e0ff */
[----:B------:R-:W-:Y:S02]  /*18bc0*/  ISETP.GT.U32.AND P4, PT, R8, R0, PT ;  /* 0x000000000800720c */ /* 0x000fe40003f84070 */
[C---:B------:R-:W-:Y:S02]  /*18bd0*/  ISETP.GT.U32.AND P5, PT, R3.reuse, R12, PT ;  /* 0x0000000c0300720c */ /* 0x040fe40003fa4070 */
[----:B------:R-:W-:-:S02]  /*18be0*/  ISETP.GT.U32.AND P0, PT, R3, R0, PT ;  /* 0x000000000300720c */ /* 0x000fc40003f04070 */
[----:B------:R-:W-:Y:S02]  /*18bf0*/  IADD3.X R3, PT, PT, RZ, R7, RZ, P1, !PT ;  /* 0x00000007ff037210 */ /* 0x000fe40000ffe4ff */
[----:B------:R-:W-:Y:S01]  /*18c00*/  ISETP.GT.U32.AND.EX P4, PT, R7, RZ, PT, P4 ;  /* 0x000000ff0700720c */ /* 0x000fe20003f84140 */
[----:B------:R-:W-:Y:S01]  /*18c10*/  FMUL R4, R4, UR12 ;  /* 0x0000000c04047c20 */ /* 0x000fe20008400000 */
[C---:B------:R-:W-:Y:S02]  /*18c20*/  ISETP.GT.U32.AND.EX P5, PT, R3.reuse, RZ, PT, P5 ;  /* 0x000000ff0300720c */ /* 0x040fe40003fa4150 */
[----:B------:R-:W-:Y:S01]  /*18c30*/  ISETP.GT.U32.AND.EX P0, PT, R3, RZ, PT, P0 ;  /* 0x000000ff0300720c */ /* 0x000fe20003f04100 */
[----:B------:R-:W-:Y:S01]  /*18c40*/  FMUL R3, R6, UR12 ;  /* 0x0000000c06037c20 */ /* 0x000fe20008400000 */
[----:B------:R-:W-:Y:S02]  /*18c50*/  SEL R16, RZ, 0x1, !P4 ;  /* 0x00000001ff107807 */ /* 0x000fe40006000000 */
[----:B------:R-:W-:-:S02]  /*18c60*/  FSEL R4, R4, -INF , !P5 ;  /* 0xff80000004047808 */ /* 0x000fc40006800000 */
[----:B------:R-:W-:Y:S02]  /*18c70*/  ISETP.GT.U32.AND P3, PT, R8, R12, PT ;  /* 0x0000000c0800720c */ /* 0x000fe40003f64070 */
[----:B------:R-:W-:Y:S02]  /*18c80*/  IADD3 R8, P6, PT, R2, 0x8, RZ ;  /* 0x0000000802087810 */ /* 0x000fe40007fde0ff */
[----:B------:R-:W-:Y:S01]  /*18c90*/  FSEL R3, R3, -INF , !P0 ;  /* 0xff80000003037808 */ /* 0x000fe20004000000 */
[----:B------:R0:W-:Y:S04]  /*18ca0*/  STL [R1+0x40], R16 ;  /* 0x0000401001007387 */ /* 0x0001e80000100800 */
[----:B------:R-:W-:Y:S04]  /*18cb0*/  STL [R1+0x5d4], R4 ;  /* 0x0005d40401007387 */ /* 0x000fe80000100800 */
[----:B------:R-:W5:Y:S01]  /*18cc0*/  LDL.LU R23, [R1+0x7c] ;  /* 0x00007c0001177983 */ /* 0x000f620000300800 */
[----:B------:R-:W-:-:S03]  /*18cd0*/  ISETP.GT.U32.AND.EX P3, PT, R7, RZ, PT, P3 ;  /* 0x000000ff0700720c */ /* 0x000fc60003f64130 */
[----:B------:R1:W-:Y:S01]  /*18ce0*/  STL [R1+0x5d8], R3 ;  /* 0x0005d80301007387 */ /* 0x0003e20000100800 */
[-C--:B------:R-:W-:Y:S02]  /*18cf0*/  ISETP.GT.U32.AND P1, PT, R8, R12.reuse, PT ;  /* 0x0000000c0800720c */ /* 0x080fe40003f24070 */
[C---:B------:R-:W-:Y:S02]  /*18d00*/  ISETP.GT.U32.AND P0, PT, R2.reuse, R12, PT ;  /* 0x0000000c0200720c */ /* 0x040fe40003f04070 */
[----:B------:R-:W-:Y:S01]  /*18d10*/  LOP3.LUT R8, R2, 0x69, RZ, 0xfc, !PT ;  /* 0x0000006902087812 */ /* 0x000fe200078efcff */
[----:B0-----:R-:W5:Y:S01]  /*18d20*/  LDL.LU R16, [R1+0xd0] ;  /* 0x0000d00001107983 */ /* 0x001f620000300800 */
[----:B-1----:R-:W-:Y:S01]  /*18d30*/  IMAD.X R3, RZ, RZ, R7, P6 ;  /* 0x000000ffff037224 */ /* 0x002fe200030e0607 */
[----:B------:R-:W-:-:S04]  /*18d40*/  SEL R4, RZ, 0x4, !P3 ;  /* 0x00000004ff047807 */ /* 0x000fc80005800000 */
[----:B------:R-:W-:Y:S01]  /*18d50*/  ISETP.GT.U32.AND.EX P1, PT, R3, RZ, PT, P1 ;  /* 0x000000ff0300720c */ /* 0x000fe20003f24110 */
[----:B------:R-:W-:Y:S01]  /*18d60*/  STL [R1+0x54], R4 ;  /* 0x0000540401007387 */ /* 0x000fe20000100800 */
[-C--:B------:R-:W-:Y:S02]  /*18d70*/  ISETP.GE.U32.AND P6, PT, R2, R12.reuse, PT ;  /* 0x0000000c0200720c */ /* 0x080fe40003fc6070 */
[C---:B------:R-:W-:Y:S01]  /*18d80*/  ISETP.GT.U32.AND.EX P0, PT, R7.reuse, RZ, PT, P0 ;  /* 0x000000ff0700720c */ /* 0x040fe20003f04100 */
[----:B------:R-:W5:Y:S01]  /*18d90*/  LDL.LU R17, [R1+0xd4] ;  /* 0x0000d40001117983 */ /* 0x000f620000300800 */
[C---:B------:R-:W-:Y:S02]  /*18da0*/  ISETP.GT.U32.AND P4, PT, R8.reuse, R12, PT ;  /* 0x0000000c0800720c */ /* 0x040fe40003f84070 */
[----:B------:R-:W-:Y:S01]  /*18db0*/  ISETP.GT.U32.AND P5, PT, R8, R0, PT ;  /* 0x000000000800720c */ /* 0x000fe20003fa4070 */
[----:B------:R-:W5:Y:S04]  /*18dc0*/  LDL.LU R18, [R1+0xd8] ;  /* 0x0000d80001127983 */ /* 0x000f680000300800 */
[----:B------:R-:W5:Y:S04]  /*18dd0*/  LDL.LU R19, [R1+0xdc] ;  /* 0x0000dc0001137983 */ /* 0x000f680000300800 */
[----:B------:R-:W5:Y:S01]  /*18de0*/  LDL.LU R20, [R1+0x6c] ;  /* 0x00006c0001147983 */ /* 0x000f620000300800 */
[----:B------:R-:W-:Y:S01]  /*18df0*/  ISETP.GE.U32.AND.EX P6, PT, R7, RZ, PT, P6 ;  /* 0x000000ff0700720c */ /* 0x000fe20003fc6160 */
[----:B--2---:R-:W-:Y:S01]  /*18e00*/  FMUL R9, R9, UR12 ;  /* 0x0000000c09097c20 */ /* 0x004fe20008400000 */
[----:B---3--:R-:W-:-:S04]  /*18e10*/  FMUL R3, R21, UR12 ;  /* 0x0000000c15037c20 */ /* 0x008fc80008400000 */
[----:B------:R-:W-:Y:S01]  /*18e20*/  FSEL R9, R9, -INF , !P1 ;  /* 0xff80000009097808 */ /* 0x000fe20004800000 */
[----:B----4-:R-:W-:-:S04]  /*18e30*/  FMUL R8, R22, UR12 ;  /* 0x0000000c16087c20 */ /* 0x010fc80008400000 */
[----:B------:R0:W-:Y:S01]  /*18e40*/  STL [R1+0x168], R9 ;  /* 0x0001680901007387 */ /* 0x0001e20000100800 */
[----:B-----5:R-:W-:Y:S01]  /*18e50*/  FMUL R6, R10, UR12 ;  /* 0x0000000c0a067c20 */ /* 0x020fe20008400000 */
[----:B------:R-:W-:Y:S02]  /*18e60*/  FSEL R10, R3, -INF , !P0 ;  /* 0xff800000030a7808 */ /* 0x000fe40004000000 */
[----:B------:R-:W-:Y:S02]  /*18e70*/  FSEL R8, R8, -INF , !P6 ;  /* 0xff80000008087808 */ /* 0x000fe40007000000 */
[----:B0-----:R-:W-:Y:S01]  /*18e80*/  FSEL R9, R6, -INF , !P0 ;  /* 0xff80000006097808 */ /* 0x001fe20004000000 */
[----:B------:R0:W-:Y:S04]  /*18e90*/  STL [R1+0x130], R10 ;  /* 0x0001300a01007387 */ /* 0x0001e80000100800 */
[----:B------:R-:W2:Y:S01]  /*18ea0*/  LDL.LU R6, [R1+0x64] ;  /* 0x0000640001067983 */ /* 0x000ea20000300800 */
[----:B------:R-:W-:-:S03]  /*18eb0*/  FMUL R4, R11, UR12 ;  /* 0x0000000c0b047c20 */ /* 0x000fc60008400000 */
[----:B------:R-:W-:Y:S04]  /*18ec0*/  STL [R1+0x16c], R9 ;  /* 0x00016c0901007387 */ /* 0x000fe80000100800 */
[----:B0-----:R-:W3:Y:S04]  /*18ed0*/  LDL.LU R10, [R1+0xf8] ;  /* 0x0000f800010a7983 */ /* 0x001ee80000300800 */
[----:B------:R-:W-:Y:S04]  /*18ee0*/  STL [R1+0x134], R8 ;  /* 0x0001340801007387 */ /* 0x000fe80000100800 */
[----:B------:R-:W3:Y:S01]  /*18ef0*/  LDL.LU R11, [R1+0xfc] ;  /* 0x0000fc00010b7983 */ /* 0x000ee20000300800 */
[----:B------:R-:W-:-:S03]  /*18f00*/  ISETP.GT.U32.AND P3, PT, R2, R0, PT ;  /* 0x000000000200720c */ /* 0x000fc60003f64070 */
[----:B------:R-:W4:Y:S01]  /*18f10*/  LDL.LU R21, [R1+0x30] ;  /* 0x0000300001157983 */ /* 0x000f220000300800 */
[----:B------:R-:W-:Y:S02]  /*18f20*/  ISETP.GT.U32.AND.EX P3, PT, R7, RZ, PT, P3 ;  /* 0x000000ff0700720c */ /* 0x000fe40003f64130 */
[----:B------:R-:W-:Y:S02]  /*18f30*/  IADD3 R3, P1, PT, R2, 0x9, RZ ;  /* 0x0000000902037810 */ /* 0x000fe40007f3e0ff */
[----:B------:R-:W-:Y:S02]  /*18f40*/  FSEL R4, R4, -INF , !P3 ;  /* 0xff80000004047808 */ /* 0x000fe40005800000 */
[C---:B------:R-:W-:Y:S02]  /*18f50*/  ISETP.GT.U32.AND P6, PT, R3.reuse, R12, PT ;  /* 0x0000000c0300720c */ /* 0x040fe40003fc4070 */
[----:B------:R-:W-:Y:S01]  /*18f60*/  ISETP.GT.U32.AND P3, PT, R3, R0, PT ;  /* 0x000000000300720c */ /* 0x000fe20003f64070 */
[----:B------:R0:W-:Y:S04]  /*18f70*/  STL [R1+0x164], R4 ;  /* 0x0001640401007387 */ /* 0x0001e80000100800 */
[----:B------:R-:W5:Y:S01]  /*18f80*/  LDL.LU R22, [R1+0x38] ;  /* 0x0000380001167983 */ /* 0x000f620000300800 */
[----:B------:R-:W-:-:S03]  /*18f90*/  FMUL R3, R23, UR12 ;  /* 0x0000000c17037c20 */ /* 0x000fc60008400000 */
[----:B------:R-:W4:Y:S01]  /*18fa0*/  LDL.LU R23, [R1+0x3c] ;  /* 0x00003c0001177983 */ /* 0x000f220000300800 */
[----:B------:R-:W-:-:S04]  /*18fb0*/  ISETP.GE.U32.AND P0, PT, R2, R0, PT ;  /* 0x000000000200720c */ /* 0x000fc80003f06070 */
[----:B------:R-:W-:-:S04]  /*18fc0*/  ISETP.GE.U32.AND.EX P0, PT, R7, RZ, PT, P0 ;  /* 0x000000ff0700720c */ /* 0x000fc80003f06100 */
[----:B------:R-:W-:-:S05]  /*18fd0*/  FSEL R3, R3, -INF , !P0 ;  /* 0xff80000003037808 */ /* 0x000fca0004000000 */
[----:B------:R1:W-:Y:S01]  /*18fe0*/  STL [R1+0x160], R3 ;  /* 0x0001600301007387 */ /* 0x0003e20000100800 */
[----:B0-----:R-:W-:Y:S02]  /*18ff0*/  LOP3.LUT R4, R2, 0x68, RZ, 0xfc, !PT ;  /* 0x0000006802047812 */ /* 0x001fe400078efcff */
[----:B------:R-:W-:Y:S02]  /*19000*/  ISETP.GT.U32.AND.EX P4, PT, R7, RZ, PT, P4 ;  /* 0x000000ff0700720c */ /* 0x000fe40003f84140 */
[C---:B------:R-:W-:Y:S01]  /*19010*/  ISETP.GT.U32.AND P0, PT, R4.reuse, R12, PT ;  /* 0x0000000c0400720c */ /* 0x040fe20003f04070 */
[----:B-1----:R-:W-:Y:S01]  /*19020*/  IMAD.X R3, RZ, RZ, R7, P1 ;  /* 0x000000ffff037224 */ /* 0x002fe200008e0607 */
[----:B------:R-:W-:Y:S01]  /*19030*/  ISETP.GT.U32.AND P1, PT, R4, R0, PT ;  /* 0x000000000400720c */ /* 0x000fe20003f24070 */
[----:B---3--:R-:W-:Y:S01]  /*19040*/  HMMA.16816.F32.BF16 R8, R24, R10, R16 ;  /* 0x0000000a1808723c */ /* 0x008fe20000041810 */
[----:B------:R-:W3:Y:S04]  /*19050*/  LDL.LU.64 R18, [R1+0x1d80] ;  /* 0x001d800001127983 */ /* 0x000ee80000300a00 */
[----:B------:R-:W3:Y:S01]  /*19060*/  LDL.LU.64 R16, [R1+0x1d78] ;  /* 0x001d780001107983 */ /* 0x000ee20000300a00 */
[----:B------:R-:W-:-:S02]  /*19070*/  SEL R4, RZ, 0x4, !P4 ;  /* 0x00000004ff047807 */ /* 0x000fc40006000000 */
[----:B------:R-:W-:Y:S01]  /*19080*/  ISETP.GT.U32.AND.EX P5, PT, R7, RZ, PT, P5 ;  /* 0x000000ff0700720c */ /* 0x000fe20003fa4150 */
[----:B--2---:R-:W-:Y:S01]  /*19090*/  FMUL R6, R6, UR12 ;  /* 0x0000000c06067c20 */ /* 0x004fe20008400000 */
[C---:B------:R-:W-:Y:S02]  /*190a0*/  ISETP.GT.U32.AND.EX P6, PT, R3.reuse, RZ, PT, P6 ;  /* 0x000000ff0300720c */ /* 0x040fe40003fc4160 */
[----:B------:R-:W-:Y:S01]  /*190b0*/  ISETP.GT.U32.AND.EX P3, PT, R3, RZ, PT, P3 ;  /* 0x000000ff0300720c */ /* 0x000fe20003f64130 */
[----:B------:R0:W-:Y:S01]  /*190c0*/  STL [R1+0x24], R4 ;  /* 0x0000240401007387 */ /* 0x0001e20000100800 */
[----:B------:R-:W-:Y:S02]  /*190d0*/  IADD3 R3, P4, PT, R2, 0x10, RZ ;  /* 0x0000001002037810 */ /* 0x000fe40007f9e0ff */
[----:B------:R-:W-:Y:S02]  /*190e0*/  FSEL R6, R6, -INF , !P6 ;  /* 0xff80000006067808 */ /* 0x000fe40007000000 */
[----:B------:R-:W-:Y:S01]  /*190f0*/  ISETP.GT.U32.AND P6, PT, R3, R0, PT ;  /* 0x000000000300720c */ /* 0x000fe20003fc4070 */
[----:B0-----:R-:W-:Y:S01]  /*19100*/  FMUL R4, R20, UR12 ;  /* 0x0000000c14047c20 */ /* 0x001fe20008400000 */
[----:B------:R-:W-:-:S02]  /*19110*/  SEL R20, RZ, 0x1, !P5 ;  /* 0x00000001ff147807 */ /* 0x000fc40006800000 */
[-C--:B------:R-:W-:Y:S02]  /*19120*/  ISETP.GT.U32.AND P5, PT, R3, R12.reuse, PT ;  /* 0x0000000c0300720c */ /* 0x080fe40003fa4070 */
[----:B------:R-:W-:Y:S02]  /*19130*/  FSEL R4, R4, -INF , !P3 ;  /* 0xff80000004047808 */ /* 0x000fe40005800000 */
[----:B------:R-:W-:Y:S01]  /*19140*/  IADD3 R3, P3, PT, R2, 0x11, RZ ;  /* 0x0000001102037810 */ /* 0x000fe20007f7e0ff */
[----:B------:R-:W-:Y:S04]  /*19150*/  STL [R1+0x20], R20 ;  /* 0x0000201401007387 */ /* 0x000fe80000100800 */
[----:B------:R0:W-:Y:S04]  /*19160*/  STL [R1+0x110], R6 ;  /* 0x0001100601007387 */ /* 0x0001e80000100800 */
[----:B------:R1:W-:Y:S01]  /*19170*/  STL [R1+0x114], R4 ;  /* 0x0001140401007387 */ /* 0x0003e20000100800 */
[----:B0-----:R-:W-:Y:S01]  /*19180*/  IADD3.X R6, PT, PT, RZ, R7, RZ, P4, !PT ;  /* 0x00000007ff067210 */ /* 0x001fe200027fe4ff */
[----:B-1----:R-:W-:Y:S01]  /*19190*/  IMAD.X R4, RZ, RZ, R7, P3 ;  /* 0x000000ffff047224 */ /* 0x002fe200018e0607 */
[----:B------:R-:W-:-:S02]  /*191a0*/  ISETP.GT.U32.AND P4, PT, R3, R12, PT ;  /* 0x0000000c0300720c */ /* 0x000fc40003f84070 */
[----:B------:R-:W-:Y:S01]  /*191b0*/  ISETP.GT.U32.AND P3, PT, R3, R0, PT ;  /* 0x000000000300720c */ /* 0x000fe20003f64070 */
[----:B----4-:R-:W-:Y:S01]  /*191c0*/  FMUL R3, R21, UR12 ;  /* 0x0000000c15037c20 */ /* 0x010fe20008400000 */
[C---:B------:R-:W-:Y:S02]  /*191d0*/  ISETP.GT.U32.AND.EX P5, PT, R6.reuse, RZ, PT, P5 ;  /* 0x000000ff0600720c */ /* 0x040fe40003fa4150 */
[----:B------:R-:W-:Y:S01]  /*191e0*/  ISETP.GT.U32.AND.EX P6, PT, R6, RZ, PT, P6 ;  /* 0x000000ff0600720c */ /* 0x000fe20003fc4160 */
[----:B-----5:R-:W-:Y:S01]  /*191f0*/  FMUL R6, R22, UR12 ;  /* 0x0000000c16067c20 */ /* 0x020fe20008400000 */
[----:B------:R-:W-:Y:S01]  /*19200*/  FSEL R20, R3, -INF , !P5 ;  /* 0xff80000003147808 */ /* 0x000fe20006800000 */
[----:B------:R-:W-:Y:S01]  /*19210*/  FMUL R28, R28, UR12 ;  /* 0x0000000c1c1c7c20 */ /* 0x000fe20008400000 */
[C---:B------:R-:W-:Y:S02]  /*19220*/  ISETP.GT.U32.AND.EX P4, PT, R4.reuse, RZ, PT, P4 ;  /* 0x000000ff0400720c */ /* 0x040fe40003f84140 */
[----:B------:R-:W-:-:S02]  /*19230*/  ISETP.GT.U32.AND.EX P3, PT, R4, RZ, PT, P3 ;  /* 0x000000ff0400720c */ /* 0x000fc40003f64130 */
[----:B------:R-:W-:Y:S01]  /*19240*/  IADD3 R3, P5, PT, R2, 0x18, RZ ;  /* 0x0000001802037810 */ /* 0x000fe20007fbe0ff */
[----:B------:R-:W-:Y:S01]  /*19250*/  FMUL R4, R23, UR12 ;  /* 0x0000000c17047c20 */ /* 0x000fe20008400000 */
[----:B------:R0:W-:Y:S02]  /*19260*/  STL [R1+0x568], R20 ;  /* 0x0005681401007387 */ /* 0x0001e40000100800 */
[----:B0-----:R-:W-:Y:S02]  /*19270*/  FSEL R20, R6, -INF , !P6 ;  /* 0xff80000006147808 */ /* 0x001fe40007000000 */
[----:B------:R-:W-:Y:S02]  /*19280*/  FSEL R6, R28, -INF , !P4 ;  /* 0xff8000001c067808 */ /* 0x000fe40006000000 */
[C---:B------:R-:W-:Y:S02]  /*19290*/  ISETP.GT.U32.AND P6, PT, R3.reuse, R12, PT ;  /* 0x0000000c0300720c */ /* 0x040fe40003fc4070 */
[----:B------:R-:W-:-:S02]  /*192a0*/  ISETP.GT.U32.AND P4, PT, R3, R0, PT ;  /* 0x000000000300720c */ /* 0x000fc40003f84070 */
[----:B------:R-:W-:Y:S01]  /*192b0*/  FSEL R3, R4, -INF , !P3 ;  /* 0xff80000004037808 */ /* 0x000fe20005800000 */
[----:B------:R0:W-:Y:S04]  /*192c0*/  STL [R1+0x574], R20 ;  /* 0x0005741401007387 */ /* 0x0001e80000100800 */
[----:B------:R1:W-:Y:S04]  /*192d0*/  STL [R1+0x564], R6 ;  /* 0x0005640601007387 */ /* 0x0003e80000100800 */
[----:B0-----:R-:W2:Y:S04]  /*192e0*/  LDL.LU R20, [R1+0xe0] ;  /* 0x0000e00001147983 */ /* 0x001ea80000300800 */
[----:B------:R0:W-:Y:S01]  /*192f0*/  STL [R1+0x578], R3 ;  /* 0x0005780301007387 */ /* 0x0001e20000100800 */
[----:B-1----:R-:W-:-:S03]  /*19300*/  IMAD.X R6, RZ, RZ, R7, P5 ;  /* 0x000000ffff067224 */ /* 0x002fc600028e0607 */
[----:B------:R-:W2:Y:S04]  /*19310*/  LDL.LU R21, [R1+0xe4] ;  /* 0x0000e40001157983 */ /* 0x000ea80000300800 */
[----:B------:R-:W2:Y:S04]  /*19320*/  LDL.LU R22, [R1+0xe8] ;  /* 0x0000e80001167983 */ /* 0x000ea80000300800 */
[----:B------:R-:W2:Y:S04]  /*19330*/  LDL.LU R23, [R1+0xec] ;  /* 0x0000ec0001177983 */ /* 0x000ea80000300800 */
[----:B------:R-:W4:Y:S01]  /*19340*/  LDL.LU R28, [R1+0x4] ;  /* 0x00000400011c7983 */ /* 0x000f220000300800 */
[----:B0-----:R-:W-:-:S02]  /*19350*/  IADD3 R3, P3, PT, R2, 0x19, RZ ;  /* 0x0000001902037810 */ /* 0x001fc40007f7e0ff */
[C---:B------:R-:W-:Y:S02]  /*19360*/  ISETP.GT.U32.AND.EX P6, PT, R6.reuse, RZ, PT, P6 ;  /* 0x000000ff0600720c */ /* 0x040fe40003fc4160 */
[----:B------:R-:W-:Y:S02]  /*19370*/  IADD3.X R4, PT, PT, RZ, R7, RZ, P3, !PT ;  /* 0x00000007ff047210 */ /* 0x000fe40001ffe4ff */
[C---:B------:R-:W-:Y:S02]  /*19380*/  ISETP.GT.U32.AND P5, PT, R3.reuse, R12, PT ;  /* 0x0000000c0300720c */ /* 0x040fe40003fa4070 */
[----:B------:R-:W-:Y:S02]  /*19390*/  ISETP.GT.U32.AND P3, PT, R3, R0, PT ;  /* 0x000000000300720c */ /* 0x000fe40003f64070 */
[----:B------:R-:W-:Y:S02]  /*193a0*/  ISETP.GT.U32.AND.EX P4, PT, R6, RZ, PT, P4 ;  /* 0x000000ff0600720c */ /* 0x000fe40003f84140 */
[----:B------:R-:W-:-:S02]  /*193b0*/  ISETP.GT.U32.AND.EX P5, PT, R4, RZ, PT, P5 ;  /* 0x000000ff0400720c */ /* 0x000fc40003fa4150 */
[----:B------:R-:W-:Y:S01]  /*193c0*/  ISETP.GT.U32.AND.EX P3, PT, R4, RZ, PT, P3 ;  /* 0x000000ff0400720c */ /* 0x000fe20003f64130 */
[----:B---3--:R-:W-:Y:S01]  /*193d0*/  FMUL R3, R16, UR12 ;  /* 0x0000000c10037c20 */ /* 0x008fe20008400000 */
[----:B------:R-:W-:Y:S01]  /*193e0*/  FMUL R6, R18, UR12 ;  /* 0x0000000c12067c20 */ /* 0x000fe20008400000 */
[----:B------:R-:W-:Y:S01]  /*193f0*/  FMUL R17, R17, UR12 ;  /* 0x0000000c11117c20 */ /* 0x000fe20008400000 */
[----:B------:R-:W3:Y:S02]  /*19400*/  LDL.LU R16, [R1] ;  /* 0x0000000001107983 */ /* 0x000ee40000300800 */
[----:B------:R-:W-:-:S05]  /*19410*/  FSEL R18, R3, -INF , !P6 ;  /* 0xff80000003127808 */ /* 0x000fca0007000000 */
[----:B------:R0:W-:Y:S01]  /*19420*/  STL [R1+0x560], R18 ;  /* 0x0005601201007387 */ /* 0x0001e20000100800 */
[----:B------:R-:W-:Y:S01]  /*19430*/  FMUL R4, R19, UR12 ;  /* 0x0000000c13047c20 */ /* 0x000fe20008400000 */
[----:B0-----:R-:W-:Y:S02]  /*19440*/  FSEL R18, R6, -INF , !P4 ;  /* 0xff80000006127808 */ /* 0x001fe40006000000 */
[----:B------:R-:W-:-:S03]  /*19450*/  FSEL R6, R17, -INF , !P5 ;  /* 0xff80000011067808 */ /* 0x000fc60006800000 */
[----:B------:R0:W-:Y:S04]  /*19460*/  STL [R1+0x570], R18 ;  /* 0x0005701201007387 */ /* 0x0001e80000100800 */
[----:B0-----:R-:W2:Y:S04]  /*19470*/  LDL.LU R18, [R1+0x118] ;  /* 0x0001180001127983 */ /* 0x001ea80000300800 */
[----:B------:R0:W-:Y:S04]  /*19480*/  STL [R1+0x4cc], R6 ;  /* 0x0004cc0601007387 */ /* 0x0001e80000100800 */
[----:B------:R-:W2:Y:S01]  /*19490*/  LDL.LU R19, [R1+0x11c] ;  /* 0x00011c0001137983 */ /* 0x000ea20000300800 */
[----:B------:R-:W-:-:S02]  /*194a0*/  IADD3 R3, P6, PT, R2, 0x20, RZ ;  /* 0x0000002002037810 */ /* 0x000fc40007fde0ff */
[----:B------:R-:W-:Y:S02]  /*194b0*/  FSEL R4, R4, -INF , !P3 ;  /* 0xff80000004047808 */ /* 0x000fe40005800000 */
[C---:B------:R-:W-:Y:S02]  /*194c0*/  ISETP.GT.U32.AND P4, PT, R3.reuse, R12, PT ;  /* 0x0000000c0300720c */ /* 0x040fe40003f84070 */
[----:B------:R-:W-:Y:S02]  /*194d0*/  ISETP.GT.U32.AND P5, PT, R3, R0, PT ;  /* 0x000000000300720c */ /* 0x000fe40003fa4070 */
[----:B------:R-:W-:Y:S01]  /*194e0*/  IADD3 R3, P3, PT, R2, 0x21, RZ ;  /* 0x0000002102037810 */ /* 0x000fe20007f7e0ff */
[----:B------:R1:W-:Y:S01]  /*194f0*/  STL [R1+0x56c], R4 ;  /* 0x00056c0401007387 */ /* 0x0003e20000100800 */
[--C-:B0-----:R-:W-:Y:S02]  /*19500*/  IMAD.X R6, RZ, RZ, R7.reuse, P6 ;  /* 0x000000ffff067224 */ /* 0x101fe400030e0607 */
[C---:B------:R-:W-:Y:S01]  /*19510*/  ISETP.GT.U32.AND P6, PT, R3.reuse, R12, PT ;  /* 0x0000000c0300720c */ /* 0x040fe20003fc4070 */
[----:B-1----:R-:W-:Y:S01]  /*19520*/  IMAD.X R4, RZ, RZ, R7, P3 ;  /* 0x000000ffff047224 */ /* 0x002fe200018e0607 */
[----:B------:R-:W-:-:S02]  /*19530*/  ISETP.GT.U32.AND P3, PT, R3, R0, PT ;  /* 0x000000000300720c */ /* 0x000fc40003f64070 */
[----:B------:R-:W5:Y:S02]  /*19540*/  LDL.LU R3, [R1+0x8] ;  /* 0x0000080001037983 */ /* 0x000f640000300800 */
[C---:B------:R-:W-:Y:S02]  /*19550*/  ISETP.GT.U32.AND.EX P6, PT, R4.reuse, RZ, PT, P6 ;  /* 0x000000ff0400720c */ /* 0x040fe40003fc4160 */
[----:B------:R-:W-:Y:S01]  /*19560*/  ISETP.GT.U32.AND.EX P3, PT, R4, RZ, PT, P3 ;  /* 0x000000ff0400720c */ /* 0x000fe20003f64130 */
[----:B---3--:R-:W-:Y:S02]  /*19570*/  FMUL R4, R16, UR12 ;  /* 0x0000000c10047c20 */ /* 0x008fe40008400000 */
[----:B--2---:R-:W-:Y:S01]  /*19580*/  HMMA.16816.F32.BF16 R16, R24, R18, R20 ;  /* 0x000000121810723c */ /* 0x004fe20000041814 */
[----:B------:R-:W2:Y:S04]  /*19590*/  LDL.LU.64 R22, [R1+0x1d70] ;  /* 0x001d700001167983 */ /* 0x000ea80000300a00 */
[----:B------:R-:W3:Y:S01]  /*195a0*/  LDL.LU.64 R20, [R1+0x1d68] ;  /* 0x001d680001147983 */ /* 0x000ee20000300a00 */
[----:B------:R-:W-:-:S02]  /*195b0*/  ISETP.GT.U32.AND.EX P4, PT, R6, RZ, PT, P4 ;  /* 0x000000ff0600720c */ /* 0x000fc40003f84140 */
[----:B------:R-:W-:Y:S01]  /*195c0*/  ISETP.GT.U32.AND.EX P5, PT, R6, RZ, PT, P5 ;  /* 0x000000ff0600720c */ /* 0x000fe20003fa4150 */
[----:B------:R-:W-:Y:S01]  /*195d0*/  FMUL R6, R29, UR12 ;  /* 0x0000000c1d067c20 */ /* 0x000fe20008400000 */
[----:B------:R-:W-:Y:S01]  /*195e0*/  FSEL R29, R4, -INF , !P4 ;  /* 0xff800000041d7808 */ /* 0x000fe20006000000 */
[----:B----4-:R-:W-:Y:S01]  /*195f0*/  FMUL R28, R28, UR12 ;  /* 0x0000000c1c1c7c20 */ /* 0x010fe20008400000 */
[----:B------:R-:W-:-:S03]  /*19600*/  IADD3 R4, P4, PT, R2, 0x28, RZ ;  /* 0x0000002802047810 */ /* 0x000fc60007f9e0ff */
[----:B------:R0:W-:Y:S01]  /*19610*/  STL [R1+0x57c], R29 ;  /* 0x00057c1d01007387 */ /* 0x0001e20000100800 */
[----:B------:R-:W-:Y:S01]  /*19620*/  FSEL R28, R28, -INF , !P6 ;  /* 0xff8000001c1c7808 */ /* 0x000fe20007000000 */
[----:B-----5:R-:W-:Y:S01]  /*19630*/  FMUL R3, R3, UR12 ;  /* 0x0000000c03037c20 */ /* 0x020fe20008400000 */
[----:B------:R-:W-:-:S04]  /*19640*/  ISETP.GT.U32.AND.EX P1, PT, R7, RZ, PT, P1 ;  /* 0x000000ff0700720c */ /* 0x000fc80003f24110 */
[----:B0-----:R-:W-:Y:S02]  /*19650*/  FSEL R29, R3, -INF , !P5 ;  /* 0xff800000031d7808 */ /* 0x001fe40006800000 */
[----:B------:R-:W-:Y:S02]  /*19660*/  IADD3 R3, P5, PT, R2, 0x29, RZ ;  /* 0x0000002902037810 */ /* 0x000fe40007fbe0ff */
[----:B------:R-:W-:Y:S02]  /*19670*/  FSEL R6, R6, -INF , !P3 ;  /* 0xff80000006067808 */ /* 0x000fe40005800000 */
[C---:B------:R-:W-:Y:S02]  /*19680*/  ISETP.GT.U32.AND P6, PT, R4.reuse, R12, PT ;  /* 0x0000000c0400720c */ /* 0x040fe40003fc4070 */
[----:B------:R-:W-:Y:S01]  /*19690*/  ISETP.GT.U32.AND P3, PT, R4, R0, PT ;  /* 0x000000000400720c */ /* 0x000fe20003f64070 */
[----:B------:R0:W-:Y:S04]  /*196a0*/  STL [R1+0x58c], R29 ;  /* 0x00058c1d01007387 */ /* 0x0001e80000100800 */
[----:B------:R1:W-:Y:S01]  /*196b0*/  STL [R1+0x584], R28 ;  /* 0x0005841c01007387 */ /* 0x0003e20000100800 */
[----:B------:R-:W-:-:S03]  /*196c0*/  IADD3.X R4, PT, PT, RZ, R7, RZ, P4, !PT ;  /* 0x00000007ff047210 */ /* 0x000fc600027fe4ff */
[----:B------:R2:W-:Y:S01]  /*196d0*/  STL [R1+0x594], R6 ;  /* 0x0005940601007387 */ /* 0x0005e20000100800 */
[C---:B------:R-:W-:Y:S02]  /*196e0*/  ISETP.GT.U32.AND P4, PT, R3.reuse, R0, PT ;  /* 0x000000000300720c */ /* 0x040fe40003f84070 */
[C---:B------:R-:W-:Y:S02]  /*196f0*/  ISETP.GT.U32.AND.EX P6, PT, R4.reuse, RZ, PT, P6 ;  /* 0x000000ff0400720c */ /* 0x040fe40003fc4160 */
[----:B------:R-:W-:Y:S02]  /*19700*/  ISETP.GT.U32.AND.EX P3, PT, R4, RZ, PT, P3 ;  /* 0x000000ff0400720c */ /* 0x000fe40003f64130 */
[----:B0-----:R-:W-:Y:S01]  /*19710*/  SEL R29, RZ, 0x1fffe, !P1 ;  /* 0x0001fffeff1d7807 */ /* 0x001fe20004800000 */
[----:B-1----:R-:W-:Y:S01]  /*19720*/  IMAD.X R28, RZ, RZ, R7, P5 ;  /* 0x000000ffff1c7224 */ /* 0x002fe200028e0607 */
[----:B------:R-:W-:Y:S02]  /*19730*/  ISETP.GT.U32.AND P1, PT, R3, R12, PT ;  /* 0x0000000c0300720c */ /* 0x000fe40003f24070 */
[----:B------:R-:W-:-:S02]  /*19740*/  IADD3 R3, P5, PT, R2, 0x30, RZ ;  /* 0x0000003002037810 */ /* 0x000fc40007fbe0ff */
[C---:B------:R-:W-:Y:S02]  /*19750*/  ISETP.GT.U32.AND.EX P1, PT, R28.reuse, RZ, PT, P1 ;  /* 0x000000ff1c00720c */ /* 0x040fe40003f24110 */
[----:B------:R-:W-:Y:S01]  /*19760*/  ISETP.GT.U32.AND.EX P4, PT, R28, RZ, PT, P4 ;  /* 0x000000ff1c00720c */ /* 0x000fe20003f84140 */
[----:B------:R-:W-:Y:S01]  /*19770*/  FMUL R10, R10, UR12 ;  /* 0x0000000c0a0a7c20 */ /* 0x000fe20008400000 */
[----:B------:R-:W-:Y:S01]  /*19780*/  FMUL R9, R9, UR12 ;  /* 0x0000000c09097c20 */ /* 0x000fe20008400000 */
[----:B------:R-:W-:Y:S01]  /*19790*/  ISETP.GT.U32.AND.EX P0, PT, R7, RZ, PT, P0 ;  /* 0x000000ff0700720c */ /* 0x000fe20003f04100 */
[----:B--2---:R-:W-:Y:S01]  /*197a0*/  FMUL R6, R22, UR12 ;  /* 0x0000000c16067c20 */ /* 0x004fe20008400000 */
[----:B---3--:R-:W-:Y:S01]  /*197b0*/  FMUL R20, R20, UR12 ;  /* 0x0000000c14147c20 */ /* 0x008fe20008400000 */
[----:B------:R-:W-:-:S03]  /*197c0*/  FMUL R4, R21, UR12 ;  /* 0x0000000c15047c20 */ /* 0x000fc60008400000 */
[----:B------:R-:W-:Y:S02]  /*197d0*/  FSEL R6, R6, -INF , !P3 ;  /* 0xff80000006067808 */ /* 0x000fe40005800000 */
[----:B------:R-:W-:Y:S02]  /*197e0*/  FSEL R20, R20, -INF , !P6 ;  /* 0xff80000014147808 */ /* 0x000fe40007000000 */
[----:B------:R-:W-:Y:S02]  /*197f0*/  FSEL R4, R4, -INF , !P1 ;  /* 0xff80000004047808 */ /* 0x000fe40004800000 */
[C---:B------:R-:W-:Y:S02]  /*19800*/  ISETP.GT.U32.AND P6, PT, R3.reuse, R12, PT ;  /* 0x0000000c0300720c */ /* 0x040fe40003fc4070 */
[----:B------:R-:W-:Y:S02]  /*19810*/  ISETP.GT.U32.AND P3, PT, R3, R0, PT ;  /* 0x000000000300720c */ /* 0x000fe40003f64070 */
[----:B------:R-:W-:Y:S01]  /*19820*/  IADD3 R3, P1, PT, R2, 0x31, RZ ;  /* 0x0000003102037810 */ /* 0x000fe20007f3e0ff */
[----:B------:R-:W-:Y:S04]  /*19830*/  STL [R1+0x580], R20 ;  /* 0x0005801401007387 */ /* 0x000fe80000100800 */
[----:B------:R0:W-:Y:S04]  /*19840*/  STL [R1+0x598], R6 ;  /* 0x0005980601007387 */ /* 0x0001e80000100800 */
[----:B------:R1:W-:Y:S01]  /*19850*/  STL [R1+0x588], R4 ;  /* 0x0005880401007387 */ /* 0x0003e20000100800 */
[----:B0-----:R-:W-:Y:S01]  /*19860*/  IMAD.X R6, RZ, RZ, R7, P5 ;  /* 0x000000ffff067224 */ /* 0x001fe200028e0607 */
[----:B-1----:R-:W-:-:S02]  /*19870*/  IADD3.X R4, PT, PT, RZ, R7, RZ, P1, !PT ;  /* 0x00000007ff047210 */ /* 0x002fc40000ffe4ff */
[C---:B------:R-:W-:Y:S02]  /*19880*/  ISETP.GT.U32.AND P5, PT, R3.reuse, R12, PT ;  /* 0x0000000c0300720c */ /* 0x040fe40003fa4070 */
[----:B------:R-:W-:Y:S01]  /*19890*/  ISETP.GT.U32.AND P1, PT, R3, R0, PT ;  /* 0x000000000300720c */ /* 0x000fe20003f24070 */
[----:B------:R-:W-:Y:S01]  /*198a0*/  FMUL R3, R23, UR12 ;  /* 0x0000000c17037c20 */ /* 0x000fe20008400000 */
[C---:B------:R-:W-:Y:S02]  /*198b0*/  ISETP.GT.U32.AND.EX P5, PT, R4.reuse, RZ, PT, P5 ;  /* 0x000000ff0400720c */ /* 0x040fe40003fa4150 */
[----:B------:R-:W-:Y:S01]  /*198c0*/  ISETP.GT.U32.AND.EX P1, PT, R4, RZ, PT, P1 ;  /* 0x000000ff0400720c */ /* 0x000fe20003f24110 */
[----:B------:R-:W-:Y:S01]  /*198d0*/  FMUL R4, R8, UR12 ;  /* 0x0000000c08047c20 */ /* 0x000fe20008400000 */
[C---:B------:R-:W-:Y:S02]  /*198e0*/  ISETP.GT.U32.AND.EX P6, PT, R6.reuse, RZ, PT, P6 ;  /* 0x000000ff0600720c */ /* 0x040fe40003fc4160 */
[----:B------:R-:W-:-:S02]  /*198f0*/  ISETP.GT.U32.AND.EX P3, PT, R6, RZ, PT, P3 ;  /* 0x000000ff0600720c */ /* 0x000fc40003f64130 */
[----:B------:R-:W-:Y:S02]  /*19900*/  FSEL R6, R3, -INF , !P4 ;  /* 0xff80000003067808 */ /* 0x000fe40006000000 */
[----:B------:R-:W-:Y:S02]  /*19910*/  FSEL R8, R4, -INF , !P6 ;  /* 0xff80000004087808 */ /* 0x000fe40007000000 */
[----:B------:R-:W-:Y:S01]  /*19920*/  IADD3 R3, P4, PT, R2, 0x39, RZ ;  /* 0x0000003902037810 */ /* 0x000fe20007f9e0ff */
[----:B------:R-:W-:Y:S04]  /*19930*/  STL [R1+0x590], R6 ;  /* 0x0005900601007387 */ /* 0x000fe80000100800 */
[----:B------:R0:W-:Y:S01]  /*19940*/  STL [R1+0x5c0], R8 ;  /* 0x0005c00801007387 */ /* 0x0001e20000100800 */
[----:B------:R-:W-:-:S02]  /*19950*/  ISETP.GT.U32.AND P6, PT, R3, R12, PT ;  /* 0x0000000c0300720c */ /* 0x000fc40003fc4070 */
[----:B0-----:R-:W-:Y:S02]  /*19960*/  FSEL R8, R10, -INF , !P3 ;  /* 0xff8000000a087808 */ /* 0x001fe40005800000 */
[----:B------:R-:W-:Y:S02]  /*19970*/  ISETP.GT.U32.AND P3, PT, R3, R0, PT ;  /* 0x000000000300720c */ /* 0x000fe40003f64070 */
[----:B------:R-:W-:Y:S01]  /*19980*/  FSEL R3, R9, -INF , !P5 ;  /* 0xff80000009037808 */ /* 0x000fe20006800000 */
[----:B------:R-:W-:Y:S01]  /*19990*/  FMUL R6, R11, UR12 ;  /* 0x0000000c0b067c20 */ /* 0x000fe20008400000 */
[----:B------:R-:W-:Y:S04]  /*199a0*/  STL [R1+0x5c4], R8 ;  /* 0x0005c40801007387 */ /* 0x000fe80000100800 */
[----:B------:R-:W2:Y:S04]  /*199b0*/  LDL.LU R10, [R1+0x138] ;  /* 0x00013800010a7983 */ /* 0x000ea80000300800 */
[----:B------:R0:W-:Y:S04]  /*199c0*/  STL [R1+0x5bc], R3 ;  /* 0x0005bc0301007387 */ /* 0x0001e80000100800 */
[----:B------:R-:W2:Y:S01]  /*199d0*/  LDL.LU R11, [R1+0x13c] ;  /* 0x00013c00010b7983 */ /* 0x000ea20000300800 */
[----:B0-----:R-:W-:-:S05]  /*199e0*/  FSEL R3, R6, -INF , !P1 ;  /* 0xff80000006037808 */ /* 0x001fca0004800000 */
[----:B------:R0:W-:Y:S02]  /*199f0*/  STL [R1+0x5cc], R3 ;  /* 0x0005cc0301007387 */ /* 0x0001e40000100800 */
[----:B0-----:R-:W-:Y:S02]  /*19a00*/  IMAD.X R3, RZ, RZ, R7, P4 ;  /* 0x000000ffff037224 */ /* 0x001fe400020e0607 */
[----:B------:R-:W3:Y:S01]  /*19a10*/  LDL.LU R7, [R1+0x1d60] ;  /* 0x001d600001077983 */ /* 0x000ee20000300800 */
[----:B------:R-:W-:Y:S01]  /*19a20*/  LOP3.LUT R4, R2, 0x59, RZ, 0xfc, !PT ;  /* 0x0000005902047812 */ /* 0x000fe200078efcff */
[----:B------:R-:W-:Y:S01]  /*19a30*/  FMUL R5, R5, UR12 ;  /* 0x0000000c05057c20 */ /* 0x000fe20008400000 */
[----:B------:R-:W-:Y:S02]  /*19a40*/  ISETP.GT.U32.AND.EX P6, PT, R3, RZ, PT, P6 ;  /* 0x000000ff0300720c */ /* 0x000fe40003fc4160 */
[----:B------:R-:W-:Y:S02]  /*19a50*/  SEL R28, RZ, 0x7fff8, !P0 ;  /* 0x0007fff8ff1c7807 */ /* 0x000fe40004000000 */
[----:B------:R-:W-:-:S02]  /*19a60*/  ISETP.GT.U32.AND P5, PT, R4, R0, PT ;  /* 0x000000000400720c */ /* 0x000fc40003fa4070 */
[----:B------:R-:W-:Y:S02]  /*19a70*/  ISETP.GT.U32.AND P1, PT, R4, R12, PT ;  /* 0x0000000c0400720c */ /* 0x000fe40003f24070 */
[----:B------:R-:W-:Y:S02]  /*19a80*/  LOP3.LUT R4, R2, 0x58, RZ, 0xfc, !PT ;  /* 0x0000005802047812 */ /* 0x000fe400078efcff */
[----:B------:R-:W-:Y:S01]  /*19a90*/  ISETP.GT.U32.AND.EX P3, PT, R3, RZ, PT, P3 ;  /* 0x000000ff0300720c */ /* 0x000fe20003f64130 */
[----:B------:R-:W4:Y:S04]  /*19aa0*/  LDL.LU R22, [R1+0x178] ;  /* 0x0001780001167983 */ /* 0x000f280000300800 */
[----:B------:R-:W4:Y:S01]  /*19ab0*/  LDL.LU R23, [R1+0x17c] ;  /* 0x00017c0001177983 */ /* 0x000f220000300800 */
[----:B------:R-:W-:-:S02]  /*19ac0*/  ISETP.GT.U32.AND P4, PT, R4, R0, PT ;  /* 0x000000000400720c */ /* 0x000fc40003f84070 */
[----:B------:R-:W-:Y:S02]  /*19ad0*/  ISETP.GT.U32.AND P0, PT, R4, R12, PT ;  /* 0x0000000c0400720c */ /* 0x000fe40003f04070 */
[----:B------:R-:W-:Y:S01]  /*19ae0*/  FSEL R4, R5, -INF , !P6 ;  /* 0xff80000005047808 */ /* 0x000fe20007000000 */
[----:B------:R-:W-:Y:S04]  /*19af0*/  STL [R1+0x1d48], R28 ;  /* 0x001d481c01007387 */ /* 0x000fe80000100800 */
[----:B------:R0:W-:Y:S04]  /*19b00*/  STL [R1+0x5b8], R4 ;  /* 0x0005b80401007387 */ /* 0x0001e80000100800 */
[----:B0-----:R-:W2:Y:S01]  /*19b10*/  LDL.LU R4, [R1+0x100] ;  /* 0x0001000001047983 */ /* 0x001ea20000300800 */
[----:B---3--:R-:W-:-:S05]  /*19b20*/  FMUL R7, R7, UR12 ;  /* 0x0000000c07077c20 */ /* 0x008fca0008400000 */
[----:B------:R-:W-:-:S05]  /*19b30*/  FSEL R5, R7, -INF , !P3 ;  /* 0xff80000007057808 */ /* 0x000fca0005800000 */
[----:B------:R0:W-:Y:S04]  /*19b40*/  STL [R1+0x5c8], R5 ;  /* 0x0005c80501007387 */ /* 0x0001e80000100800 */
[----:B0-----:R-:W2:Y:S04]  /*19b50*/  LDL.LU R5, [R1+0x104] ;  /* 0x0001040001057983 */ /* 0x001ea80000300800 */
[----:B------:R-:W2:Y:S04]  /*19b60*/  LDL.LU R6, [R1+0x108] ;  /* 0x0001080001067983 */ /* 0x000ea80000300800 */
[----:B------:R-:W2:Y:S04]  /*19b70*/  LDL.LU R7, [R1+0x10c] ;  /* 0x00010c0001077983 */ /* 0x000ea80000300800 */
[----:B------:R-:W3:Y:S01]  /*19b80*/  LDL.LU R28, [R1+0x290] ;  /* 0x00029000011c7983 */ /* 0x000ee20000300800 */
[----:B--2---:R-:W-:Y:S01]  /*19b90*/  HMMA.16816.F32.BF16 R4, R24, R10, R4 ;  /* 0x0000000a1804723c */ /* 0x004fe20000041804 */
[----:B------:R-:W-:-:S02]  /*19ba0*/  FMUL R11, R17, UR12 ;  /* 0x0000000c110b7c20 */ /* 0x000fc40008400000 */
[----:B------:R-:W2:Y:S01]  /*19bb0*/  LDL R17, [R1+0x28] ;  /* 0x0000280001117983 */ /* 0x000ea20000100800 */
[----:B------:R-:W-:Y:S01]  /*19bc0*/  LOP3.LUT R3, R2, 0x51, RZ, 0xfc, !PT ;  /* 0x0000005102037812 */ /* 0x000fe200078efcff */
[----:B------:R-:W-:Y:S01]  /*19bd0*/  FMUL R9, R19, UR12 ;  /* 0x0000000c13097c20 */ /* 0x000fe20008400000 */
[----:B------:R-:W-:Y:S01]  /*19be0*/  FMUL R16, R16, UR12 ;  /* 0x0000000c10107c20 */ /* 0x000fe20008400000 */
[----:B------:R-:W-:Y:S02]  /*19bf0*/  LOP3.LUT R8, R2, 0x50, RZ, 0xfc, !PT ;  /* 0x0000005002087812 */ /* 0x000fe400078efcff */
[C---:B------:R-:W-:Y:S02]  /*19c00*/  ISETP.GT.U32.AND P6, PT, R3.reuse, R0, PT ;  /* 0x000000000300720c */ /* 0x040fe40003fc4070 */
[----:B------:R-:W-:Y:S01]  /*19c10*/  ISETP.GT.U32.AND P3, PT, R3, R12, PT ;  /* 0x0000000c0300720c */ /* 0x000fe20003f64070 */
[----:B------:R-:W-:Y:S01]  /*19c20*/  FMUL R10, R18, UR12 ;  /* 0x0000000c120a7c20 */ /* 0x000fe20008400000 */
[----:B------:R-:W-:-:S02]  /*19c30*/  LOP3.LUT R3, R2, 0x49, RZ, 0xfc, !PT ;  /* 0x0000004902037812 */ /* 0x000fc400078efcff */
[C---:B--2---:R-:W-:Y:S02]  /*19c40*/  ISETP.GT.U32.AND.EX P1, PT, R17.reuse, RZ, PT, P1 ;  /* 0x000000ff1100720c */ /* 0x044fe40003f24110 */
[C---:B------:R-:W-:Y:S02]  /*19c50*/  ISETP.GT.U32.AND.EX P5, PT, R17.reuse, RZ, PT, P5 ;  /* 0x000000ff1100720c */ /* 0x040fe40003fa4150 */
[C---:B------:R-:W-:Y:S02]  /*19c60*/  ISETP.GT.U32.AND.EX P0, PT, R17.reuse, RZ, PT, P0 ;  /* 0x000000ff1100720c */ /* 0x040fe40003f04100 */
[----:B------:R-:W-:Y:S02]  /*19c70*/  ISETP.GT.U32.AND.EX P4, PT, R17, RZ, PT, P4 ;  /* 0x000000ff1100720c */ /* 0x000fe40003f84140 */
[----:B------:R-:W-:Y:S02]  /*19c80*/  FSEL R11, R11, -INF , !P1 ;  /* 0xff8000000b0b7808 */ /* 0x000fe40004800000 */
[----:B------:R-:W-:-:S02]  /*19c90*/  FSEL R9, R9, -INF , !P5 ;  /* 0xff80000009097808 */ /* 0x000fc40006800000 */
[C---:B------:R-:W-:Y:S02]  /*19ca0*/  ISETP.GT.U32.AND P1, PT, R8.reuse, R0, PT ;  /* 0x000000000800720c */ /* 0x040fe40003f24070 */
[----:B------:R-:W-:Y:S02]  /*19cb0*/  ISETP.GT.U32.AND P5, PT, R8, R12, PT ;  /* 0x0000000c0800720c */ /* 0x000fe40003fa4070 */
[----:B------:R-:W-:Y:S02]  /*19cc0*/  FSEL R8, R16, -INF , !P0 ;  /* 0xff80000010087808 */ /* 0x000fe40004000000 */
[----:B------:R-:W-:Y:S02]  /*19cd0*/  ISETP.GT.U32.AND P0, PT, R3, R0, PT ;  /* 0x000000000300720c */ /* 0x000fe40003f04070 */
[----:B------:R-:W-:Y:S01]  /*19ce0*/  FSEL R0, R10, -INF , !P4 ;  /* 0xff8000000a007808 */ /* 0x000fe20006000000 */
[----:B------:R-:W-:Y:S04]  /*19cf0*/  STL [R1+0x620], R11 ;  /* 0x0006200b01007387 */ /* 0x000fe80000100800 */
[----:B------:R-:W-:Y:S04]  /*19d00*/  STL [R1+0x628], R9 ;  /* 0x0006280901007387 */ /* 0x000fe80000100800 */
[----:B------:R0:W-:Y:S04]  /*19d10*/  STL [R1+0x618], R8 ;  /* 0x0006180801007387 */ /* 0x0001e80000100800 */
[----:B0-----:R-:W4:Y:S04]  /*19d20*/  LDL.LU R8, [R1+0x120] ;  /* 0x0001200001087983 */ /* 0x001f280000300800 */
[----:B------:R-:W-:Y:S04]  /*19d30*/  STL [R1+0x624], R0 ;  /* 0x0006240001007387 */ /* 0x000fe80000100800 */
[----:B------:R-:W4:Y:S04]  /*19d40*/  LDL.LU R9, [R1+0x124] ;  /* 0x0001240001097983 */ /* 0x000f280000300800 */
[----:B------:R-:W4:Y:S04]  /*19d50*/  LDL.LU R10, [R1+0x128] ;  /* 0x00012800010a7983 */ /* 0x000f280000300800 */
[----:B------:R-:W4:Y:S02]  /*19d60*/  LDL.LU R11, [R1+0x12c] ;  /* 0x00012c00010b7983 */ /* 0x000f240000300800 */
[----:B----4-:R-:W-:-:S15]  /*19d70*/  HMMA.16816.F32.BF16 R20, R24, R22, R8 ;  /* 0x000000161814723c */ /* 0x010fde0000041808 */
[----:B------:R-:W-:-:S04]  /*19d80*/  NOP ;  /* 0x0000000000007918 */ /* 0x000fc80000000000 */
[----:B------:R-:W-:Y:S01]  /*19d90*/  IMAD.MOV.U32 R16, RZ, RZ, R21 ;  /* 0x000000ffff107224 */ /* 0x000fe200078e0015 */
[----:B------:R-:W-:Y:S04]  /*19da0*/  STL [R1+0x30], R20 ;  /* 0x0000301401007387 */ /* 0x000fe80000100800 */
[----:B------:R-:W-:Y:S04]  /*19db0*/  STL [R1+0x3c], R23 ;  /* 0x00003c1701007387 */ /* 0x000fe80000100800 */
[----:B------:R0:W-:Y:S04]  /*19dc0*/  STL [R1+0x1d4c], R16 ;  /* 0x001d4c1001007387 */ /* 0x0001e80000100800 */
[----:B0-----:R-:W2:Y:S01]  /*19dd0*/  LDL.LU R16, [R1+0x94] ;  /* 0x0000940001107983 */ /* 0x001ea20000300800 */
[----:B------:R-:W-:-:S03]  /*19de0*/  MOV R0, R22 ;  /* 0x0000001600007202 */ /* 0x000fc60000000f00 */
[----:B---3--:R-:W0:Y:S04]  /*19df0*/  LDSM.16.M88.4 R20, [R28+UR7+0x2e180] ;  /* 0x02e180071c14783b */ /* 0x008e280008000200 */
[----:B------:R-:W-:Y:S04]  /*19e00*/  STL.64 [R1+0x1d30], R26 ;  /* 0x001d301a01007387 */ /* 0x000fe80000100a00 */
[----:B------:R-:W-:Y:S04]  /*19e10*/  STL.64 [R1+0x1d28], R24 ;  /* 0x001d281801007387 */ /* 0x000fe80000100a00 */
[----:B------:R-:W1:Y:S01]  /*19e20*/  LDSM.16.M88.4 R24, [R28+UR7+0x2f180] ;  /* 0x02f180071c18783b */ /* 0x000e620008000200 */
[----:B------:R-:W-:Y:S01]  /*19e30*/  FMUL R5, R5, UR12 ;  /* 0x0000000c05057c20 */ /* 0x000fe20008400000 */
[----:B------:R-:W-:Y:S01]  /*19e40*/  ISETP.GT.U32.AND.EX P3, PT, R17, RZ, PT, P3 ;  /* 0x000000ff1100720c */ /* 0x000fe20003f64130 */
[----:B------:R-:W-:Y:S01]  /*19e50*/  FMUL R7, R7, UR12 ;  /* 0x0000000c07077c20 */ /* 0x000fe20008400000 */
[----:B------:R-:W-:-:S02]  /*19e60*/  ISETP.GT.U32.AND.EX P6, PT, R17, RZ, PT, P6 ;  /* 0x000000ff1100720c */ /* 0x000fc40003fc4160 */
[-C--:B------:R-:W-:Y:S02]  /*19e70*/  ISETP.GT.U32.AND P4, PT, R3, R12.reuse, PT ;  /* 0x0000000c0300720c */ /* 0x080fe40003f84070 */
[----:B------:R-:W-:Y:S01]  /*19e80*/  FSEL R5, R5, -INF , !P3 ;  /* 0xff80000005057808 */ /* 0x000fe20005800000 */
[----:B------:R3:W-:Y:S01]  /*19e90*/  STL [R1+0x1cc8], R0 ;  /* 0x001cc80001007387 */ /* 0x0007e20000100800 */
[----:B------:R-:W-:Y:S02]  /*19ea0*/  LOP3.LUT R3, R2, 0x48, RZ, 0xfc, !PT ;  /* 0x0000004802037812 */ /* 0x000fe400078efcff */
[----:B------:R-:W-:Y:S02]  /*19eb0*/  ISETP.GT.U32.AND.EX P2, PT, R17, RZ, PT, P2 ;  /* 0x000000ff1100720c */ /* 0x000fe40003f44120 */
[----:B---3--:R-:W-:Y:S02]  /*19ec0*/  FSEL R0, R7, -INF , !P6 ;  /* 0xff80000007007808 */ /* 0x008fe40007000000 */
[----:B------:R-:W-:Y:S01]  /*19ed0*/  ISETP.GT.U32.AND P6, PT, R3, R12, PT ;  /* 0x0000000c0300720c */ /* 0x000fe20003fc4070 */
[----:B0-----:R-:W-:Y:S04]  /*19ee0*/  STL.64 [R1+0x8], R22 ;  /* 0x0000081601007387 */ /* 0x001fe80000100a00 */
[----:B------:R0:W-:Y:S04]  /*19ef0*/  STL [R1+0x614], R5 ;  /* 0x0006140501007387 */ /* 0x0001e80000100800 */
[----:B------:R-:W3:Y:S04]  /*19f00*/  LDL.LU R12, [R1+0x1d5c] ;  /* 0x001d5c00010c7983 */ /* 0x000ee80000300800 */
[----:B------:R4:W-:Y:S04]  /*19f10*/  STL [R1+0x61c], R0 ;  /* 0x00061c0001007387 */ /* 0x0009e80000100800 */
[----:B------:R-:W5:Y:S04]  /*19f20*/  LDL.LU R7, [R1+0x40] ;  /* 0x0000400001077983 */ /* 0x000f680000300800 */
[----:B-1----:R1:W-:Y:S01]  /*19f30*/  STL.64 [R1+0x18], R26 ;  /* 0x0000181a01007387 */ /* 0x0023e20000100a00 */
[----:B0-----:R-:W-:-:S03]  /*19f40*/  SEL R5, RZ, 0x1, !P2 ;  /* 0x00000001ff057807 */ /* 0x001fc60005000000 */
[----:B------:R-:W3:Y:S04]  /*19f50*/  LDL.LU R22, [R1+0x20] ;  /* 0x0000200001167983 */ /* 0x000ee80000300800 */
[----:B------:R-:W3:Y:S04]  /*19f60*/  LDL.LU R23, [R1+0x58] ;  /* 0x0000580001177983 */ /* 0x000ee80000300800 */
[----:B----4-:R-:W4:Y:S04]  /*19f70*/  LDL.LU R0, [R1+0x90] ;  /* 0x0000900001007983 */ /* 0x010f280000300800 */
[----:B------:R-:W3:Y:S04]  /*19f80*/  LDL.LU R19, [R1+0x5c] ;  /* 0x00005c0001137983 */ /* 0x000ee80000300800 */
[----:B------:R-:W3:Y:S01]  /*19f90*/  LDL.LU R18, [R1+0x50] ;  /* 0x0000500001127983 */ /* 0x000ee20000300800 */
[----:B------:R-:W-:-:S02]  /*19fa0*/  IMAD.IADD R5, R5, 0x1, R15 ;  /* 0x0000000105057824 */ /* 0x000fc400078e020f */
[----:B------:R-:W-:Y:S02]  /*19fb0*/  IMAD.MOV.U32 R10, RZ, RZ, R24 ;  /* 0x000000ffff0a7224 */ /* 0x000fe400078e0018 */
[----:B------:R-:W-:Y:S01]  /*19fc0*/  IMAD.MOV.U32 R9, RZ, RZ, R25 ;  /* 0x000000ffff097224 */ /* 0x000fe200078e0019 */
[----:B--2---:R-:W-:Y:S02]  /*19fd0*/  ISETP.GT.U32.AND P3, PT, R3, R16, PT ;  /* 0x000000100300720c */ /* 0x004fe40003f64070 */
[----:B------:R-:W-:Y:S02]  /*19fe0*/  IADD3 R3, PT, PT, R14, R13, RZ ;  /* 0x0000000d0e037210 */ /* 0x000fe40007ffe0ff */
[----:B------:R-:W2:Y:S04]  /*19ff0*/  LDL.LU R13, [R1+0x1d58] ;  /* 0x001d5800010d7983 */ /* 0x000ea80000300800 */
[----:B------:R-:W2:Y:S04]  /*1a000*/  LDL.LU R14, [R1+0x1d54] ;  /* 0x001d5400010e7983 */ /* 0x000ea80000300800 */
[----:B------:R-:W2:Y:S04]  /*1a010*/  LDL.LU R15, [R1+0x1d50] ;  /* 0x001d5000010f7983 */ /* 0x000ea80000300800 */
[----:B------:R-:W2:Y:S04]  /*1a020*/  LDL.LU R24, [R1+0x190] ;  /* 0x0001900001187983 */ /* 0x000ea80000300800 */
[----:B------:R-:W2:Y:S04]  /*1a030*/  LDL.LU R25, [R1+0x194] ;  /* 0x0001940001197983 */ /* 0x000ea80000300800 */
[----:B-1----:R-:W2:Y:S04]  /*1a040*/  LDL.LU R26, [R1+0x198] ;  /* 0x00019800011a7983 */ /* 0x002ea80000300800 */
[----:B------:R-:W2:Y:S01]  /*1a050*/  LDL.LU R27, [R1+0x19c] ;  /* 0x00019c00011b7983 */ /* 0x000ea20000300800 */
[----:B------:R-:W-:-:S02]  /*1a060*/  LOP3.LUT R8, R2, 0x41, RZ, 0xfc, !PT ;  /* 0x0000004102087812 */ /* 0x000fc400078efcff */
[----:B------:R-:W-:Y:S01]  /*1a070*/  LOP3.LUT R28, R2, 0x40, RZ, 0xfc, !PT ;  /* 0x00000040021c7812 */ /* 0x000fe200078efcff */
[----:B------:R-:W-:Y:S01]  /*1a080*/  FMUL R4, R4, UR12 ;  /* 0x0000000c04047c20 */ /* 0x000fe20008400000 */
[C---:B------:R-:W-:Y:S01]  /*1a090*/  ISETP.GT.U32.AND.EX P5, PT, R17.reuse, RZ, PT, P5 ;  /* 0x000000ff1100720c */ /* 0x040fe20003fa4150 */
[----:B------:R-:W-:Y:S01]  /*1a0a0*/  FMUL R6, R6, UR12 ;  /* 0x0000000c06067c20 */ /* 0x000fe20008400000 */
[----:B------:R-:W-:Y:S02]  /*1a0b0*/  ISETP.GT.U32.AND.EX P1, PT, R17, RZ, PT, P1 ;  /* 0x000000ff1100720c */ /* 0x000fe40003f24110 */
[----:B------:R-:W-:Y:S02]  /*1a0c0*/  FSEL R4, R4, -INF , !P5 ;  /* 0xff80000004047808 */ /* 0x000fe40006800000 */
[----:B------:R-:W-:Y:S01]  /*1a0d0*/  ISETP.GT.U32.AND P5, PT, R8, R16, PT ;  /* 0x000000100800720c */ /* 0x000fe20003fa4070 */
[----:B--2---:R-:W-:Y:S04]  /*1a0e0*/  STL.64 [R1+0x1d40], R26 ;  /* 0x001d401a01007387 */ /* 0x004fe80000100a00 */
[----:B------:R0:W-:Y:S04]  /*1a0f0*/  STL.64 [R1+0x1d38], R24 ;  /* 0x001d381801007387 */ /* 0x0001e80000100a00 */
[----:B0-----:R-:W2:Y:S04]  /*1a100*/  LDL.LU R24, [R1+0x1a0] ;  /* 0x0001a00001187983 */ /* 0x001ea80000300800 */
[----:B------:R-:W2:Y:S04]  /*1a110*/  LDL.LU R25, [R1+0x1a4] ;  /* 0x0001a40001197983 */ /* 0x000ea80000300800 */
[----:B------:R-:W2:Y:S04]  /*1a120*/  LDL.LU R26, [R1+0x1a8] ;  /* 0x0001a800011a7983 */ /* 0x000ea80000300800 */
[----:B------:R-:W2:Y:S04]  /*1a130*/  LDL.LU R27, [R1+0x1ac] ;  /* 0x0001ac00011b7983 */ /* 0x000ea80000300800 */
[----:B------:R-:W2:Y:S04]  /*1a140*/  LDL.LU R11, [R1+0x80] ;  /* 0x00008000010b7983 */ /* 0x000ea80000300800 */
[----:B------:R-:W5:Y:S04]  /*1a150*/  LDL.LU R2, [R1+0x44] ;  /* 0x0000440001027983 */ /* 0x000f680000300800 */
[----:B------:R-:W-:Y:S04]  /*1a160*/  STL [R1+0x104], R28 ;  /* 0x0001041c01007387 */ /* 0x000fe80000100800 */
[----:B------:R0:W-:Y:S02]  /*1a170*/  STL [R1+0x60c], R4 ;  /* 0x00060c0401007387 */ /* 0x0001e40000100800 */
[----:B0-----:R-:W-:-:S02]  /*1a180*/  FSEL R4, R6, -INF , !P1 ;  /* 0xff80000006047808 */ /* 0x001fc40004800000 */
[----:B------:R-:W-:Y:S02]  /*1a190*/  ISETP.GT.U32.AND P1, PT, R28, R16, PT ;  /* 0x000000101c00720c */ /* 0x000fe40003f24070 */
[----:B------:R-:W2:Y:S04]  /*1a1a0*/  LDL.LU R16, [R1+0x1d4c] ;  /* 0x001d4c0001107983 */ /* 0x000ea80000300800 */
[----:B------:R3:W-:Y:S04]  /*1a1b0*/  STL [R1+0x610], R4 ;  /* 0x0006100401007387 */ /* 0x0007e80000100800 */
[----:B------:R-:W2:Y:S01]  /*1a1c0*/  LDL.LU R28, [R1+0x1d48] ;  /* 0x001d4800011c7983 */ /* 0x000ea20000300800 */
[----:B---3--:R-:W-:-:S03]  /*1a1d0*/  IADD3 R4, PT, PT, R22, R29, RZ ;  /* 0x0000001d16047210 */ /* 0x008fc60007ffe0ff */
[----:B------:R-:W3:Y:S01]  /*1a1e0*/  LDL.LU R29, [R1+0x24] ;  /* 0x00002400011d7983 */ /* 0x000ee20000300800 */
[----:B------:R-:W-:Y:S01]  /*1a1f0*/  ISETP.GT.U32.AND.EX P4, PT, R17, RZ, PT, P4 ;  /* 0x000000ff1100720c */ /* 0x000fe20003f84140 */
[----:B-----5:R-:W-:Y:S01]  /*1a200*/  IMAD.IADD R6, R7, 0x1, R2 ;  /* 0x0000000107067824 */ /* 0x020fe200078e0202 */
[----:B------:R-:W-:Y:S02]  /*1a210*/  LOP3.LUT R2, R3, 0x3, RZ, 0xc0, !PT ;  /* 0x0000000303027812 */ /* 0x000fe400078ec0ff */
[----:B------:R-:W-:Y:S02]  /*1a220*/  LOP3.LUT R3, R5, 0x3, RZ, 0xc0, !PT ;  /* 0x0000000305037812 */ /* 0x000fe400078ec0ff */
[----:B----4-:R-:W-:Y:S02]  /*1a230*/  IADD3 R5, PT, PT, R2, R0, R23 ;  /* 0x0000000002057210 */ /* 0x010fe40007ffe017 */
[----:B--2---:R-:W-:Y:S01]  /*1a240*/  HMMA.16816.F32.BF16 R20, R12, R20, R24 ;  /* 0x000000140c14723c */ /* 0x004fe20000041818 */
[----:B------:R-:W2:Y:S04]  /*1a250*/  LDL.LU.64 R26, [R1+0x1d40] ;  /* 0x001d4000011a7983 */ /* 0x000ea80000300a00 */
[----:B------:R-:W2:Y:S04]  /*1a260*/  LDL.LU.64 R24, [R1+0x1d38] ;  /* 0x001d380001187983 */ /* 0x000ea80000300a00 */
[----:B------:R-:W4:Y:S10]  /*1a270*/  LDL R0, [R1+0x4b8] ;  /* 0x0004b80001007983 */ /* 0x000f340000100800 */
[----:B------:R-:W-:Y:S04]  /*1a280*/  STL.64 [R1+0x1d00], R20 ;  /* 0x001d001401007387 */ /* 0x000fe80000100a00 */
[----:B------:R0:W-:Y:S04]  /*1a290*/  STL [R1+0x1cf8], R23 ;  /* 0x001cf81701007387 */ /* 0x0001e80000100800 */
[----:B0-----:R-:W5:Y:S04]  /*1a2a0*/  LDL.LU R23, [R1+0x54] ;  /* 0x0000540001177983 */ /* 0x001f680000300800 */
[----:B------:R0:W-:Y:S01]  /*1a2b0*/  STL [R1+0x1d08], R22 ;  /* 0x001d081601007387 */ /* 0x0001e20000100800 */
[----:B------:R-:W-:Y:S01]  /*1a2c0*/  IADD3 R2, PT, PT, R3, R18, R19 ;  /* 0x0000001203027210 */ /* 0x000fe20007ffe013 */
[----:B------:R-:W-:-:S02]  /*1a2d0*/  FMUL R7, R16, UR12 ;  /* 0x0000000c10077c20 */ /* 0x000fc40008400000 */
[----:B------:R-:W4:Y:S04]  /*1a2e0*/  LDL.64 R18, [R1+0x850] ;  /* 0x0008500001127983 */ /* 0x000f280000100a00 */
[----:B------:R-:W4:Y:S01]  /*1a2f0*/  LDL.64 R16, [R1+0x848] ;  /* 0x0008480001107983 */ /* 0x000f220000100a00 */
[----:B------:R-:W-:-:S03]  /*1a300*/  LOP3.LUT R4, R4, 0x3, RZ, 0xc0, !PT ;  /* 0x0000000304047812 */ /* 0x000fc600078ec0ff */
[----:B------:R-:W4:Y:S04]  /*1a310*/  LDL.64 R20, [R1+0x858] ;  /* 0x0008580001147983 */ /* 0x000f280000100a00 */
[----:B0-----:R-:W4:Y:S01]  /*1a320*/  LDL R22, [R1+0x4c0] ;  /* 0x0004c00001167983 */ /* 0x001f220000100800 */
[----:B------:R-:W-:Y:S02]  /*1a330*/  LOP3.LUT R3, R6, 0x3, RZ, 0xc0, !PT ;  /* 0x0000000306037812 */ /* 0x000fe400078ec0ff */
[----:B------:R-:W-:-:S05]  /*1a340*/  LOP3.LUT R2, R2, 0xf, RZ, 0xc0, !PT ;  /* 0x0000000f02027812 */ /* 0x000fca00078ec0ff */
[----:B------:R-:W-:Y:S01]  /*1a350*/  IMAD R2, R5, 0x10, R2 ;  /* 0x0000001005027824 */ /* 0x000fe200078e0202 */
[----:B------:R-:W-:Y:S02]  /*1a360*/  MOV R5, R9 ;  /* 0x0000000900057202 */ /* 0x000fe40000000f00 */
[----:B------:R-:W-:-:S05]  /*1a370*/  FSEL R6, R7, -INF , !P4 ;  /* 0xff80000007067808 */ /* 0x000fca0006000000 */
[----:B------:R0:W-:Y:S04]  /*1a380*/  STL [R1+0x5d0], R6 ;  /* 0x0005d00601007387 */ /* 0x0001e80000100800 */
[----:B------:R1:W-:Y:S01]  /*1a390*/  STL [R1+0xac], R2 ;  /* 0x0000ac0201007387 */ /* 0x0003e20000100800 */
[----:B-----5:R-:W-:Y:S02]  /*1a3a0*/  IADD3 R11, PT, PT, R3, R11, R23 ;  /* 0x0000000b030b7210 */ /* 0x020fe40007ffe017 */
[----:B---3--:R-:W-:Y:S01]  /*1a3b0*/  IADD3 R3, PT, PT, R4, R28, R29 ;  /* 0x0000001c04037210 */ /* 0x008fe20007ffe01d */
[----:B------:R-:W-:-:S07]  /*1a3c0*/  IMAD.MOV.U32 R4, RZ, RZ, R10 ;  /* 0x000000ffff047224 */ /* 0x000fce00078e000a */
[----:B--2---:R-:W-:Y:S01]  /*1a3d0*/  HMMA.16816.F32.BF16 R12, R12, R4, R24 ;  /* 0x000000040c0c723c */ /* 0x004fe20000041818 */
[----:B------:R-:W-:Y:S01]  /*1a3e0*/  IMAD.SHL.U32 R4, R3, 0x100, RZ ;  /* 0x0000010003047824 */ /* 0x000fe200078e00ff */
[----:B------:R-:W2:Y:S01]  /*1a3f0*/  LDL.LU.64 R26, [R1+0x1d30] ;  /* 0x001d3000011a7983 */ /* 0x000ea20000300a00 */
[----:B----4-:R-:W-:-:S03]  /*1a400*/  ISETP.GT.U32.AND P4, PT, R8, R22, PT ;  /* 0x000000160800720c */ /* 0x010fc60003f84070 */
[----:B------:R-:W2:Y:S04]  /*1a410*/  LDL.LU.64 R24, [R1+0x1d28] ;  /* 0x001d280001187983 */ /* 0x000ea80000300a00 */
[----:B------:R-:W3:Y:S01]  /*1a420*/  LDL.64 R8, [R1+0x840] ;  /* 0x0008400001087983 */ /* 0x000ee20000100a00 */
[----:B------:R-:W-:Y:S01]  /*1a430*/  LOP3.LUT R10, R4, 0xf00, RZ, 0xe2, !PT ;  /* 0x00000f00040a7812 */ /* 0x000fe200078ee2ff */
[----:B------:R-:W-:-:S04]  /*1a440*/  IMAD.WIDE R4, R0, 0x2, R18 ;  /* 0x0000000200047825 */ /* 0x000fc800078e0212 */
[----:B0-----:R-:W-:-:S03]  /*1a450*/  IMAD.WIDE R6, R0, 0x2, R16 ;  /* 0x0000000200067825 */ /* 0x001fc600078e0210 */
[----:B------:R-:W-:Y:S04]  /*1a460*/  STL.64 [R1+0x1ce0], R14 ;  /* 0x001ce00e01007387 */ /* 0x000fe80000100a00 */
[----:B------:R-:W-:Y:S04]  /*1a470*/  STL.64 [R1+0x1d10], R12 ;  /* 0x001d100c01007387 */ /* 0x000fe80000100a00 */
[----:B------:R-:W4:Y:S04]  /*1a480*/  LDL.64 R18, [R1+0x838] ;  /* 0x0008380001127983 */ /* 0x000f280000100a00 */
[----:B------:R-:W5:Y:S01]  /*1a490*/  LDL.64 R16, [R1+0x830] ;  /* 0x0008300001107983 */ /* 0x000f620000100a00 */
[----:B-1----:R-:W-:-:S05]  /*1a4a0*/  IMAD.WIDE R2, R0, 0x2, R20 ;  /* 0x0000000200027825 */ /* 0x002fca00078e0214 */
[----:B------:R-:W2:Y:S04]  /*1a4b0*/  LDG.E.U16 R23, desc[UR10][R2.64] ;  /* 0x0000000a02177981 */ /* 0x000ea8000c1e1500 */
[----:B------:R-:W2:Y:S04]  /*1a4c0*/  LDG.E.U16 R3, desc[UR10][R6.64] ;  /* 0x0000000a06037981 */ /* 0x000ea8000c1e1500 */
[----:B------:R2:W2:Y:S01]  /*1a4d0*/  LDG.E.U16 R2, desc[UR10][R4.64] ;  /* 0x0000000a04027981 */ /* 0x0004a2000c1e1500 */
[----:B---3--:R-:W-:-:S04]  /*1a4e0*/  IMAD.WIDE R8, R0, 0x2, R8 ;  /* 0x0000000200087825 */ /* 0x008fc800078e0208 */
[----:B------:R-:W-:Y:S02]  /*1a4f0*/  IMAD R0, R11, 0x1000, R10 ;  /* 0x000010000b007824 */ /* 0x000fe400078e020a */
[----:B------:R-:W3:Y:S04]  /*1a500*/  LDG.E.U16 R9, desc[UR10][R8.64] ;  /* 0x0000000a08097981 */ /* 0x000ee8000c1e1500 */
[----:B----4-:R-:W-:Y:S04]  /*1a510*/  STL.64 [R1+0x1d20], R18 ;  /* 0x001d201201007387 */ /* 0x010fe80000100a00 */
[----:B-----5:R0:W-:Y:S04]  /*1a520*/  STL.64 [R1+0x1d18], R16 ;  /* 0x001d181001007387 */ /* 0x0201e80000100a00 */
[----:B0-----:R-:W2:Y:S04]  /*1a530*/  LDL.LU R16, [R1+0x140] ;  /* 0x0001400001107983 */ /* 0x001ea80000300800 */
[----:B------:R-:W2:Y:S04]  /*1a540*/  LDL.LU R17, [R1+0x144] ;  /* 0x0001440001117983 */ /* 0x000ea80000300800 */
[----:B------:R-:W2:Y:S04]  /*1a550*/  LDL.LU R18, [R1+0x148] ;  /* 0x0001480001127983 */ /* 0x000ea80000300800 */
[----:B------:R-:W2:Y:S04]  /*1a560*/  LDL.LU R19, [R1+0x14c] ;  /* 0x00014c0001137983 */ /* 0x000ea80000300800 */
[----:B------:R-:W4:Y:S04]  /*1a570*/  LDL.LU R12, [R1+0xb0] ;  /* 0x0000b000010c7983 */ /* 0x000f280000300800 */
[----:B------:R-:W4:Y:S04]  /*1a580*/  LDL.LU R13, [R1+0xb4] ;  /* 0x0000b400010d7983 */ /* 0x000f280000300800 */
[----:B------:R-:W4:Y:S04]  /*1a590*/  LDL.LU R14, [R1+0xb8] ;  /* 0x0000b800010e7983 */ /* 0x000f280000300800 */
[----:B------:R-:W4:Y:S04]  /*1a5a0*/  LDL.LU R15, [R1+0xbc] ;  /* 0x0000bc00010f7983 */ /* 0x000f280000300800 */
[----:B------:R-:W5:Y:S04]  /*1a5b0*/  LDL.64 R28, [R1+0x820] ;  /* 0x00082000011c7983 */ /* 0x000f680000100a00 */
[----:B------:R-:W2:Y:S04]  /*1a5c0*/  LDL.64 R20, [R1+0x818] ;  /* 0x0008180001147983 */ /* 0x000ea80000100a00 */
[----:B------:R-:W2:Y:S04]  /*1a5d0*/  LDL.64 R10, [R1+0x828] ;  /* 0x00082800010a7983 */ /* 0x000ea80000100a00 */
[----:B------:R0:W-:Y:S04]  /*1a5e0*/  STL [R1+0x1ccc], R0 ;  /* 0x001ccc0001007387 */ /* 0x0001e80000100800 */
[----:B0-----:R-:W5:Y:S04]  /*1a5f0*/  LDL R0, [R1+0x4b8] ;  /* 0x0004b80001007983 */ /* 0x001f680000100800 */
[----:B------:R-:W2:Y:S04]  /*1a600*/  LDL.LU R6, [R1+0x1e8] ;  /* 0x0001e80001067983 */ /* 0x000ea80000300800 */
[----:B------:R-:W2:Y:S02]  /*1a610*/  LDL.LU R7, [R1+0x1ec] ;  /* 0x0001ec0001077983 */ /* 0x000ea40000300800 */
[----:B--2---:R-:W-:Y:S02]  /*1a620*/  HMMA.16816.F32.BF16 R4, R24, R6, R16 ;  /* 0x000000061804723c */ /* 0x004fe40000041810 */
[----:B------:R-:W2:Y:S04]  /*1a630*/  LDL.LU.64 R18, [R1+0x1d20] ;  /* 0x001d200001127983 */ /* 0x000ea80000300a00 */
[----:B------:R-:W4:-:S13]  /*1a640*/  LDL.LU.64 R16, [R1+0x1d18] ;  /* 0x001d180001107983 */ /* 0x000f1a0000300a00 */
[----:B------:R-:W-:Y:S04]  /*1a650*/  STL.64 [R1+0x1cd8], R6 ;  /* 0x001cd80601007387 */ /* 0x000fe80000100a00 */
[----:B------:R-:W-:Y:S04]  /*1a660*/  STL.64 [R1+0x1cd0], R4 ;  /* 0x001cd00401007387 */ /* 0x000fe80000100a00 */
[----:B------:R-:W4:Y:S04]  /*1a670*/  LDL.LU R22, [R1+0x208] ;  /* 0x0002080001167983 */ /* 0x000f280000300800 */
[----:B------:R0:W-:Y:S04]  /*1a680*/  STL [R1+0xf8], R23 ;  /* 0x0000f81701007387 */ /* 0x0001e80000100800 */
[----:B0-----:R-:W4:Y:S04]  /*1a690*/  LDL.LU R23, [R1+0x20c] ;  /* 0x00020c0001177983 */ /* 0x001f280000300800 */
[----:B------:R-:W-:Y:S04]  /*1a6a0*/  STL [R1+0xf4], R3 ;  /* 0x0000f40301007387 */ /* 0x000fe80000100800 */
[----:B------:R-:W-:Y:S04]  /*1a6b0*/  STL [R1+0x100], R2 ;  /* 0x0001000201007387 */ /* 0x000fe80000100800 */
[----:B------:R-:W4:Y:S04]  /*1a6c0*/  LDL.64 R6, [R1+0x810] ;  /* 0x0008100001067983 */ /* 0x000f280000100a00 */
[----:B---3--:R5:W-:Y:S04]  /*1a6d0*/  STL [R1+0xfc], R9 ;  /* 0x0000fc0901007387 */ /* 0x008be80000100800 */
[----:B------:R-:W3:Y:S01]  /*1a6e0*/  LDL.64 R4, [R1+0x808] ;  /* 0x0008080001047983 */ /* 0x000ee20000100a00 */
[----:B-----5:R-:W-:-:S04]  /*1a6f0*/  IMAD.WIDE R8, R0, 0x2, R28 ;  /* 0x0000000200087825 */ /* 0x020fc800078e021c */
[----:B--2---:R-:W-:-:S05]  /*1a700*/  IMAD.WIDE R18, R0, 0x2, R18 ;  /* 0x0000000200127825 */ /* 0x004fca00078e0212 */
[----:B------:R-:W2:Y:S01]  /*1a710*/  LDG.E.U16 R29, desc[UR10][R18.64] ;  /* 0x0000000a121d7981 */ /* 0x000ea2000c1e1500 */
[----:B----4-:R-:W-:-:S04]  /*1a720*/  IMAD.WIDE R16, R0, 0x2, R16 ;  /* 0x0000000200107825 */ /* 0x010fc800078e0210 */
[----:B------:R-:W-:-:S04]  /*1a730*/  IMAD.WIDE R2, R0, 0x2, R10 ;  /* 0x0000000200027825 */ /* 0x000fc800078e020a */
[C---:B------:R-:W-:Y:S02]  /*1a740*/  IMAD.WIDE R10, R0.reuse, 0x2, R20 ;  /* 0x00000002000a7825 */ /* 0x040fe400078e0214 */
[----:B------:R-:W4:Y:S04]  /*1a750*/  LDL.64 R20, [R1+0x7f0] ;  /* 0x0007f00001147983 */ /* 0x000f280000100a00 */
[----:B------:R-:W5:Y:S04]  /*1a760*/  LDG.E.U16 R28, desc[UR10][R16.64] ;  /* 0x0000000a101c7981 */ /* 0x000f68000c1e1500 */
[----:B------:R-:W3:Y:S04]  /*1a770*/  LDL.64 R18, [R1+0x800] ;  /* 0x0008000001127983 */ /* 0x000ee80000100a00 */
[----:B------:R-:W3:Y:S04]  /*1a780*/  LDL.64 R16, [R1+0x7f8] ;  /* 0x0007f80001107983 */ /* 0x000ee80000100a00 */
[----:B--2---:R0:W-:Y:S04]  /*1a790*/  STL [R1+0xe8], R29 ;  /* 0x0000e81d01007387 */ /* 0x0041e80000100800 */
[----:B0-----:R-:W2:Y:S04]  /*1a7a0*/  LDG.E.U16 R29, desc[UR10][R2.64] ;  /* 0x0000000a021d7981 */ /* 0x001ea8000c1e1500 */
[----:B------:R-:W2:Y:S04]  /*1a7b0*/  LDG.E.U16 R3, desc[UR10][R10.64] ;  /* 0x0000000a0a037981 */ /* 0x000ea8000c1e1500 */
[----:B------:R0:W2:Y:S04]  /*1a7c0*/  LDG.E.U16 R2, desc[UR10][R8.64] ;  /* 0x0000000a08027981 */ /* 0x0000a8000c1e1500 */
[----:B------:R-:W0:Y:S04]  /*1a7d0*/  LDL.LU R10, [R1+0x1f8] ;  /* 0x0001f800010a7983 */ /* 0x000e280000300800 */
[----:B------:R-:W0:Y:S01]  /*1a7e0*/  LDL.LU R11, [R1+0x1fc] ;  /* 0x0001fc00010b7983 */ /* 0x000e220000300800 */
[----:B------:R-:W-:Y:S01]  /*1a7f0*/  IMAD.WIDE R6, R0, 0x2, R6 ;  /* 0x0000000200067825 */ /* 0x000fe200078e0206 */
[----:B0-----:R-:W-:Y:S02]  /*1a800*/  HMMA.16816.F32.BF16 R8, R24, R10, R12 ;  /* 0x0000000a1808723c */ /* 0x001fe4000004180c */
[----:B------:R-:W4:-:S15]  /*1a810*/  LDL.LU.64 R12, [R1+0x1d10] ;  /* 0x001d1000010c7983 */ /* 0x000f1e0000300a00 */
[----:B------:R-:W-:Y:S02]  /*1a820*/  NOP ;  /* 0x0000000000007918 */ /* 0x000fe40000000000 */
[----:B------:R0:W-:Y:S04]  /*1a830*/  STL.64 [R1+0x1cf0], R10 ;  /* 0x001cf00a01007387 */ /* 0x0001e80000100a00 */
[----:B------:R1:W-:Y:S04]  /*1a840*/  STL.64 [R1+0x1ce8], R8 ;  /* 0x001ce80801007387 */ /* 0x0003e80000100a00 */
[----:B0-----:R-:W4:Y:S04]  /*1a850*/  LDL.LU R10, [R1+0x8] ;  /* 0x00000800010a7983 */ /* 0x001f280000300800 */
[----:B------:R-:W4:Y:S04]  /*1a860*/  LDL.LU R11, [R1+0xc] ;  /* 0x00000c00010b7983 */ /* 0x000f280000300800 */
[----:B------:R-:W4:Y:S04]  /*1a870*/  LDL.64 R14, [R1+0x7e8] ;  /* 0x0007e800010e7983 */ /* 0x000f280000100a00 */
[----:B--2---:R-:W-:Y:S04]  /*1a880*/  STL [R1+0xe4], R29 ;  /* 0x0000e41d01007387 */ /* 0x004fe80000100800 */
[----:B-----5:R3:W-:Y:S04]  /*1a890*/  STL [R1+0xf0], R28 ;  /* 0x0000f01c01007387 */ /* 0x0207e80000100800 */
[----:B-1----:R-:W2:Y:S01]  /*1a8a0*/  LDL.64 R8, [R1+0x7d8] ;  /* 0x0007d80001087983 */ /* 0x002ea20000100a00 */
[----:B---3--:R-:W-:-:S03]  /*1a8b0*/  IMAD.WIDE R28, R0, 0x2, R4 ;  /* 0x00000002001c7825 */ /* 0x008fc600078e0204 */
[----:B------:R-:W3:Y:S04]  /*1a8c0*/  LDL.64 R4, [R1+0x7e0] ;  /* 0x0007e00001047983 */ /* 0x000ee80000100a00 */
[----:B------:R-:W-:Y:S04]  /*1a8d0*/  STL [R1+0xdc], R3 ;  /* 0x0000dc0301007387 */ /* 0x000fe80000100800 */
[----:B------:R4:W-:Y:S02]  /*1a8e0*/  STL [R1+0xec], R2 ;  /* 0x0000ec0201007387 */ /* 0x0009e40000100800 */
[----:B----4-:R-:W-:-:S02]  /*1a8f0*/  IMAD.WIDE R2, R0, 0x2, R20 ;  /* 0x0000000200027825 */ /* 0x010fc400078e0214 */
[----:B------:R-:W4:Y:S04]  /*1a900*/  LDG.E.U16 R21, desc[UR10][R6.64] ;  /* 0x0000000a06157981 */ /* 0x000f28000c1e1500 */
[----:B------:R-:W5:Y:S01]  /*1a910*/  LDG.E.U16 R20, desc[UR10][R28.64] ;  /* 0x0000000a1c147981 */ /* 0x000f62000c1e1500 */
[----:B------:R-:W-:-:S04]  /*1a920*/  IMAD.WIDE R16, R0, 0x2, R16 ;  /* 0x0000000200107825 */ /* 0x000fc800078e0210 */
[C---:B------:R-:W-:Y:S01]  /*1a930*/  IMAD.WIDE R18, R0.reuse, 0x2, R18 ;  /* 0x0000000200127825 */ /* 0x040fe200078e0212 */
[----:B------:R-:W2:Y:S04]  /*1a940*/  LDL.LU R6, [R1+0x18] ;  /* 0x0000180001067983 */ /* 0x000ea80000300800 */
[----:B------:R-:W2:Y:S04]  /*1a950*/  LDL.LU R7, [R1+0x1c] ;  /* 0x00001c0001077983 */ /* 0x000ea80000300800 */
[----:B------:R-:W2:Y:S04]  /*1a960*/  LDL.64 R28, [R1+0x7d0] ;  /* 0x0007d000011c7983 */ /* 0x000ea80000100a00 */
[----:B----4-:R0:W-:Y:S04]  /*1a970*/  STL [R1+0xe0], R21 ;  /* 0x0000e01501007387 */ /* 0x0101e80000100800 */
[----:B-----5:R1:W-:Y:S04]  /*1a980*/  STL [R1+0xd0], R20 ;  /* 0x0000d01401007387 */ /* 0x0203e80000100800 */
[----:B0-----:R-:W4:Y:S04]  /*1a990*/  LDG.E.U16 R21, desc[UR10][R18.64] ;  /* 0x0000000a12157981 */ /* 0x001f28000c1e1500 */
[----:B-1----:R0:W5:Y:S04]  /*1a9a0*/  LDG.E.U16 R20, desc[UR10][R16.64] ;  /* 0x0000000a10147981 */ /* 0x002168000c1e1500 */
[----:B------:R-:W0:Y:S04]  /*1a9b0*/  LDL.LU R16, [R1+0x150] ;  /* 0x0001500001107983 */ /* 0x000e280000300800 */
[----:B------:R-:W0:Y:S04]  /*1a9c0*/  LDL.LU R17, [R1+0x154] ;  /* 0x0001540001117983 */ /* 0x000e280000300800 */
[----:B------:R-:W0:Y:S04]  /*1a9d0*/  LDL.LU R18, [R1+0x158] ;  /* 0x0001580001127983 */ /* 0x000e280000300800 */
[----:B------:R-:W0:Y:S04]  /*1a9e0*/  LDL.LU R19, [R1+0x15c] ;  /* 0x00015c0001137983 */ /* 0x000e280000300800 */
[----:B----4-:R1:W-:Y:S04]  /*1a9f0*/  STL [R1+0xd8], R21 ;  /* 0x0000d81501007387 */ /* 0x0103e80000100800 */
[----:B-1----:R-:W4:Y:S01]  /*1aa00*/  LDG.E.U16 R21, desc[UR10][R2.64] ;  /* 0x0000000a02157981 */ /* 0x002f22000c1e1500 */
[----:B0-----:R-:W-:Y:S01]  /*1aa10*/  HMMA.16816.F32.BF16 R16, R24, R22, R16 ;  /* 0x000000161810723c */ /* 0x001fe20000041810 */
[----:B------:R-:W-:-:S02]  /*1aa20*/  IMAD.WIDE R22, R0, 0x2, R14 ;  /* 0x0000000200167825 */ /* 0x000fc400078e020e */
[----:B------:R-:W3:Y:S04]  /*1aa30*/  LDL.64 R14, [R1+0x7c0] ;  /* 0x0007c000010e7983 */ /* 0x000ee80000100a00 */
[----:B------:R-:W3:Y:S04]  /*1aa40*/  LDL.64 R2, [R1+0x7c8] ;  /* 0x0007c80001027983 */ /* 0x000ee80000100a00 */
[----:B------:R-:W3:Y:S01]  /*1aa50*/  LDG.E.U16 R23, desc[UR10][R22.64] ;  /* 0x0000000a16177981 */ /* 0x000ee2000c1e1500 */
[----:B--2---:R-:W-:-:S06]  /*1aa60*/  IMAD.WIDE R8, R0, 0x2, R8 ;  /* 0x0000000200087825 */ /* 0x004fcc00078e0208 */
[----:B------:R-:W2:Y:S04]  /*1aa70*/  LDG.E.U16 R9, desc[UR10][R8.64] ;  /* 0x0000000a08097981 */ /* 0x000ea8000c1e1500 */
[----:B----4-:R-:W-:Y:S04]  /*1aa80*/  STL [R1+0xd4], R21 ;  /* 0x0000d41501007387 */ /* 0x010fe80000100800 */
[----:B-----5:R3:W-:Y:S02]  /*1aa90*/  STL [R1+0xcc], R20 ;  /* 0x0000cc1401007387 */ /* 0x0207e40000100800 */
[----:B---3--:R-:W-:-:S02]  /*1aaa0*/  IMAD.WIDE R20, R0, 0x2, R4 ;  /* 0x0000000200147825 */ /* 0x008fc400078e0204 */
[----:B------:R-:W3:Y:S04]  /*1aab0*/  LDL.64 R4, [R1+0x7b8] ;  /* 0x0007b80001047983 */ /* 0x000ee80000100a00 */
[----:B------:R-:W4:Y:S04]  /*1aac0*/  LDL.LU R22, [R1+0x1d08] ;  /* 0x001d080001167983 */ /* 0x000f280000300800 */
[----:B------:R0:W-:Y:S04]  /*1aad0*/  STL [R1+0xc0], R23 ;  /* 0x0000c01701007387 */ /* 0x0001e80000100800 */
[----:B0-----:R-:W5:Y:S04]  /*1aae0*/  LDG.E.U16 R23, desc[UR10][R20.64] ;  /* 0x0000000a14177981 */ /* 0x001f68000c1e1500 */
[----:B------:R-:W4:Y:S01]  /*1aaf0*/  LDL.LU.64 R20, [R1+0x1d00] ;  /* 0x001d000001147983 */ /* 0x000f220000300a00 */
[----:B------:R-:W-:-:S04]  /*1ab00*/  IMAD.WIDE R28, R0, 0x2, R28 ;  /* 0x00000002001c7825 */ /* 0x000fc800078e021c */
[C---:B------:R-:W-:Y:S01]  /*1ab10*/  IMAD.WIDE R2, R0.reuse, 0x2, R2 ;  /* 0x0000000200027825 */ /* 0x040fe200078e0202 */
[----:B------:R0:W2:Y:S04]  /*1ab20*/  LDG.E.U16 R8, desc[UR10][R28.64] ;  /* 0x0000000a1c087981 */ /* 0x0000a8000c1e1500 */
[----:B-----5:R1:W-:Y:S04]  /*1ab30*/  STL [R1+0xc8], R23 ;  /* 0x0000c81701007387 */ /* 0x0203e80000100800 */
[----:B-1----:R-:W4:Y:S04]  /*1ab40*/  LDL.LU R23, [R1+0x1cf8] ;  /* 0x001cf80001177983 */ /* 0x002f280000300800 */
[----:B------:R-:W0:Y:S04]  /*1ab50*/  LDL.64 R28, [R1+0x7b0] ;  /* 0x0007b000011c7983 */ /* 0x000e280000100a00 */
[----:B--2---:R1:W-:Y:S04]  /*1ab60*/  STL [R1+0xbc], R9 ;  /* 0x0000bc0901007387 */ /* 0x0043e80000100800 */
[----:B-1----:R-:W2:Y:S01]  /*1ab70*/  LDG.E.U16 R9, desc[UR10][R2.64] ;  /* 0x0000000a02097981 */ /* 0x002ea2000c1e1500 */
[----:B------:R-:W-:-:S04]  /*1ab80*/  IMAD.WIDE R14, R0, 0x2, R14 ;  /* 0x00000002000e7825 */ /* 0x000fc800078e020e */
[----:B---3--:R-:W-:-:S06]  /*1ab90*/  IMAD.WIDE R4, R0, 0x2, R4 ;  /* 0x0000000200047825 */ /* 0x008fcc00078e0204 */
[----:B------:R-:W3:Y:S04]  /*1aba0*/  LDG.E.U16 R4, desc[UR10][R4.64] ;  /* 0x0000000a04047981 */ /* 0x000ee8000c1e1500 */
[----:B------:R-:W5:Y:S01]  /*1abb0*/  LDL.64 R2, [R1+0x7a8] ;  /* 0x0007a80001027983 */ /* 0x000f620000100a00 */
[----:B----4-:R-:W-:Y:S03]  /*1abc0*/  HMMA.16816.F32.BF16 R20, R24, R10, R20 ;  /* 0x0000000a1814723c */ /* 0x010fe60000041814 */
[----:B------:R-:W4:Y:S01]  /*1abd0*/  LDL.LU.64 R10, [R1+0x1cf0] ;  /* 0x001cf000010a7983 */ /* 0x000f220000300a00 */
[----:B0-----:R-:W-:-:S05]  /*1abe0*/  IMAD.WIDE R28, R0, 0x2, R28 ;  /* 0x00000002001c7825 */ /* 0x001fca00078e021c */
[----:B------:R-:W3:Y:S04]  /*1abf0*/  LDG.E.U16 R5, desc[UR10][R28.64] ;  /* 0x0000000a1c057981 */ /* 0x000ee8000c1e1500 */
[----:B--2---:R-:W-:Y:S04]  /*1ac00*/  STL [R1+0xb4], R9 ;  /* 0x0000b40901007387 */ /* 0x004fe80000100800 */
[----:B------:R0:W-:Y:S04]  /*1ac10*/  STL [R1+0xc4], R8 ;  /* 0x0000c40801007387 */ /* 0x0001e80000100800 */
[----:B0-----:R-:W2:Y:S04]  /*1ac20*/  LDL.LU.64 R8, [R1+0x1ce8] ;  /* 0x001ce80001087983 */ /* 0x001ea80000300a00 */
[----:B------:R0:W-:Y:S04]  /*1ac30*/  STL [R1+0x1c7c], R21 ;  /* 0x001c7c1501007387 */ /* 0x0001e80000100800 */
[----:B------:R-:W-:Y:S04]  /*1ac40*/  STL [R1+0x1c78], R22 ;  /* 0x001c781601007387 */ /* 0x000fe80000100800 */
[----:B------:R1:W-:Y:S04]  /*1ac50*/  STL [R1+0x1c70], R23 ;  /* 0x001c701701007387 */ /* 0x0003e80000100800 */
[----:B0-----:R-:W2:Y:S04]  /*1ac60*/  LDG.E.U16 R21, desc[UR10][R14.64] ;  /* 0x0000000a0e157981 */ /* 0x001ea8000c1e1500 */
[----:B-1----:R-:W3:Y:S04]  /*1ac70*/  LDL.64 R22, [R1+0x7a0] ;  /* 0x0007a00001167983 */ /* 0x002ee80000100a00 */
[----:B------:R-:W3:Y:S01]  /*1ac80*/  LDL.LU.64 R14, [R1+0x1ce0] ;  /* 0x001ce000010e7983 */ /* 0x000ee20000300a00 */
[----:B-----5:R-:W-:-:S03]  /*1ac90*/  IMAD.WIDE R2, R0, 0x2, R2 ;  /* 0x0000000200027825 */ /* 0x020fc600078e0202 */
[----:B------:R-:W5:Y:S04]  /*1aca0*/  LDL.64 R28, [R1+0x798] ;  /* 0x00079800011c7983 */ /* 0x000f680000100a00 */
[----:B--2---:R0:W-:Y:S04]  /*1acb0*/  STL [R1+0xb8], R21 ;  /* 0x0000b81501007387 */ /* 0x0041e80000100800 */
[----:B0-----:R0:W2:Y:S01]  /*1acc0*/  LDG.E.U16 R21, desc[UR10][R2.64] ;  /* 0x0000000a02157981 */ /* 0x0010a2000c1e1500 */
[----:B---3--:R-:W-:Y:S03]  /*1acd0*/  HMMA.16816.F32.BF16 R12, R24, R6, R12 ;  /* 0x00000006180c723c */ /* 0x008fe6000004180c */
[----:B------:R-:W0:Y:S04]  /*1ace0*/  LDL.64 R2, [R1+0x790] ;  /* 0x0007900001027983 */ /* 0x000e280000100a00 */
[----:B------:R-:W3:Y:S04]  /*1acf0*/  LDL.LU.64 R6, [R1+0x1cd8] ;  /* 0x001cd80001067983 */ /* 0x000ee80000300a00 */
[----:B------:R-:W-:Y:S04]  /*1ad00*/  STL [R1+0xb0], R5 ;  /* 0x0000b00501007387 */ /* 0x000fe80000100800 */
[----:B------:R1:W-:Y:S04]  /*1ad10*/  STL [R1+0xa8], R4 ;  /* 0x0000a80401007387 */ /* 0x0003e80000100800 */
[----:B-1----:R-:W2:Y:S04]  /*1ad20*/  LDL.LU.64 R4, [R1+0x1cd0] ;  /* 0x001cd00001047983 */ /* 0x002ea80000300a00 */
[----:B------:R-:W2:Y:S04]  /*1ad30*/  LDL.64 R24, [R1+0x788] ;  /* 0x0007880001187983 */ /* 0x000ea80000100a00 */
[----:B------:R-:W3:Y:S01]  /*1ad40*/  LDL.64 R26, [R1+0x780] ;  /* 0x00078000011a7983 */ /* 0x000ee20000100a00 */
[----:B------:R-:W-:-:S03]  /*1ad50*/  IMAD.WIDE R22, R0, 0x2, R22 ;  /* 0x0000000200167825 */ /* 0x000fc600078e0216 */
[----:B------:R1:W-:Y:S04]  /*1ad60*/  STL [R1+0x1c74], R12 ;  /* 0x001c740c01007387 */ /* 0x0003e80000100800 */
[----:B------:R-:W-:Y:S01]  /*1ad70*/  STL [R1+0x1c6c], R13 ;  /* 0x001c6c0d01007387 */ /* 0x000fe20000100800 */
[----:B-----5:R-:W-:-:S03]  /*1ad80*/  IMAD.WIDE R28, R0, 0x2, R28 ;  /* 0x00000002001c7825 */ /* 0x020fc600078e021c */
[----:B------:R-:W-:Y:S04]  /*1ad90*/  STL [R1+0x1c68], R14 ;  /* 0x001c680e01007387 */ /* 0x000fe80000100800 */
[----:B------:R5:W-:Y:S04]  /*1ada0*/  STL [R1+0x1c64], R15 ;  /* 0x001c640f01007387 */ /* 0x000be80000100800 */
[----:B-1----:R-:W4:Y:S04]  /*1adb0*/  LDG.E.U16 R12, desc[UR10][R28.64] ;  /* 0x0000000a1c0c7981 */ /* 0x002f28000c1e1500 */
[----:B-----5:R-:W5:Y:S04]  /*1adc0*/  LDG.E.U16 R15, desc[UR10][R22.64] ;  /* 0x0000000a160f7981 */ /* 0x020f68000c1e1500 */
[----:B------:R-:W4:Y:S04]  /*1add0*/  LDL.64 R28, [R1+0x750] ;  /* 0x00075000011c7983 */ /* 0x000f280000100a00 */
[----:B------:R-:W4:Y:S01]  /*1ade0*/  LDL.64 R22, [R1+0x748] ;  /* 0x0007480001167983 */ /* 0x000f220000100a00 */
[----:B0-----:R-:W-:-:S05]  /*1adf0*/  IMAD.WIDE R2, R0, 0x2, R2 ;  /* 0x0000000200027825 */ /* 0x001fca00078e0202 */
[----:B------:R-:W4:Y:S01]  /*1ae00*/  LDG.E.U16 R13, desc[UR10][R2.64] ;  /* 0x0000000a020d7981 */ /* 0x000f22000c1e1500 */
[----:B--2---:R-:W-:-:S03]  /*1ae10*/  IMAD.WIDE R24, R0, 0x2, R24 ;  /* 0x0000000200187825 */ /* 0x004fc600078e0218 */
[----:B------:R-:W2:Y:S04]  /*1ae20*/  LDL.64 R2, [R1+0x778] ;  /* 0x0007780001027983 */ /* 0x000ea80000100a00 */
[----:B------:R0:W-:Y:S04]  /*1ae30*/  STL [R1+0xa4], R21 ;  /* 0x0000a41501007387 */ /* 0x0001e80000100800 */
[----:B0-----:R-:W2:Y:S01]  /*1ae40*/  LDG.E.U16 R21, desc[UR10][R24.64] ;  /* 0x0000000a18157981 */ /* 0x001ea2000c1e1500 */
[----:B---3--:R-:W-:-:S03]  /*1ae50*/  IMAD.WIDE R26, R0, 0x2, R26 ;  /* 0x00000002001a7825 */ /* 0x008fc600078e021a */
[----:B------:R-:W3:Y:S04]  /*1ae60*/  LDL.64 R24, [R1+0x770] ;  /* 0x0007700001187983 */ /* 0x000ee80000100a00 */
[----:B-----5:R0:W-:Y:S04]  /*1ae70*/  STL [R1+0xa0], R15 ;  /* 0x0000a00f01007387 */ /* 0x0201e80000100800 */
[----:B0-----:R-:W5:Y:S04]  /*1ae80*/  LDL.64 R14, [R1+0x738] ;  /* 0x00073800010e7983 */ /* 0x001f680000100a00 */
[----:B----4-:R-:W-:Y:S04]  /*1ae90*/  STL [R1+0x98], R13 ;  /* 0x0000980d01007387 */ /* 0x010fe80000100800 */
[----:B------:R0:W-:Y:S04]  /*1aea0*/  STL [R1+0x94], R12 ;  /* 0x0000940c01007387 */ /* 0x0001e80000100800 */
[----:B0-----:R-:W4:Y:S04]  /*1aeb0*/  LDL.64 R12, [R1+0x728] ;  /* 0x00072800010c7983 */ /* 0x001f280000100a00 */
[----:B--2---:R0:W-:Y:S04]  /*1aec0*/  STL [R1+0x8c], R21 ;  /* 0x00008c1501007387 */ /* 0x0041e80000100800 */
[----:B0-----:R-:W2:Y:S01]  /*1aed0*/  LDG.E.U16 R21, desc[UR10][R26.64] ;  /* 0x0000000a1a157981 */ /* 0x001ea2000c1e1500 */
[----:B------:R-:W-:-:S03]  /*1aee0*/  IMAD.WIDE R2, R0, 0x2, R2 ;  /* 0x0000000200027825 */ /* 0x000fc600078e0202 */
[----:B------:R-:W3:Y:S04]  /*1aef0*/  LDL.64 R26, [R1+0x768] ;  /* 0x00076800011a7983 */ /* 0x000ee80000100a00 */
[----:B--2---:R0:W-:Y:S04]  /*1af00*/  STL [R1+0x90], R21 ;  /* 0x0000901501007387 */ /* 0x0041e80000100800 */
[----:B0-----:R-:W2:Y:S01]  /*1af10*/  LDG.E.U16 R21, desc[UR10][R2.64] ;  /* 0x0000000a02157981 */ /* 0x001ea2000c1e1500 */
[----:B---3--:R-:W-:-:S03]  /*1af20*/  IMAD.WIDE R24, R0, 0x2, R24 ;  /* 0x0000000200187825 */ /* 0x008fc600078e0218 */
[----:B------:R-:W3:Y:S04]  /*1af30*/  LDL.64 R2, [R1+0x760] ;  /* 0x0007600001027983 */ /* 0x000ee80000100a00 */
[----:B--2---:R0:W-:Y:S04]  /*1af40*/  STL [R1+0x84], R21 ;  /* 0x0000841501007387 */ /* 0x0041e80000100800 */
[----:B0-----:R-:W2:Y:S01]  /*1af50*/  LDG.E.U16 R21, desc[UR10][R24.64] ;  /* 0x0000000a18157981 */ /* 0x001ea2000c1e1500 */
[----:B------:R-:W-:-:S03]  /*1af60*/  IMAD.WIDE R26, R0, 0x2, R26 ;  /* 0x00000002001a7825 */ /* 0x000fc600078e021a */
[----:B------:R-:W3:Y:S04]  /*1af70*/  LDL.64 R24, [R1+0x758] ;  /* 0x0007580001187983 */ /* 0x000ee80000100a00 */
[----:B--2---:R0:W-:Y:S04]  /*1af80*/  STL [R1+0x88], R21 ;  /* 0x0000881501007387 */ /* 0x0041e80000100800 */
[----:B0-----:R0:W2:Y:S01]  /*1af90*/  LDG.E.U16 R21, desc[UR10][R26.64] ;  /* 0x0000000a1a157981 */ /* 0x0010a2000c1e1500 */
[----:B---3--:R-:W-:-:S04]  /*1afa0*/  IMAD.WIDE R2, R0, 0x2, R2 ;  /* 0x0000000200027825 */ /* 0x008fc800078e0202 */
[----:B------:R-:W-:-:S06]  /*1afb0*/  IMAD.WIDE R24, R0, 0x2, R24 ;  /* 0x0000000200187825 */ /* 0x000fcc00078e0218 */
[----:B------:R-:W3:Y:S01]  /*1afc0*/  LDG.E.U16 R25, desc[UR10][R24.64] ;  /* 0x0000000a18197981 */ /* 0x000ee2000c1e1500 */
[----:B0-----:R-:W-:-:S03]  /*1afd0*/  IMAD.WIDE R26, R0, 0x2, R28 ;  /* 0x00000002001a7825 */ /* 0x001fc600078e021c */
[----:B------:R0:W3:Y:S04]  /*1afe0*/  LDG.E.U16 R29, desc[UR10][R2.64] ;  /* 0x0000000a021d7981 */ /* 0x0000e8000c1e1500 */
[----:B--2---:R1:W-:Y:S04]  /*1aff0*/  STL [R1+0x80], R21 ;  /* 0x0000801501007387 */ /* 0x0043e80000100800 */
[----:B-1----:R4:W2:Y:S01]  /*1b000*/  LDG.E.U16 R21, desc[UR10][R26.64] ;  /* 0x0000000a1a157981 */ /* 0x0028a2000c1e1500 */
[----:B0-----:R-:W-:-:S03]  /*1b010*/  IMAD.WIDE R2, R0, 0x2, R22 ;  /* 0x0000000200027825 */ /* 0x001fc600078e0216 */
[----:B---3--:R0:W-:Y:S04]  /*1b020*/  STL [R1+0x7c], R29 ;  /* 0x00007c1d01007387 */ /* 0x0081e80000100800 */
[----:B0-----:R-:W3:Y:S04]  /*1b030*/  LDL.64 R28, [R1+0x6c8] ;  /* 0x0006c800011c7983 */ /* 0x001ee80000100a00 */
[----:B------:R5:W-:Y:S01]  /*1b040*/  STL [R1+0x78], R25 ;  /* 0x0000781901007387 */ /* 0x000be20000100800 */
[----:B----4-:R-:W-:-:S03]  /*1b050*/  IMAD.WIDE R26, R0, 0x2, R12 ;  /* 0x00000002001a7825 */ /* 0x010fc600078e020c */
[----:B------:R-:W4:Y:S04]  /*1b060*/  LDL.64 R22, [R1+0x6b8] ;  /* 0x0006b80001167983 */ /* 0x000f280000100a00 */
[----:B------:R-:W3:Y:S01]  /*1b070*/  LDG.E.U16 R13, desc[UR10][R2.64] ;  /* 0x0000000a020d7981 */ /* 0x000ee2000c1e1500 */
[----:B-----5:R-:W-:-:S03]  /*1b080*/  IMAD.WIDE R24, R0, 0x2, R14 ;  /* 0x0000000200187825 */ /* 0x020fc600078e020e */
[----:B------:R-:W5:Y:S04]  /*1b090*/  LDL.64 R2, [R1+0x718] ;  /* 0x0007180001027983 */ /* 0x000f680000100a00 */
[----:B--2---:R0:W-:Y:S04]  /*1b0a0*/  STL [R1+0x74], R21 ;  /* 0x0000741501007387 */ /* 0x0041e80000100800 */
[----:B------:R-:W2:Y:S04]  /*1b0b0*/  LDL.64 R14, [R1+0x6a8] ;  /* 0x0006a800010e7983 */ /* 0x000ea80000100a00 */
[----:B0-----:R-:W2:Y:S04]  /*1b0c0*/  LDG.E.U16 R21, desc[UR10][R24.64] ;  /* 0x0000000a18157981 */ /* 0x001ea8000c1e1500 */
[----:B------:R-:W4:Y:S04]  /*1b0d0*/  LDL.64 R24, [R1+0x708] ;  /* 0x0007080001187983 */ /* 0x000f280000100a00 */
[----:B---3--:R0:W-:Y:S04]  /*1b0e0*/  STL [R1+0x70], R13 ;  /* 0x0000700d01007387 */ /* 0x0081e80000100800 */
[----:B0-----:R-:W3:Y:S04]  /*1b0f0*/  LDL.64 R12, [R1+0x698] ;  /* 0x00069800010c7983 */ /* 0x001ee80000100a00 */
[----:B--2---:R0:W-:Y:S04]  /*1b100*/  STL [R1+0x6c], R21 ;  /* 0x00006c1501007387 */ /* 0x0041e80000100800 */
[----:B0-----:R-:W2:Y:S01]  /*1b110*/  LDG.E.U16 R21, desc[UR10][R26.64] ;  /* 0x0000000a1a157981 */ /* 0x001ea2000c1e1500 */
[----:B-----5:R-:W-:-:S03]  /*1b120*/  IMAD.WIDE R2, R0, 0x2, R2 ;  /* 0x0000000200027825 */ /* 0x020fc600078e0202 */
[----:B------:R-:W5:Y:S04]  /*1b130*/  LDL.64 R26, [R1+0x6f8] ;  /* 0x0006f800011a7983 */ /* 0x000f680000100a00 */
[----:B--2---:R0:W-:Y:S04]  /*1b140*/  STL [R1+0x68], R21 ;  /* 0x0000681501007387 */ /* 0x0041e80000100800 */
[----:B0-----:R-:W2:Y:S01]  /*1b150*/  LDG.E.U16 R21, desc[UR10][R2.64] ;  /* 0x0000000a02157981 */ /* 0x001ea2000c1e1500 */
[----:B----4-:R-:W-:-:S03]  /*1b160*/  IMAD.WIDE R24, R0, 0x2, R24 ;  /* 0x0000000200187825 */ /* 0x010fc600078e0218 */
[----:B------:R-:W4:Y:S04]  /*1b170*/  LDL.64 R2, [R1+0x6e8] ;  /* 0x0006e80001027983 */ /* 0x000f280000100a00 */
[----:B--2---:R0:W-:Y:S04]  /*1b180*/  STL [R1+0x64], R21 ;  /* 0x0000641501007387 */ /* 0x0041e80000100800 */
[----:B0-----:R-:W2:Y:S01]  /*1b190*/  LDG.E.U16 R21, desc[UR10][R24.64] ;  /* 0x0000000a18157981 */ /* 0x001ea2000c1e1500 */
[----:B-----5:R-:W-:-:S03]  /*1b1a0*/  IMAD.WIDE R26, R0, 0x2, R26 ;  /* 0x00000002001a7825 */ /* 0x020fc600078e021a */
[----:B------:R-:W5:Y:S04]  /*1b1b0*/  LDL.64 R24, [R1+0x6d8] ;  /* 0x0006d80001187983 */ /* 0x000f680000100a00 */
[----:B--2---:R0:W-:Y:S04]  /*1b1c0*/  STL [R1+0x60], R21 ;  /* 0x0000601501007387 */ /* 0x0041e80000100800 */
[----:B0-----:R0:W2:Y:S01]  /*1b1d0*/  LDG.E.U16 R21, desc[UR10][R26.64] ;  /* 0x0000000a1a157981 */ /* 0x0010a2000c1e1500 */
[----:B----4-:R-:W-:-:S04]  /*1b1e0*/  IMAD.WIDE R2, R0, 0x2, R2 ;  /* 0x0000000200027825 */ /* 0x010fc800078e0202 */
[----:B-----5:R-:W-:-:S06]  /*1b1f0*/  IMAD.WIDE R24, R0, 0x2, R24 ;  /* 0x0000000200187825 */ /* 0x020fcc00078e0218 */
[----:B------:R-:W4:Y:S01]  /*1b200*/  LDG.E.U16 R25, desc[UR10][R24.64] ;  /* 0x0000000a18197981 */ /* 0x000f22000c1e1500 */
[----:B0-----:R-:W-:-:S03]  /*1b210*/  IMAD.WIDE R26, R0, 0x2, R28 ;  /* 0x00000002001a7825 */ /* 0x001fc600078e021c */
[----:B------:R0:W5:Y:S04]  /*1b220*/  LDG.E.U16 R29, desc[UR10][R2.64] ;  /* 0x0000000a021d7981 */ /* 0x000168000c1e1500 */
[----:B--2---:R1:W-:Y:S04]  /*1b230*/  STL [R1+0x5c], R21 ;  /* 0x00005c1501007387 */ /* 0x0043e80000100800 */
[----:B-1----:R3:W2:Y:S01]  /*1b240*/  LDG.E.U16 R21, desc[UR10][R26.64] ;  /* 0x0000000a1a157981 */ /* 0x0026a2000c1e1500 */
[----:B0-----:R-:W-:-:S03]  /*1b250*/  IMAD.WIDE R2, R0, 0x2, R22 ;  /* 0x0000000200027825 */ /* 0x001fc600078e0216 */
[----:B-----5:R0:W-:Y:S04]  /*1b260*/  STL [R1+0x58], R29 ;  /* 0x0000581d01007387 */ /* 0x0201e80000100800 */
[----:B0-----:R-:W5:Y:S04]  /*1b270*/  LDL.64 R28, [R1+0x720] ;  /* 0x00072000011c7983 */ /* 0x001f680000100a00 */
[----:B----4-:R0:W-:Y:S01]  /*1b280*/  STL [R1+0x54], R25 ;  /* 0x0000541901007387 */ /* 0x0101e20000100800 */
[----:B---3--:R-:W-:-:S03]  /*1b290*/  IMAD.WIDE R26, R0, 0x2, R12 ;  /* 0x00000002001a7825 */ /* 0x008fc600078e020c */
[----:B------:R-:W3:Y:S04]  /*1b2a0*/  LDL.64 R22, [R1+0x710] ;  /* 0x0007100001167983 */ /* 0x000ee80000100a00 */
[----:B------:R-:W4:Y:S01]  /*1b2b0*/  LDG.E.U16 R13, desc[UR10][R2.64] ;  /* 0x0000000a020d7981 */ /* 0x000f22000c1e1500 */
[----:B0-----:R-:W-:-:S03]  /*1b2c0*/  IMAD.WIDE R24, R0, 0x2, R14 ;  /* 0x0000000200187825 */ /* 0x001fc600078e020e */
[----:B------:R-:W3:Y:S04]  /*1b2d0*/  LDL.64 R2, [R1+0x688] ;  /* 0x0006880001027983 */ /* 0x000ee80000100a00 */
[----:B--2---:R0:W-:Y:S04]  /*1b2e0*/  STL [R1+0x50], R21 ;  /* 0x0000501501007387 */ /* 0x0041e80000100800 */
[----:B------:R-:W2:Y:S04]  /*1b2f0*/  LDL.64 R14, [R1+0x700] ;  /* 0x00070000010e7983 */ /* 0x000ea80000100a00 */
[----:B0-----:R-:W2:Y:S04]  /*1b300*/  LDG.E.U16 R21, desc[UR10][R24.64] ;  /* 0x0000000a18157981 */ /* 0x001ea8000c1e1500 */
[----:B------:R-:W3:Y:S04]  /*1b310*/  LDL.64 R24, [R1+0x678] ;  /* 0x0006780001187983 */ /* 0x000ee80000100a00 */
[----:B----4-:R0:W-:Y:S04]  /*1b320*/  STL [R1+0x4c], R13 ;  /* 0x00004c0d01007387 */ /* 0x0101e80000100800 */
[----:B0-----:R-:W4:Y:S04]  /*1b330*/  LDL.64 R12, [R1+0x6f0] ;  /* 0x0006f000010c7983 */ /* 0x001f280000100a00 */
        /* <DEDUP_REMOVED lines=13> */
[----:B0-----:R5:W2:Y:S01]  /*1b410*/  LDG.E.U16 R21, desc[UR10][R26.64] ;  /* 0x0000000a1a157981 */ /* 0x001aa2000c1e1500 */
[----:B---3--:R-:W-:-:S04]  /*1b420*/  IMAD.WIDE R24, R0, 0x2, R24 ;  /* 0x0000000200187825 */ /* 0x008fc800078e0218 */
[----:B------:R-:W-:-:S04]  /*1b430*/  IMAD.WIDE R2, R0, 0x2, R2 ;  /* 0x0000000200027825 */ /* 0x000fc800078e0202 */
[C---:B-----5:R-:W-:Y:S02]  /*1b440*/  IMAD.WIDE R26, R0.reuse, 0x2, R28 ;  /* 0x00000002001a7825 */ /* 0x060fe400078e021c */
[----:B------:R-:W3:Y:S04]  /*1b450*/  LDG.E.U16 R29, desc[UR10][R24.64] ;  /* 0x0000000a181d7981 */ /* 0x000ee8000c1e1500 */
[----:B------:R0:W5:Y:S04]  /*1b460*/  LDG.E.U16 R28, desc[UR10][R2.64] ;  /* 0x0000000a021c7981 */ /* 0x000168000c1e1500 */
[----:B--2---:R1:W-:Y:S04]  /*1b470*/  STL [R1+0x2c], R21 ;  /* 0x00002c1501007387 */ /* 0x0043e80000100800 */
[----:B-1----:R4:W2:Y:S01]  /*1b480*/  LDG.E.U16 R21, desc[UR10][R26.64] ;  /* 0x0000000a1a157981 */ /* 0x0028a2000c1e1500 */
[----:B0-----:R-:W-:-:S03]  /*1b490*/  IMAD.WIDE R2, R0, 0x2, R22 ;  /* 0x0000000200027825 */ /* 0x001fc600078e0216 */
[----:B------:R-:W2:Y:S04]  /*1b4a0*/  LDL.LU R22, [R1+0x28] ;  /* 0x0000280001167983 */ /* 0x000ea80000300800 */
[----:B---3--:R-:W-:Y:S04]  /*1b4b0*/  STL [R1+0x20], R29 ;  /* 0x0000201d01007387 */ /* 0x008fe80000100800 */
[----:B-----5:R0:W-:Y:S01]  /*1b4c0*/  STL [R1+0x24], R28 ;  /* 0x0000241c01007387 */ /* 0x0201e20000100800 */
[----:B------:R-:W-:-:S04]  /*1b4d0*/  IMAD.WIDE R24, R0, 0x2, R14 ;  /* 0x0000000200187825 */ /* 0x000fc800078e020e */
[C---:B----4-:R-:W-:Y:S01]  /*1b4e0*/  IMAD.WIDE R26, R0.reuse, 0x2, R12 ;  /* 0x00000002001a7825 */ /* 0x050fe200078e020c */
[----:B------:R1:W3:Y:S04]  /*1b4f0*/  LDG.E.U16 R15, desc[UR10][R24.64] ;  /* 0x0000000a180f7981 */ /* 0x0002e8000c1e1500 */
[----:B0-----:R-:W4:Y:S04]  /*1b500*/  LDL.64 R28, [R1+0x690] ;  /* 0x00069000011c7983 */ /* 0x001f280000100a00 */
[----:B------:R-:W5:Y:S04]  /*1b510*/  LDL.LU R14, [R1+0x3c] ;  /* 0x00003c00010e7983 */ /* 0x000f680000300800 */
[----:B--2---:R0:W-:Y:S04]  /*1b520*/  STL [R1+0x1c], R21 ;  /* 0x00001c1501007387 */ /* 0x0041e80000100800 */
[----:B0-----:R-:W2:Y:S04]  /*1b530*/  LDG.E.U16 R21, desc[UR10][R2.64] ;  /* 0x0000000a02157981 */ /* 0x001ea8000c1e1500 */
[----:B------:R-:W3:Y:S04]  /*1b540*/  LDL.64 R2, [R1+0x6e0] ;  /* 0x0006e00001027983 */ /* 0x000ee80000100a00 */
[----:B------:R-:W4:Y:S04]  /*1b550*/  LDL.LU R13, [R1+0xac] ;  /* 0x0000ac00010d7983 */ /* 0x000f280000300800 */
[----:B------:R-:W4:Y:S04]  /*1b560*/  LDL R12, [R1+0x4c0] ;  /* 0x0004c000010c7983 */ /* 0x000f280000100800 */
[----:B------:R-:W4:Y:S04]  /*1b570*/  LDL.LU R23, [R1+0x104] ;  /* 0x0001040001177983 */ /* 0x000f280000300800 */
[----:B------:R-:W1:Y:S04]  /*1b580*/  LDL.64 R24, [R1+0x6d0] ;  /* 0x0006d00001187983 */ /* 0x000e680000100a00 */
[----:B--2---:R0:W-:Y:S04]  /*1b590*/  STL [R1+0x18], R21 ;  /* 0x0000181501007387 */ /* 0x0041e80000100800 */
[----:B0-----:R-:W2:Y:S01]  /*1b5a0*/  LDG.E.U16 R21, desc[UR10][R26.64] ;  /* 0x0000000a1a157981 */ /* 0x001ea2000c1e1500 */
[----:B---3--:R-:W-:-:S04]  /*1b5b0*/  IMAD.WIDE R2, R0, 0x2, R2 ;  /* 0x0000000200027825 */ /* 0x008fc800078e0202 */
[C---:B-1----:R-:W-:Y:S01]  /*1b5c0*/  IMAD.WIDE R24, R0.reuse, 0x2, R24 ;  /* 0x0000000200187825 */ /* 0x042fe200078e0218 */
[----:B------:R-:W3:Y:S04]  /*1b5d0*/  LDL.64 R26, [R1+0x6c0] ;  /* 0x0006c000011a7983 */ /* 0x000ee80000100a00 */
[----:B------:R0:W-:Y:S04]  /*1b5e0*/  STL [R1+0x14], R15 ;  /* 0x0000140f01007387 */ /* 0x0001e80000100800 */
[----:B0-----:R-:W4:Y:S04]  /*1b5f0*/  LDG.E.U16 R15, desc[UR10][R2.64] ;  /* 0x0000000a020f7981 */ /* 0x001f28000c1e1500 */
[----:B------:R-:W5:Y:S04]  /*1b600*/  LDL.64 R2, [R1+0x6a0] ;  /* 0x0006a00001027983 */ /* 0x000f680000100a00 */
[----:B--2---:R0:W-:Y:S04]  /*1b610*/  STL [R1+0x10], R21 ;  /* 0x0000101501007387 */ /* 0x0041e80000100800 */
[----:B0-----:R-:W2:Y:S04]  /*1b620*/  LDG.E.U16 R21, desc[UR10][R24.64] ;  /* 0x0000000a18157981 */ /* 0x001ea8000c1e1500 */
[----:B------:R-:W2:Y:S01]  /*1b630*/  LDL.64 R24, [R1+0x6b0] ;  /* 0x0006b00001187983 */ /* 0x000ea20000100a00 */
[----:B---3--:R-:W-:-:S03]  /*1b640*/  IMAD.WIDE R26, R0, 0x2, R26 ;  /* 0x00000002001a7825 */ /* 0x008fc600078e021a */
[----:B----4-:R0:W-:Y:S04]  /*1b650*/  STL [R1+0xc], R15 ;  /* 0x00000c0f01007387 */ /* 0x0101e80000100800 */
[----:B0-----:R2:W3:Y:S02]  /*1b660*/  LDG.E.U16 R15, desc[UR10][R26.64] ;  /* 0x0000000a1a0f7981 */ /* 0x0014e4000c1e1500 */
[----:B--2---:R-:W-:-:S04]  /*1b670*/  IMAD.WIDE R26, R0, 0x2, R24 ;  /* 0x00000002001a7825 */ /* 0x004fc800078e0218 */
[----:B-----5:R-:W-:-:S04]  /*1b680*/  IMAD.WIDE R24, R0, 0x2, R2 ;  /* 0x0000000200187825 */ /* 0x020fc800078e0202 */
[C---:B------:R-:W-:Y:S02]  /*1b690*/  IMAD.WIDE R2, R0.reuse, 0x2, R28 ;  /* 0x0000000200027825 */ /* 0x040fe400078e021c */
[----:B------:R-:W2:Y:S04]  /*1b6a0*/  LDG.E.U16 R29, desc[UR10][R24.64] ;  /* 0x0000000a181d7981 */ /* 0x000ea8000c1e1500 */
[----:B------:R0:W-:Y:S04]  /*1b6b0*/  STL [R1+0x8], R21 ;  /* 0x0000081501007387 */ /* 0x0001e80000100800 */
[----:B------:R-:W4:Y:S04]  /*1b6c0*/  LDG.E.U16 R28, desc[UR10][R2.64] ;  /* 0x0000000a021c7981 */ /* 0x000f28000c1e1500 */
[----:B0-----:R-:W5:Y:S04]  /*1b6d0*/  LDL.LU R21, [R1+0x30] ;  /* 0x0000300001157983 */ /* 0x001f680000300800 */
[----:B---3--:R0:W-:Y:S04]  /*1b6e0*/  STL [R1+0x4], R15 ;  /* 0x0000040f01007387 */ /* 0x0081e80000100800 */
[----:B------:R-:W3:Y:S04]  /*1b6f0*/  LDL.64 R24, [R1+0x670] ;  /* 0x0006700001187983 */ /* 0x000ee80000100a00 */
[----:B0-----:R0:W5:Y:S04]  /*1b700*/  LDG.E.U16 R15, desc[UR10][R26.64] ;  /* 0x0000000a1a0f7981 */ /* 0x001168000c1e1500 */
[----:B------:R-:W0:Y:S04]  /*1b710*/  LDL.64 R26, [R1+0x660] ;  /* 0x00066000011a7983 */ /* 0x000e280000100a00 */
[----:B--2---:R-:W-:Y:S04]  /*1b720*/  STL [R1+0x1c44], R29 ;  /* 0x001c441d01007387 */ /* 0x004fe80000100800 */
[----:B------:R-:W2:Y:S04]  /*1b730*/  LDL.64 R2, [R1+0x680] ;  /* 0x0006800001027983 */ /* 0x000ea80000100a00 */
[----:B----4-:R-:W-:Y:S01]  /*1b740*/  STL [R1+0x1c48], R28 ;  /* 0x001c481c01007387 */ /* 0x010fe20000100800 */
[----:B---3--:R-:W-:-:S06]  /*1b750*/  IMAD.WIDE R24, R0, 0x2, R24 ;  /* 0x0000000200187825 */ /* 0x008fcc00078e0218 */
[----:B------:R1:W3:Y:S01]  /*1b760*/  LDG.E.U16 R24, desc[UR10][R24.64] ;  /* 0x0000000a18187981 */ /* 0x0002e2000c1e1500 */
[----:B0-----:R-:W-:-:S06]  /*1b770*/  IMAD.WIDE R26, R0, 0x2, R26 ;  /* 0x00000002001a7825 */ /* 0x001fcc00078e021a */
[----:B------:R5:W4:Y:S01]  /*1b780*/  LDG.E.U16 R26, desc[UR10][R26.64] ;  /* 0x0000000a1a1a7981 */ /* 0x000b22000c1e1500 */
[----:B--2---:R-:W-:-:S03]  /*1b790*/  IMAD.WIDE R2, R0, 0x2, R2 ;  /* 0x0000000200027825 */ /* 0x004fc600078e0202 */
[----:B------:R-:W2:Y:S04]  /*1b7a0*/  LDL.LU R0, [R1+0x1ccc] ;  /* 0x001ccc0001007983 */ /* 0x000ea80000300800 */
[----:B------:R0:W2:Y:S01]  /*1b7b0*/  LDG.E.U16 R3, desc[UR10][R2.64] ;  /* 0x0000000a02037981 */ /* 0x0000a2000c1e1500 */
[----:B-1----:R-:W-:Y:S01]  /*1b7c0*/  FMUL R25, R14, UR12 ;  /* 0x0000000c0e197c20 */ /* 0x002fe20008400000 */
[C---:B------:R-:W-:Y:S01]  /*1b7d0*/  ISETP.GT.U32.AND.EX P0, PT, R22.reuse, RZ, PT, P0 ;  /* 0x000000ff1600720c */ /* 0x040fe20003f04100 */
[----:B-----5:R-:W-:Y:S01]  /*1b7e0*/  FMUL R27, R21, UR12 ;  /* 0x0000000c151b7c20 */ /* 0x020fe20008400000 */
[----:B0-----:R-:W-:Y:S02]  /*1b7f0*/  LOP3.LUT R2, R13, 0xff, RZ, 0xc0, !PT ;  /* 0x000000ff0d027812 */ /* 0x001fe400078ec0ff */
[----:B------:R-:W-:-:S02]  /*1b800*/  ISETP.GT.U32.AND.EX P6, PT, R22, RZ, PT, P6 ;  /* 0x000000ff1600720c */ /* 0x000fc40003fc4160 */
[C---:B------:R-:W-:Y:S01]  /*1b810*/  ISETP.GT.U32.AND.EX P3, PT, R22.reuse, RZ, PT, P3 ;  /* 0x000000ff1600720c */ /* 0x040fe20003f64130 */
[----:B------:R-:W-:Y:S01]  /*1b820*/  FMUL R5, R5, UR12 ;  /* 0x0000000c05057c20 */ /* 0x000fe20008400000 */
[----:B------:R-:W-:Y:S01]  /*1b830*/  ISETP.GT.U32.AND.EX P4, PT, R22, RZ, PT, P4 ;  /* 0x000000ff1600720c */ /* 0x000fe20003f84140 */
[----:B------:R-:W-:Y:S01]  /*1b840*/  FMUL R6, R6, UR12 ;  /* 0x0000000c06067c20 */ /* 0x000fe20008400000 */
[----:B------:R-:W-:Y:S01]  /*1b850*/  ISETP.GT.U32.AND.EX P1, PT, R22, RZ, PT, P1 ;  /* 0x000000ff1600720c */ /* 0x000fe20003f24110 */
[----:B------:R-:W-:Y:S01]  /*1b860*/  FMUL R7, R7, UR12 ;  /* 0x0000000c07077c20 */ /* 0x000fe20008400000 */
[----:B------:R-:W-:Y:S06]  /*1b870*/  BAR.SYNC.DEFER_BLOCKING 0x0 ;  /* 0x0000000000007b1d */ /* 0x000fec0000010000 */
[----:B--2---:R0:W-:Y:S04]  /*1b880*/  STL [R1+0x1c4c], R3 ;  /* 0x001c4c0301007387 */ /* 0x0041e80000100800 */
[----:B---3--:R-:W-:Y:S04]  /*1b890*/  STL [R1+0x1c50], R24 ;  /* 0x001c501801007387 */ /* 0x008fe80000100800 */
[----:B----4-:R-:W-:Y:S01]  /*1b8a0*/  STL [R1+0x1c54], R26 ;  /* 0x001c541a01007387 */ /* 0x010fe20000100800 */
[----:B------:R-:W-:-:S02]  /*1b8b0*/  IADD3 R2, PT, PT, R0, R2, RZ ;  /* 0x0000000200027210 */ /* 0x000fc40007ffe0ff */
[----:B0-----:R-:W-:-:S05]  /*1b8c0*/  FSEL R3, R25, -INF , !P0 ;  /* 0xff80000019037808 */ /* 0x001fca0004000000 */
[----:B------:R0:W-:Y:S04]  /*1b8d0*/  STL [R1+0x5b4], R3 ;  /* 0x0005b40301007387 */ /* 0x0001e80000100800 */
[----:B------:R-:W2:Y:S01]  /*1b8e0*/  LDL.LU R0, [R1+0x1cc8] ;  /* 0x001cc80001007983 */ /* 0x000ea20000300800 */
[----:B------:R-:W-:-:S04]  /*1b8f0*/  LOP3.LUT R2, R2, 0xffff, RZ, 0xc0, !PT ;  /* 0x0000ffff02027812 */ /* 0x000fc800078ec0ff */
[--C-:B------:R-:W-:Y:S02]  /*1b900*/  SHF.R.U32.HI R25, RZ, 0xf, R2.reuse ;  /* 0x0000000fff197819 */ /* 0x100fe40000011602 */
[----:B0-----:R-:W-:Y:S02]  /*1b910*/  FSEL R3, R27, -INF , !P6 ;  /* 0xff8000001b037808 */ /* 0x001fe40007000000 */
[----:B------:R-:W-:Y:S02]  /*1b920*/  LOP3.LUT P6, RZ, R25, 0x1, RZ, 0xc0, !PT ;  /* 0x0000000119ff7812 */ /* 0x000fe400078cc0ff */
[----:B------:R-:W-:Y:S02]  /*1b930*/  SHF.R.U32.HI R25, RZ, 0xe, R2 ;  /* 0x0000000eff197819 */ /* 0x000fe40000011602 */
[----:B------:R-:W-:Y:S01]  /*1b940*/  ISETP.GT.U32.AND P0, PT, R23, R12, PT ;  /* 0x0000000c1700720c */ /* 0x000fe20003f04070 */
[----:B------:R-:W-:Y:S03]  /*1b950*/  STL [R1], R15 ;  /* 0x0000000f01007387 */ /* 0x000fe60000100800 */
[----:B------:R-:W-:Y:S01]  /*1b960*/  ISETP.GT.U32.AND.EX P0, PT, R22, RZ, PT, P0 ;  /* 0x000000ff1600720c */ /* 0x000fe20003f04100 */
[----:B------:R-:W-:Y:S04]  /*1b970*/  STL [R1+0x5a4], R3 ;  /* 0x0005a40301007387 */ /* 0x000fe80000100800 */
[----:B------:R-:W3:Y:S01]  /*1b980*/  LDL.LU R29, [R1+0x164] ;  /* 0x00016400011d7983 */ /* 0x000ee20000300800 */
[----:B------:R-:W-:-:S02]  /*1b990*/  FSEL R12, R6, -INF , !P1 ;  /* 0xff800000060c7808 */ /* 0x000fc40004800000 */
[----:B------:R-:W-:-:S04]  /*1b9a0*/  ISETP.GT.U32.AND.EX P5, PT, R22, RZ, PT, P5 ;  /* 0x000000ff1600720c */ /* 0x000fc80003fa4150 */
[----:B------:R-:W-:Y:S01]  /*1b9b0*/  FSEL R14, R7, -INF , !P5 ;  /* 0xff800000070e7808 */ /* 0x000fe20006800000 */
[----:B--2---:R-:W-:-:S05]  /*1b9c0*/  FMUL R27, R0, UR12 ;  /* 0x0000000c001b7c20 */ /* 0x004fca0008400000 */
[----:B------:R-:W-:Y:S02]  /*1b9d0*/  FSEL R13, R27, -INF , !P3 ;  /* 0xff8000001b0d7808 */ /* 0x000fe40005800000 */
[----:B------:R-:W-:Y:S01]  /*1b9e0*/  LOP3.LUT P3, RZ, R25, 0x1, RZ, 0xc0, !PT ;  /* 0x0000000119ff7812 */ /* 0x000fe2000786c0ff */
[----:B------:R-:W-:Y:S01]  /*1b9f0*/  FMUL R25, R4, UR12 ;  /* 0x0000000c04197c20 */ /* 0x000fe20008400000 */
[----:B------:R-:W-:Y:S01]  /*1ba00*/  SHF.R.U32.HI R4, RZ, 0xd, R2 ;  /* 0x0000000dff047819 */ /* 0x000fe20000011602 */
[----:B------:R-:W2:Y:S04]  /*1ba10*/  LDL.LU R27, [R1+0x114] ;  /* 0x00011400011b7983 */ /* 0x000ea80000300800 */
[----:B------:R-:W-:Y:S01]  /*1ba20*/  STL [R1+0x5b0], R13 ;  /* 0x0005b00d01007387 */ /* 0x000fe20000100800 */
[----:B------:R-:W-:-:S02]  /*1ba30*/  FSEL R0, R25, -INF , !P0 ;  /* 0xff80000019007808 */ /* 0x000fc40004000000 */
[----:B------:R-:W-:Y:S01]  /*1ba40*/  LOP3.LUT P0, RZ, R4, 0x1, RZ, 0xc0, !PT ;  /* 0x0000000104ff7812 */ /* 0x000fe2000780c0ff */
[----:B------:R-:W-:Y:S01]  /*1ba50*/  STL [R1+0x1c80], R13 ;  /* 0x001c800d01007387 */ /* 0x000fe20000100800 */
[----:B------:R-:W-:-:S03]  /*1ba60*/  SHF.R.U32.HI R4, RZ, 0xc, R2 ;  /* 0x0000000cff047819 */ /* 0x000fc60000011602 */
[----:B------:R-:W3:Y:S04]  /*1ba70*/  LDL.LU R25, [R1+0x16c] ;  /* 0x00016c0001197983 */ /* 0x000ee80000300800 */
[----:B------:R0:W-:Y:S02]  /*1ba80*/  STL [R1+0x59c], R0 ;  /* 0x00059c0001007387 */ /* 0x0001e40000100800 */
[----:B0-----:R-:W-:Y:S02]  /*1ba90*/  FSEL R0, R5, -INF , !P4 ;  /* 0xff80000005007808 */ /* 0x001fe40006000000 */
[----:B------:R-:W-:Y:S02]  /*1baa0*/  LOP3.LUT P4, RZ, R4, 0x1, RZ, 0xc0, !PT ;  /* 0x0000000104ff7812 */ /* 0x000fe4000788c0ff */
[----:B------:R-:W-:-:S04]  /*1bab0*/  SHF.R.U32.HI R4, RZ, 0xb, R2 ;  /* 0x0000000bff047819 */ /* 0x000fc80000011602 */
[----:B------:R-:W-:Y:S02]  /*1bac0*/  LOP3.LUT P1, RZ, R4, 0x1, RZ, 0xc0, !PT ;  /* 0x0000000104ff7812 */ /* 0x000fe4000782c0ff */
[----:B------:R-:W-:-:S04]  /*1bad0*/  SHF.R.U32.HI R4, RZ, 0xa, R2 ;  /* 0x0000000aff047819 */ /* 0x000fc80000011602 */
[----:B------:R-:W-:Y:S01]  /*1bae0*/  LOP3.LUT P5, RZ, R4, 0x1, RZ, 0xc0, !PT ;  /* 0x0000000104ff7812 */ /* 0x000fe200078ac0ff */
[----:B------:R-:W-:Y:S01]  /*1baf0*/  FMUL R4, R8, UR12 ;  /* 0x0000000c08047c20 */ /* 0x000fe20008400000 */
[----:B------:R0:W-:Y:S04]  /*1bb00*/  STL [R1+0x5a0], R0 ;  /* 0x0005a00001007387 */ /* 0x0001e80000100800 */
[----:B------:R-:W-:Y:S04]  /*1bb10*/  STL [R1+0x5a8], R12 ;  /* 0x0005a80c01007387 */ /* 0x000fe80000100800 */
[----:B------:R-:W-:Y:S01]  /*1bb20*/  STL [R1+0x1c84], R12 ;  /* 0x001c840c01007387 */ /* 0x000fe20000100800 */
[----:B0-----:R-:W-:Y:S01]  /*1bb30*/  FSEL R0, R4, -INF , !P6 ;  /* 0xff80000004007808 */ /* 0x001fe20007000000 */
[----:B------:R-:W-:-:S02]  /*1bb40*/  FMUL R4, R9, UR12 ;  /* 0x0000000c09047c20 */ /* 0x000fc40008400000 */
[----:B------:R-:W-:Y:S03]  /*1bb50*/  STL [R1+0x5ac], R14 ;  /* 0x0005ac0e01007387 */ /* 0x000fe60000100800 */
[----:B------:R-:W-:Y:S01]  /*1bb60*/  FSEL R28, R4, -INF , !P3 ;  /* 0xff800000041c7808 */ /* 0x000fe20005800000 */
[----:B------:R-:W-:Y:S01]  /*1bb70*/  FMUL R4, R10, UR12 ;  /* 0x0000000c0a047c20 */ /* 0x000fe20008400000 */
[----:B------:R-:W-:Y:S04]  /*1bb80*/  STL [R1+0x1c88], R14 ;  /* 0x001c880e01007387 */ /* 0x000fe80000100800 */
[----:B------:R0:W-:Y:S04]  /*1bb90*/  STL [R1+0x5ec], R0 ;  /* 0x0005ec0001007387 */ /* 0x0001e80000100800 */
[----:B------:R-:W-:Y:S04]  /*1bba0*/  STL [R1+0x5f4], R28 ;  /* 0x0005f41c01007387 */ /* 0x000fe80000100800 */
[----:B------:R-:W-:Y:S01]  /*1bbb0*/  STL [R1+0x1c8c], R28 ;  /* 0x001c8c1c01007387 */ /* 0x000fe20000100800 */
[----:B0-----:R-:W-:Y:S01]  /*1bbc0*/  FSEL R0, R4, -INF , !P0 ;  /* 0xff80000004007808 */ /* 0x001fe20004000000 */
[----:B------:R-:W-:-:S04]  /*1bbd0*/  FMUL R4, R11, UR12 ;  /* 0x0000000c0b047c20 */ /* 0x000fc80008400000 */
[----:B------:R0:W-:Y:S02]  /*1bbe0*/  STL [R1+0x5fc], R0 ;  /* 0x0005fc0001007387 */ /* 0x0001e40000100800 */
[----:B0-----:R-:W-:Y:S01]  /*1bbf0*/  FSEL R0, R4, -INF , !P4 ;  /* 0xff80000004007808 */ /* 0x001fe20006000000 */
[----:B------:R-:W-:Y:S02]  /*1bc00*/  FMUL R4, R16, UR12 ;  /* 0x0000000c10047c20 */ /* 0x000fe40008400000 */
[----:B------:R-:W4:Y:S04]  /*1bc10*/  LDL.LU R16, [R1+0x134] ;  /* 0x0001340001107983 */ /* 0x000f280000300800 */
[----:B------:R-:W-:Y:S04]  /*1bc20*/  STL [R1+0x604], R0 ;  /* 0x0006040001007387 */ /* 0x000fe80000100800 */
[----:B------:R0:W-:Y:S04]  /*1bc30*/  STL [R1+0x1c90], R0 ;  /* 0x001c900001007387 */ /* 0x0001e80000100800 */
[----:B------:R-:W4:Y:S04]  /*1bc40*/  LDL R9, [R1+0x130] ;  /* 0x0001300001097983 */ /* 0x000f280000100800 */
[----:B------:R-:W5:Y:S01]  /*1bc50*/  LDL R11, [R1+0x110] ;  /* 0x00011000010b7983 */ /* 0x000f620000100800 */
[----:B0-----:R-:W-:-:S05]  /*1bc60*/  FSEL R0, R4, -INF , !P1 ;  /* 0xff80000004007808 */ /* 0x001fca0004800000 */
[----:B------:R0:W-:Y:S04]  /*1bc70*/  STL [R1+0x5f0], R0 ;  /* 0x0005f00001007387 */ /* 0x0001e80000100800 */
[----:B------:R-:W2:Y:S04]  /*1bc80*/  LDL R15, [R1+0x574] ;  /* 0x00057400010f7983 */ /* 0x000ea80000100800 */
[----:B0-----:R-:W2:Y:S04]  /*1bc90*/  LDL R0, [R1+0x588] ;  /* 0x0005880001007983 */ /* 0x001ea80000100800 */
[----:B--2---:R0:W-:Y:S04]  /*1bca0*/  STL [R1+0x1c98], R0 ;  /* 0x001c980001007387 */ /* 0x0041e80000100800 */
        /* <DEDUP_REMOVED lines=10> */
[----:B------:R-:W2:Y:S04]  /*1bd50*/  LDL R28, [R1+0x5c4] ;  /* 0x0005c400011c7983 */ /* 0x000ea80000100800 */
[----:B0-----:R-:W3:Y:S04]  /*1bd60*/  LDL R0, [R1+0x564] ;  /* 0x0005640001007983 */ /* 0x001ee80000100800 */
        /* <DEDUP_REMOVED lines=9> */
[----:B0-----:R-:W2:Y:S01]  /*1be00*/  LDL R28, [R1+0x57c] ;  /* 0x00057c00011c7983 */ /* 0x001ea20000100800 */
[----:B------:R-:W-:Y:S01]  /*1be10*/  FMUL R4, R17, UR12 ;  /* 0x0000000c11047c20 */ /* 0x000fe20008400000 */
[----:B------:R-:W-:-:S04]  /*1be20*/  SHF.R.U32.HI R5, RZ, 0x9, R2 ;  /* 0x00000009ff057819 */ /* 0x000fc80000011602 */
[----:B------:R-:W-:Y:S01]  /*1be30*/  FSEL R3, R4, -INF , !P5 ;  /* 0xff80000004037808 */ /* 0x000fe20006800000 */
[----:B--2---:R0:W-:Y:S04]  /*1be40*/  STL [R1+0x1cbc], R28 ;  /* 0x001cbc1c01007387 */ /* 0x0041e80000100800 */
[----:B0-----:R-:W2:Y:S01]  /*1be50*/  LDL R28, [R1+0x570] ;  /* 0x00057000011c7983 */ /* 0x001ea20000100800 */
[----:B------:R-:W-:Y:S01]  /*1be60*/  FMUL R4, R18, UR12 ;  /* 0x0000000c12047c20 */ /* 0x000fe20008400000 */
[----:B------:R-:W-:Y:S02]  /*1be70*/  LOP3.LUT P6, RZ, R5, 0x1, RZ, 0xc0, !PT ;  /* 0x0000000105ff7812 */ /* 0x000fe400078cc0ff */
[----:B------:R-:W-:Y:S02]  /*1be80*/  SHF.R.U32.HI R5, RZ, 0x8, R2 ;  /* 0x00000008ff057819 */ /* 0x000fe40000011602 */
[----:B------:R-:W-:Y:S01]  /*1be90*/  FSEL R18, R4, -INF , !P6 ;  /* 0xff80000004127808 */ /* 0x000fe20007000000 */
[----:B------:R-:W-:Y:S01]  /*1bea0*/  FMUL R4, R19, UR12 ;  /* 0x0000000c13047c20 */ /* 0x000fe20008400000 */
[----:B------:R-:W-:-:S04]  /*1beb0*/  LOP3.LUT P3, RZ, R5, 0x1, RZ, 0xc0, !PT ;  /* 0x0000000105ff7812 */ /* 0x000fc8000786c0ff */
[----:B------:R-:W-:Y:S01]  /*1bec0*/  FSEL R24, R4, -INF , !P3 ;  /* 0xff80000004187808 */ /* 0x000fe20005800000 */
[----:B------:R-:W-:Y:S01]  /*1bed0*/  FMUL R4, R20, UR12 ;  /* 0x0000000c14047c20 */ /* 0x000fe20008400000 */
[----:B------:R-:W-:-:S04]  /*1bee0*/  SHF.R.U32.HI R5, RZ, 0x7, R2 ;  /* 0x00000007ff057819 */ /* 0x000fc80000011602 */
[----:B------:R-:W-:Y:S02]  /*1bef0*/  LOP3.LUT P0, RZ, R5, 0x1, RZ, 0xc0, !PT ;  /* 0x0000000105ff7812 */ /* 0x000fe4000780c0ff */
[----:B------:R-:W-:Y:S01]  /*1bf00*/  SHF.R.U32.HI R5, RZ, 0x6, R2 ;  /* 0x00000006ff057819 */ /* 0x000fe20000011602 */
[----:B--2---:R0:W-:Y:S04]  /*1bf10*/  STL [R1+0x1cc4], R28 ;  /* 0x001cc41c01007387 */ /* 0x0041e80000100800 */
[----:B------:R-:W2:Y:S04]  /*1bf20*/  LDL R14, [R1+0x590] ;  /* 0x00059000010e7983 */ /* 0x000ea80000100800 */
[----:B------:R-:W2:Y:S04]  /*1bf30*/  LDL R12, [R1+0x5d4] ;  /* 0x0005d400010c7983 */ /* 0x000ea80000100800 */
[----:B------:R-:W2:Y:S04]  /*1bf40*/  LDL R13, [R1+0x5bc] ;  /* 0x0005bc00010d7983 */ /* 0x000ea80000100800 */
[----:B------:R-:W2:Y:S04]  /*1bf50*/  LDL R21, [R1+0x5d8] ;  /* 0x0005d80001157983 */ /* 0x000ea80000100800 */
[----:B------:R-:W2:Y:S04]  /*1bf60*/  LDL R22, [R1+0x5cc] ;  /* 0x0005cc0001167983 */ /* 0x000ea80000100800 */
[----:B------:R-:W2:Y:S04]  /*1bf70*/  LDL R6, [R1+0x5b8] ;  /* 0x0005b80001067983 */ /* 0x000ea80000100800 */
[----:B------:R-:W2:Y:S04]  /*1bf80*/  LDL R23, [R1+0x5c8] ;  /* 0x0005c80001177983 */ /* 0x000ea80000100800 */
[----:B0-----:R-:W2:Y:S04]  /*1bf90*/  LDL R28, [R1+0x560] ;  /* 0x00056000011c7983 */ /* 0x001ea80000100800 */
[----:B------:R-:W2:Y:S04]  /*1bfa0*/  LDL R8, [R1+0x5a4] ;  /* 0x0005a40001087983 */ /* 0x000ea80000100800 */
[----:B------:R-:W2:Y:S04]  /*1bfb0*/  LDL R7, [R1+0x5a0] ;  /* 0x0005a00001077983 */ /* 0x000ea80000100800 */
[----:B------:R-:W4:Y:S04]  /*1bfc0*/  LDL.LU R17, [R1+0x168] ;  /* 0x0001680001117983 */ /* 0x000f280000300800 */
[----:B------:R-:W-:Y:S04]  /*1bfd0*/  STL [R1+0x5f8], R3 ;  /* 0x0005f80301007387 */ /* 0x000fe80000100800 */
[----:B------:R-:W3:Y:S04]  /*1bfe0*/  LDL.LU R19, [R1+0x160] ;  /* 0x0001600001137983 */ /* 0x000ee80000300800 */
[----:B------:R-:W-:Y:S04]  /*1bff0*/  STL [R1+0x600], R18 ;  /* 0x0006001201007387 */ /* 0x000fe80000100800 */
[----:B------:R-:W5:Y:S01]  /*1c000*/  LDL R20, [R1+0x568] ;  /* 0x0005680001147983 */ /* 0x000f620000100800 */
[----:B------:R-:W-:-:S02]  /*1c010*/  LOP3.LUT P4, RZ, R5, 0x1, RZ, 0xc0, !PT ;  /* 0x0000000105ff7812 */ /* 0x000fc4000788c0ff */
[----:B------:R-:W-:-:S04]  /*1c020*/  SHF.R.U32.HI R5, RZ, 0x5, R2 ;  /* 0x00000005ff057819 */ /* 0x000fc80000011602 */
[----:B------:R-:W-:Y:S02]  /*1c030*/  LOP3.LUT P1, RZ, R5, 0x1, RZ, 0xc0, !PT ;  /* 0x0000000105ff7812 */ /* 0x000fe4000782c0ff */
[----:B------:R-:W-:-:S04]  /*1c040*/  SHF.R.U32.HI R5, RZ, 0x4, R2 ;  /* 0x00000004ff057819 */ /* 0x000fc80000011602 */
[----:B------:R-:W-:Y:S02]  /*1c050*/  LOP3.LUT P5, RZ, R5, 0x1, RZ, 0xc0, !PT ;  /* 0x0000000105ff7812 */ /* 0x000fe400078ac0ff */
[----:B------:R-:W-:-:S04]  /*1c060*/  SHF.R.U32.HI R5, RZ, 0x3, R2 ;  /* 0x00000003ff057819 */ /* 0x000fc80000011602 */
[----:B------:R-:W-:Y:S02]  /*1c070*/  LOP3.LUT P6, RZ, R5, 0x1, RZ, 0xc0, !PT ;  /* 0x0000000105ff7812 */ /* 0x000fe400078cc0ff */
[--C-:B------:R-:W-:Y:S02]  /*1c080*/  SHF.R.U32.HI R5, RZ, 0x2, R2.reuse ;  /* 0x00000002ff057819 */ /* 0x100fe40000011602 */
[----:B------:R-:W-:Y:S02]  /*1c090*/  SHF.R.U32.HI R2, RZ, 0x1, R2 ;  /* 0x00000001ff027819 */ /* 0x000fe40000011602 */
[----:B------:R-:W-:Y:S02]  /*1c0a0*/  FSEL R26, R4, -INF , !P0 ;  /* 0xff800000041a7808 */ /* 0x000fe40004000000 */
[----:B------:R-:W-:Y:S02]  /*1c0b0*/  LOP3.LUT P0, RZ, R2, 0x1, RZ, 0xc0, !PT ;  /* 0x0000000102ff7812 */ /* 0x000fe4000780c0ff */
[----:B------:R-:W-:-:S02]  /*1c0c0*/  LOP3.LUT P3, RZ, R5, 0x1, RZ, 0xc0, !PT ;  /* 0x0000000105ff7812 */ /* 0x000fc4000786c0ff */
[----:B------:R-:W2:Y:S04]  /*1c0d0*/  LDL R5, [R1+0x59c] ;  /* 0x00059c0001057983 */ /* 0x000ea80000100800 */
[----:B------:R-:W-:Y:S04]  /*1c0e0*/  STL [R1+0x608], R24 ;  /* 0x0006081801007387 */ /* 0x000fe80000100800 */
[----:B------:R-:W2:Y:S01]  /*1c0f0*/  LDL R10, [R1+0x60c] ;  /* 0x00060c00010a7983 */ /* 0x000ea20000100800 */
[----:B----4-:R-:W-:Y:S02]  /*1c100*/  FMNMX3 R2, R9, R16, R17, !PT ;  /* 0x0000001009027276 */ /* 0x010fe40007800011 */
[----:B---3--:R-:W-:Y:S01]  /*1c110*/  FMNMX3 R4, R29, R19, R25, !PT ;  /* 0x000000131d047276 */ /* 0x008fe20007800019 */
[----:B------:R-:W3:Y:S01]  /*1c120*/  LDL R9, [R1+0x5d0] ;  /* 0x0005d00001097983 */ /* 0x000ee20000100800 */
[----:B-----5:R-:W-:-:S03]  /*1c130*/  FMNMX3 R2, R2, R11, R20, !PT ;  /* 0x0000000b02027276 */ /* 0x020fc60007800014 */
[----:B------:R0:W-:Y:S04]  /*1c140*/  STL [R1+0x1c5c], R16 ;  /* 0x001c5c1001007387 */ /* 0x0001e80000100800 */
[----:B------:R-:W-:Y:S04]  /*1c150*/  STL [R1+0x654], R26 ;  /* 0x0006541a01007387 */ /* 0x000fe80000100800 */
[----:B------:R1:W-:Y:S01]  /*1c160*/  STL [R1+0x1c58], R17 ;  /* 0x001c581101007387 */ /* 0x0003e20000100800 */
[----:B------:R-:W-:-:S03]  /*1c170*/  FMNMX3 R4, R4, R27, R15, !PT ;  /* 0x0000001b04047276 */ /* 0x000fc6000780000f */
[----:B------:R-:W4:Y:S04]  /*1c180*/  LDL R11, [R1+0x614] ;  /* 0x00061400010b7983 */ /* 0x000f280000100800 */
[----:B------:R-:W5:Y:S04]  /*1c190*/  LDL R15, [R1+0x610] ;  /* 0x00061000010f7983 */ /* 0x000f680000100800 */
[----:B------:R-:W3:Y:S01]  /*1c1a0*/  LDL R20, [R1+0x5f0] ;  /* 0x0005f00001147983 */ /* 0x000ee20000100800 */
[----:B--2---:R-:W-:-:S03]  /*1c1b0*/  FMNMX3 R2, R2, R0, R28, !PT ;  /* 0x0000000002027276 */ /* 0x004fc6000780001c */
[----:B0-----:R-:W2:Y:S04]  /*1c1c0*/  LDL R16, [R1+0x628] ;  /* 0x0006280001107983 */ /* 0x001ea80000100800 */
[----:B-1----:R-:W2:Y:S04]  /*1c1d0*/  LDL R17, [R1+0x5fc] ;  /* 0x0005fc0001117983 */ /* 0x002ea80000100800 */
[----:B------:R-:W2:Y:S04]  /*1c1e0*/  LDL.LU R28, [R1+0x1cc4] ;  /* 0x001cc400011c7983 */ /* 0x000ea80000300800 */
[----:B------:R-:W2:Y:S02]  /*1c1f0*/  LDL.LU R0, [R1+0x1cc0] ;  /* 0x001cc00001007983 */ /* 0x000ea40000300800 */
[----:B--2---:R-:W-:-:S02]  /*1c200*/  FMNMX3 R4, R4, R0, R28, !PT ;  /* 0x0000000004047276 */ /* 0x004fc4000780001c */
[----:B------:R-:W2:Y:S04]  /*1c210*/  LDL.LU R28, [R1+0x1cbc] ;  /* 0x001cbc00011c7983 */ /* 0x000ea80000300800 */
[----:B------:R-:W2:Y:S02]  /*1c220*/  LDL.LU R0, [R1+0x1cb8] ;  /* 0x001cb80001007983 */ /* 0x000ea40000300800 */
[----:B--2---:R-:W-:Y:S02]  /*1c230*/  FMNMX3 R2, R2, R0, R28, !PT ;  /* 0x0000000002027276 */ /* 0x004fe4000780001c */
        /* <DEDUP_REMOVED lines=13> */
[----:B------:R-:W3:Y:S01]  /*1c310*/  LDL.LU R0, [R1+0x1c90] ;  /* 0x001c900001007983 */ /* 0x000ee20000300800 */
[----:B------:R-:W-:-:S02]  /*1c320*/  FMNMX3 R2, R2, R13, R12, !PT ;  /* 0x0000000d02027276 */ /* 0x000fc4000780000c */
[----:B--2---:R-:W-:Y:S02]  /*1c330*/  FMNMX3 R4, R4, R14, R28, !PT ;  /* 0x0000000e04047276 */ /* 0x004fe4000780001c */
[----:B------:R-:W2:Y:S04]  /*1c340*/  LDL.LU R28, [R1+0x1c8c] ;  /* 0x001c8c00011c7983 */ /* 0x000ea80000300800 */
[----:B------:R-:W2:Y:S04]  /*1c350*/  LDL.LU R14, [R1+0x1c88] ;  /* 0x001c8800010e7983 */ /* 0x000ea80000300800 */
[----:B------:R-:W2:Y:S04]  /*1c360*/  LDL.LU R12, [R1+0x1c84] ;  /* 0x001c8400010c7983 */ /* 0x000ea80000300800 */
[----:B------:R-:W3:Y:S01]  /*1c370*/  LDL.LU R13, [R1+0x1c80] ;  /* 0x001c8000010d7983 */ /* 0x000ee20000300800 */
[----:B------:R-:W-:-:S03]  /*1c380*/  FMNMX3 R4, R4, R22, R21, !PT ;  /* 0x0000001604047276 */ /* 0x000fc60007800015 */
[----:B------:R-:W3:Y:S04]  /*1c390*/  LDL.LU R21, [R1+0x1c7c] ;  /* 0x001c7c0001157983 */ /* 0x000ee80000300800 */
[----:B------:R-:W4:Y:S01]  /*1c3a0*/  LDL.LU R22, [R1+0x1c78] ;  /* 0x001c780001167983 */ /* 0x000f220000300800 */
[----:B------:R-:W-:Y:S02]  /*1c3b0*/  FMNMX3 R2, R2, R6, R5, !PT ;  /* 0x0000000602027276 */ /* 0x000fe40007800005 */
[----:B--2---:R-:W-:Y:S01]  /*1c3c0*/  FMNMX3 R4, R4, R23, R12, !PT ;  /* 0x0000001704047276 */ /* 0x004fe2000780000c */
[----:B---3--:R-:W-:Y:S01]  /*1c3d0*/  FMUL R5, R21, UR12 ;  /* 0x0000000c15057c20 */ /* 0x008fe20008400000 */
[----:B----4-:R-:W-:Y:S01]  /*1c3e0*/  FMUL R6, R22, UR12 ;  /* 0x0000000c16067c20 */ /* 0x010fe20008400000 */
[----:B------:R-:W2:Y:S04]  /*1c3f0*/  LDL R21, [R1+0x620] ;  /* 0x0006200001157983 */ /* 0x000ea80000100800 */
[----:B------:R-:W2:Y:S04]  /*1c400*/  LDL R22, [R1+0x5ec] ;  /* 0x0005ec0001167983 */ /* 0x000ea80000100800 */
[----:B------:R-:W3:Y:S04]  /*1c410*/  LDL.LU R12, [R1+0x1c74] ;  /* 0x001c7400010c7983 */ /* 0x000ee80000300800 */
[----:B------:R-:W4:Y:S01]  /*1c420*/  LDL.LU R23, [R1+0x1c70] ;  /* 0x001c700001177983 */ /* 0x000f220000300800 */
[----:B------:R-:W-:-:S02]  /*1c430*/  FMNMX3 R2, R2, R7, R8, !PT ;  /* 0x0000000702027276 */ /* 0x000fc40007800008 */
[----:B------:R-:W-:Y:S01]  /*1c440*/  FMNMX3 R4, R4, R14, R13, !PT ;  /* 0x0000000e04047276 */ /* 0x000fe2000780000d */
[----:B---3--:R-:W-:Y:S01]  /*1c450*/  FMUL R8, R12, UR12 ;  /* 0x0000000c0c087c20 */ /* 0x008fe20008400000 */
[----:B----4-:R-:W-:Y:S01]  /*1c460*/  FMUL R7, R23, UR12 ;  /* 0x0000000c17077c20 */ /* 0x010fe20008400000 */
[----:B------:R-:W3:Y:S04]  /*1c470*/  LDL R12, [R1+0x624] ;  /* 0x00062400010c7983 */ /* 0x000ee80000100800 */
[----:B------:R-:W3:Y:S04]  /*1c480*/  LDL R23, [R1+0x61c] ;  /* 0x00061c0001177983 */ /* 0x000ee80000100800 */
[----:B------:R-:W4:Y:S04]  /*1c490*/  LDL.LU R13, [R1+0x1c6c] ;  /* 0x001c6c00010d7983 */ /* 0x000f280000300800 */
[----:B------:R-:W2:Y:S01]  /*1c4a0*/  LDL.LU R14, [R1+0x1c68] ;  /* 0x001c6800010e7983 */ /* 0x000ea20000300800 */
[----:B------:R-:W-:Y:S01]  /*1c4b0*/  FMNMX3 R2, R2, R9, R10, !PT ;  /* 0x0000000902027276 */ /* 0x000fe2000780000a */
[----:B--2---:R-:W-:-:S02]  /*1c4c0*/  FMUL R10, R14, UR12 ;  /* 0x0000000c0e0a7c20 */ /* 0x004fc40008400000 */
[----:B------:R-:W5:Y:S01]  /*1c4d0*/  LDL R14, [R1+0x5b4] ;  /* 0x0005b400010e7983 */ /* 0x000f620000100800 */
[----:B----4-:R-:W-:-:S03]  /*1c4e0*/  FMUL R9, R13, UR12 ;  /* 0x0000000c0d097c20 */ /* 0x010fc60008400000 */
[----:B------:R-:W2:Y:S01]  /*1c4f0*/  LDL R13, [R1+0x618] ;  /* 0x00061800010d7983 */ /* 0x000ea20000100800 */
[----:B------:R-:W-:Y:S01]  /*1c500*/  FSEL R5, R5, -INF , !P4 ;  /* 0xff80000005057808 */ /* 0x000fe20006000000 */
[----:B------:R-:W0:Y:S01]  /*1c510*/  S2UR UR9, SR_CgaCtaId ;  /* 0x00000000000979c3 */ /* 0x000e220000008800 */
[----:B------:R-:W-:Y:S02]  /*1c520*/  FSEL R8, R8, -INF , !P6 ;  /* 0xff80000008087808 */ /* 0x000fe40007000000 */
[----:B-----5:R-:W-:Y:S02]  /*1c530*/  FMNMX3 R4, R4, R14, R15, !PT ;  /* 0x0000000e04047276 */ /* 0x020fe4000780000f */
[----:B------:R-:W4:Y:S01]  /*1c540*/  LDL.LU R15, [R1+0x1c64] ;  /* 0x001c6400010f7983 */ /* 0x000f220000300800 */
[----:B--2---:R-:W-:Y:S02]  /*1c550*/  FMNMX3 R2, R2, R11, R13, !PT ;  /* 0x0000000b02027276 */ /* 0x004fe4000780000d */
[----:B---3--:R-:W-:-:S02]  /*1c560*/  FMNMX3 R4, R4, R23, R12, !PT ;  /* 0x0000001704047276 */ /* 0x008fc4000780000c */
[----:B------:R-:W-:Y:S02]  /*1c570*/  FSEL R12, R6, -INF , !P1 ;  /* 0xff800000060c7808 */ /* 0x000fe40004800000 */
[----:B------:R-:W-:Y:S01]  /*1c580*/  FMNMX3 R2, R2, R21, R22, !PT ;  /* 0x0000001502027276 */ /* 0x000fe20007800016 */
[----:B------:R-:W-:Y:S01]  /*1c590*/  STL [R1+0x640], R5 ;  /* 0x0006400501007387 */ /* 0x000fe20000100800 */
[----:B------:R-:W-:-:S03]  /*1c5a0*/  FMNMX3 R4, R4, R16, R17, !PT ;  /* 0x0000001004047276 */ /* 0x000fc60007800011 */
[----:B------:R-:W-:Y:S01]  /*1c5b0*/  STL [R1+0x650], R12 ;  /* 0x0006500c01007387 */ /* 0x000fe20000100800 */
[----:B------:R-:W-:-:S03]  /*1c5c0*/  FMNMX3 R2, R2, R28, R20, !PT ;  /* 0x0000001c02027276 */ /* 0x000fc60007800014 */
[----:B------:R-:W2:Y:S04]  /*1c5d0*/  LDL.LU R28, [R1+0xf8] ;  /* 0x0000f800011c7983 */ /* 0x000ea80000300800 */
[----:B------:R-:W3:Y:S04]  /*1c5e0*/  LDL.LU R23, [R1+0xf4] ;  /* 0x0000f40001177983 */ /* 0x000ee80000300800 */
[----:B------:R-:W5:Y:S04]  /*1c5f0*/  LDL.LU R17, [R1+0xe8] ;  /* 0x0000e80001117983 */ /* 0x000f680000300800 */
[----:B------:R-:W2:Y:S01]  /*1c600*/  LDL.LU R16, [R1+0xe4] ;  /* 0x0000e40001107983 */ /* 0x000ea20000300800 */
[----:B------:R-:W-:-:S03]  /*1c610*/  FMNMX3 R4, R4, R0, R18, !PT ;  /* 0x0000000004047276 */ /* 0x000fc60007800012 */
[----:B------:R-:W2:Y:S04]  /*1c620*/  LDL.LU R0, [R1+0x1c60] ;  /* 0x001c600001007983 */ /* 0x000ea80000300800 */
[----:B------:R-:W3:Y:S01]  /*1c630*/  LDL.LU R20, [R1+0xdc] ;  /* 0x0000dc0001147983 */ /* 0x000ee20000300800 */
[----:B------:R-:W1:Y:S01]  /*1c640*/  S2R R22, SR_TID.X ;  /* 0x0000000000167919 */ /* 0x000e620000002100 */
[----:B------:R-:W-:Y:S02]  /*1c650*/  FSEL R6, R7, -INF , !P5 ;  /* 0xff80000007067808 */ /* 0x000fe40006800000 */
[----:B------:R-:W-:-:S03]  /*1c660*/  FMNMX3 R2, R2, R3, R26, !PT ;  /* 0x0000000302027276 */ /* 0x000fc6000780001a */
[----:B------:R0:W-:Y:S04]  /*1c670*/  STL [R1+0x64c], R6 ;  /* 0x00064c0601007387 */ /* 0x0001e80000100800 */
[----:B------:R-:W-:Y:S04]  /*1c680*/  STL [R1+0x63c], R8 ;  /* 0x00063c0801007387 */ /* 0x000fe80000100800 */
[----:B------:R-:W5:Y:S01]  /*1c690*/  LDL.LU R18, [R1+0xd0] ;  /* 0x0000d00001127983 */ /* 0x000f620000300800 */
[----:B------:R-:W-:Y:S02]  /*1c6a0*/  FSEL R7, R10, -INF , !P0 ;  /* 0xff8000000a077808 */ /* 0x000fe40004000000 */
[----:B------:R-:W-:-:S02]  /*1c6b0*/  FMNMX3 R4, R4, R24, R12, !PT ;  /* 0x0000001804047276 */ /* 0x000fc4000780000c */
[----:B------:R-:W-:Y:S02]  /*1c6c0*/  FSEL R3, R9, -INF , !P3 ;  /* 0xff80000009037808 */ /* 0x000fe40005800000 */
[----:B------:R-:W-:Y:S01]  /*1c6d0*/  FMNMX3 R2, R2, R5, R8, !PT ;  /* 0x0000000502027276 */ /* 0x000fe20007800008 */
[----:B------:R-:W5:Y:S01]  /*1c6e0*/  LDL.LU R26, [R1+0xcc] ;  /* 0x0000cc00011a7983 */ /* 0x000f620000300800 */
[----:B------:R-:W-:Y:S01]  /*1c6f0*/  FMNMX3 R4, R4, R6, R7, !PT ;  /* 0x0000000604047276 */ /* 0x000fe20007800007 */
[----:B------:R-:W-:Y:S01]  /*1c700*/  UMOV UR8, 0x400 ;  /* 0x0000040000087882 */ /* 0x000fe20000000000 */
[----:B0-----:R-:W-:Y:S01]  /*1c710*/  FMNMX R6, R3, R2, !PT ;  /* 0x0000000203067209 */ /* 0x001fe20007800000 */
[----:B------:R-:W5:Y:S04]  /*1c720*/  LDL.LU R24, [R1+0xc0] ;  /* 0x0000c00001187983 */ /* 0x000f680000300800 */
[----:B------:R0:W-:Y:S01]  /*1c730*/  STL [R1+0x638], R3 ;  /* 0x0006380301007387 */ /* 0x0001e20000100800 */
[----:B------:R-:W-:-:S03]  /*1c740*/  ULEA UR8, UR9, UR8, 0x18 ;  /* 0x0000000809087291 */ /* 0x000fc6000f8ec0ff */
[----:B------:R-:W-:Y:S04]  /*1c750*/  STL [R1+0x648], R7 ;  /* 0x0006480701007387 */ /* 0x000fe80000100800 */
[----:B0-----:R-:W5:Y:S01]  /*1c760*/  LDL.LU R3, [R1+0xbc] ;  /* 0x0000bc0001037983 */ /* 0x001f620000300800 */
[C---:B-1----:R-:W-:Y:S01]  /*1c770*/  LOP3.LUT R2, R22.reuse, 0x7, RZ, 0xc0, !PT ;  /* 0x0000000716027812 */ /* 0x042fe200078ec0ff */
[----:B------:R-:W-:-:S04]  /*1c780*/  IMAD.SHL.U32 R22, R22, 0x2, RZ ;  /* 0x0000000216167824 */ /* 0x000fc800078e00ff */
[----:B------:R-:W-:-:S05]  /*1c790*/  IMAD R2, R2, 0x110, RZ ;  /* 0x0000011002027824 */ /* 0x000fca00078e02ff */
[----:B------:R-:W-:Y:S01]  /*1c7a0*/  LOP3.LUT R2, R2, 0x30, R22, 0x78, !PT ;  /* 0x0000003002027812 */ /* 0x000fe200078e7816 */
[----:B----4-:R-:W-:-:S05]  /*1c7b0*/  FMUL R11, R15, UR12 ;  /* 0x0000000c0f0b7c20 */ /* 0x010fca0008400000 */
[----:B------:R-:W-:-:S05]  /*1c7c0*/  FSEL R5, R11, -INF , !P2 ;  /* 0xff8000000b057808 */ /* 0x000fca0005000000 */
[----:B------:R-:W-:Y:S04]  /*1c7d0*/  STL [R1+0x644], R5 ;  /* 0x0006440501007387 */ /* 0x000fe80000100800 */
[----:B------:R-:W4:Y:S04]  /*1c7e0*/  LDL.LU R21, [R1+0xb4] ;  /* 0x0000b40001157983 */ /* 0x000f280000300800 */
[----:B------:R-:W4:Y:S04]  /*1c7f0*/  LDL.LU R22, [R1+0xa8] ;  /* 0x0000a80001167983 */ /* 0x000f280000300800 */
[----:B--2---:R0:W-:Y:S04]  /*1c800*/  STS.U16 [R0+UR8+0x20000], R28 ;  /* 0x0200001c00007988 */ /* 0x0041e80008000408 */
[----:B---3--:R1:W-:Y:S04]  /*1c810*/  STS.U16 [R0+UR8+0x22000], R20 ;  /* 0x0220001400007988 */ /* 0x0083e80008000408 */
[----:B0-----:R-:W2:Y:S04]  /*1c820*/  LDL.LU R28, [R1+0xa4] ;  /* 0x0000a400011c7983 */ /* 0x001ea80000300800 */
[----:B------:R-:W3:Y:S04]  /*1c830*/  LDL.LU R8, [R1+0x94] ;  /* 0x0000940001087983 */ /* 0x000ee80000300800 */
[----:B------:R-:W3:Y:S04]  /*1c840*/  LDL.LU R15, [R1+0x8c] ;  /* 0x00008c00010f7983 */ /* 0x000ee80000300800 */
[----:B-1----:R-:W3:Y:S04]  /*1c850*/  LDL.LU R20, [R1+0x84] ;  /* 0x0000840001147983 */ /* 0x002ee80000300800 */
[----:B-----5:R0:W-:Y:S04]  /*1c860*/  STS.U16 [R0+UR8+0x22800], R18 ;  /* 0x0228001200007988 */ /* 0x0201e80008000408 */
[----:B------:R-:W5:Y:S04]  /*1c870*/  LDL.LU R12, [R1+0x80] ;  /* 0x00008000010c7983 */ /* 0x000f680000300800 */
[----:B------:R1:W-:Y:S04]  /*1c880*/  STS.U16 [R0+UR8+0x21800], R16 ;  /* 0x0218001000007988 */ /* 0x0003e80008000408 */
[----:B------:R1:W-:Y:S04]  /*1c890*/  STS.U16 [R0+UR8+0x21000], R17 ;  /* 0x0210001100007988 */ /* 0x0003e80008000408 */
[----:B0-----:R-:W5:Y:S04]  /*1c8a0*/  LDL.LU R18, [R1+0x78] ;  /* 0x0000780001127983 */ /* 0x001f680000300800 */
[----:B-1----:R-:W5:Y:S04]  /*1c8b0*/  LDL.LU R16, [R1+0x70] ;  /* 0x0000700001107983 */ /* 0x002f680000300800 */
[----:B------:R0:W-:Y:S04]  /*1c8c0*/  STS.U16 [R0+UR8+0x23000], R26 ;  /* 0x0230001a00007988 */ /* 0x0001e80008000408 */
[----:B------:R-:W5:Y:S04]  /*1c8d0*/  LDL.LU R17, [R1+0x6c] ;  /* 0x00006c0001117983 */ /* 0x000f680000300800 */
[----:B------:R1:W-:Y:S04]  /*1c8e0*/  STS.U16 [R0+UR8+0x23800], R24 ;  /* 0x0238001800007988 */ /* 0x0003e80008000408 */
[----:B------:R1:W-:Y:S04]  /*1c8f0*/  STS.U16 [R0+UR8+0x24000], R3 ;  /* 0x0240000300007988 */ /* 0x0003e80008000408 */
[----:B0-----:R-:W5:Y:S04]  /*1c900*/  LDL.LU R26, [R1+0x68] ;  /* 0x00006800011a7983 */ /* 0x001f680000300800 */
[----:B-1----:R-:W5:Y:S04]  /*1c910*/  LDL.LU R24, [R1+0x64] ;  /* 0x0000640001187983 */ /* 0x002f680000300800 */
[----:B------:R-:W5:Y:S04]  /*1c920*/  LDL.LU R11, [R1+0x60] ;  /* 0x00006000010b7983 */ /* 0x000f680000300800 */
[----:B------:R-:W5:Y:S04]  /*1c930*/  LDL.LU R3, [R1+0x5c] ;  /* 0x00005c0001037983 */ /* 0x000f680000300800 */
[----:B------:R-:W5:Y:S04]  /*1c940*/  LDL.LU R14, [R1+0x58] ;  /* 0x00005800010e7983 */ /* 0x000f680000300800 */
[----:B------:R-:W5:Y:S04]  /*1c950*/  LDL.LU R13, [R1+0x54] ;  /* 0x00005400010d7983 */ /* 0x000f680000300800 */
[----:B------:R-:W-:Y:S01]  /*1c960*/  STS.U16 [R0+UR8+0x20800], R23 ;  /* 0x0208001700007988 */ /* 0x000fe20008000408 */
[----:B------:R-:W-:-:S03]  /*1c970*/  FMNMX R4, R5, R4, !PT ;  /* 0x0000000405047209 */ /* 0x000fc60007800000 */
[----:B----4-:R0:W-:Y:S04]  /*1c980*/  STS.U16 [R0+UR8+0x24800], R21 ;  /* 0x0248001500007988 */ /* 0x0101e80008000408 */
[----:B------:R1:W-:Y:S04]  /*1c990*/  STS.U16 [R0+UR8+0x25000], R22 ;  /* 0x0250001600007988 */ /* 0x0003e80008000408 */
[----:B0-----:R-:W4:Y:S04]  /*1c9a0*/  LDL.LU R21, [R1+0x50] ;  /* 0x0000500001157983 */ /* 0x001f280000300800 */
[----:B------:R-:W4:Y:S04]  /*1c9b0*/  LDL.LU R10, [R1+0x4c] ;  /* 0x00004c00010a7983 */ /* 0x000f280000300800 */
[----:B------:R-:W4:Y:S04]  /*1c9c0*/  LDL.LU R9, [R1+0x48] ;  /* 0x0000480001097983 */ /* 0x000f280000300800 */
[----:B------:R-:W4:Y:S04]  /*1c9d0*/  LDL.LU R23, [R1+0x44] ;  /* 0x0000440001177983 */ /* 0x000f280000300800 */
[----:B-1----:R-:W4:Y:S04]  /*1c9e0*/  LDL.LU R22, [R1+0x130] ;  /* 0x0001300001167983 */ /* 0x002f280000300800 */
[----:B--2---:R0:W-:Y:S04]  /*1c9f0*/  STS.U16 [R0+UR8+0x25800], R28 ;  /* 0x0258001c00007988 */ /* 0x0041e80008000408 */
[----:B---3--:R1:W-:Y:S04]  /*1ca00*/  STS.U16 [R0+UR8+0x26000], R8 ;  /* 0x0260000800007988 */ /* 0x0083e80008000408 */
[----:B------:R2:W-:Y:S04]  /*1ca10*/  STS.U16 [R0+UR8+0x27000], R20 ;  /* 0x0270001400007988 */ /* 0x0005e80008000408 */
[----:B0-----:R-:W3:Y:S04]  /*1ca20*/  LDL.LU R28, [R1+0x298] ;  /* 0x00029800011c7983 */ /* 0x001ee80000300800 */
[----:B-1----:R-:W3:Y:S04]  /*1ca30*/  LDL.LU R8, [R1+0x29c] ;  /* 0x00029c0001087983 */ /* 0x002ee80000300800 */
[----:B--2---:R-:W2:Y:S04]  /*1ca40*/  LDL.LU R20, [R1+0x40] ;  /* 0x0000400001147983 */ /* 0x004ea80000300800 */
[----:B------:R-:W0:Y:S04]  /*1ca50*/  SHFL.BFLY PT, R7, R6, 0x2, 0x1f ;  /* 0x0c401f0006077f89 */ /* 0x000e2800000e0000 */
[----:B------:R-:W1:Y:S04]  /*1ca60*/  SHFL.BFLY PT, R5, R4, 0x2, 0x1f ;  /* 0x0c401f0004057f89 */ /* 0x000e6800000e0000 */
[----:B------:R0:W-:Y:S04]  /*1ca70*/  STS.U16 [R0+UR8+0x26800], R15 ;  /* 0x0268000f00007988 */ /* 0x0001e80008000408 */
[----:B-----5:R5:W-:Y:S04]  /*1ca80*/  STS.U16 [R0+UR8+0x27800], R12 ;  /* 0x0278000c00007988 */ /* 0x020be80008000408 */
[----:B------:R1:W-:Y:S04]  /*1ca90*/  STS.U16 [R0+UR8+0x28000], R18 ;  /* 0x0280001200007988 */ /* 0x0003e80008000408 */
[----:B------:R1:W-:Y:S04]  /*1caa0*/  STS.U16 [R0+UR8+0x28800], R16 ;  /* 0x0288001000007988 */ /* 0x0003e80008000408 */
[----:B0-----:R-:W2:Y:S04]  /*1cab0*/  LDL.LU R15, [R1+0x34] ;  /* 0x00003400010f7983 */ /* 0x001ea80000300800 */
[----:B-----5:R-:W5:Y:S04]  /*1cac0*/  LDL.LU R12, [R1+0x2c] ;  /* 0x00002c00010c7983 */ /* 0x020f680000300800 */
[----:B-1----:R-:W5:Y:S04]  /*1cad0*/  LDL.LU R18, [R1+0x100] ;  /* 0x0001000001127983 */ /* 0x002f680000300800 */
[----:B------:R-:W5:Y:S01]  /*1cae0*/  LDL.LU R16, [R1+0x1c5c] ;  /* 0x001c5c0001107983 */ /* 0x000f620000300800 */
[----:B------:R-:W-:-:S02]  /*1caf0*/  FMNMX R6, R6, R7, !PT ;  /* 0x0000000706067209 */ /* 0x000fc40007800000 */
[----:B------:R-:W-:-:S03]  /*1cb00*/  FMNMX R4, R4, R5, !PT ;  /* 0x0000000504047209 */ /* 0x000fc60007800000 */
[----:B------:R-:W3:Y:S04]  /*1cb10*/  SHFL.BFLY PT, R7, R6, 0x1, 0x1f ;  /* 0x0c201f0006077f89 */ /* 0x000ee800000e0000 */
[----:B------:R-:W0:Y:S04]  /*1cb20*/  SHFL.BFLY PT, R5, R4, 0x1, 0x1f ;  /* 0x0c201f0004057f89 */ /* 0x000e2800000e0000 */
[----:B------:R1:W-:Y:S04]  /*1cb30*/  STS.U16 [R0+UR8+0x29000], R17 ;  /* 0x0290001100007988 */ /* 0x0003e80008000408 */
[----:B------:R0:W-:Y:S04]  /*1cb40*/  STS.U16 [R0+UR8+0x29800], R26 ;  /* 0x0298001a00007988 */ /* 0x0001e80008000408 */
[----:B------:R0:W-:Y:S04]  /*1cb50*/  STS.U16 [R0+UR8+0x2a000], R24 ;  /* 0x02a0001800007988 */ /* 0x0001e80008000408 */
[----:B------:R0:W-:Y:S04]  /*1cb60*/  STS.U16 [R0+UR8+0x2b000], R3 ;  /* 0x02b0000300007988 */ /* 0x0001e80008000408 */
[----:B------:R-:W-:Y:S04]  /*1cb70*/  STS.U16 [R0+UR8+0x2c000], R13 ;  /* 0x02c0000d00007988 */ /* 0x000fe80008000408 */
[----:B-1----:R-:W5:Y:S04]  /*1cb80*/  LDL.LU R17, [R1+0x1c58] ;  /* 0x001c580001117983 */ /* 0x002f680000300800 */
[----:B0-----:R-:W5:Y:S04]  /*1cb90*/  LDL.LU R26, [R1+0xfc] ;  /* 0x0000fc00011a7983 */ /* 0x001f680000300800 */
[----:B------:R-:W5:Y:S04]  /*1cba0*/  LDL.LU R24, [R1+0xf0] ;  /* 0x0000f00001187983 */ /* 0x000f680000300800 */
[----:B------:R-:W5:Y:S04]  /*1cbb0*/  LDL.LU R3, [R1+0xec] ;  /* 0x0000ec0001037983 */ /* 0x000f680000300800 */
[----:B------:R-:W-:Y:S04]  /*1cbc0*/  STS.U16 [R0+UR8+0x2a800], R11 ;  /* 0x02a8000b00007988 */ /* 0x000fe80008000408 */
[----:B------:R0:W-:Y:S04]  /*1cbd0*/  STS.U16 [R0+UR8+0x2b800], R14 ;  /* 0x02b8000e00007988 */ /* 0x0001e80008000408 */
[----:B0-----:R-:W5:Y:S04]  /*1cbe0*/  LDL.LU R14, [R1+0xe0] ;  /* 0x0000e000010e7983 */ /* 0x001f680000300800 */
[----:B----4-:R0:W-:Y:S04]  /*1cbf0*/  STS.U16 [R0+UR8+0x2c800], R21 ;  /* 0x02c8001500007988 */ /* 0x0101e80008000408 */
[----:B------:R1:W-:Y:S04]  /*1cc00*/  STS.U16 [R0+UR8+0x2e000], R23 ;  /* 0x02e0001700007988 */ /* 0x0003e80008000408 */
[----:B0-----:R-:W4:Y:S01]  /*1cc10*/  LDL.LU R21, [R1+0xd8] ;  /* 0x0000d80001157983 */ /* 0x001f220000300800 */
[----:B---3--:R-:W-:-:S02]  /*1cc20*/  FMNMX3 R13, R6, R7, R28, !PT ;  /* 0x00000007060d7276 */ /* 0x008fc4000780001c */
[----:B------:R-:W-:Y:S01]  /*1cc30*/  FMNMX3 R11, R4, R5, R8, !PT ;  /* 0x00000005040b7276 */ /* 0x000fe20007800008 */
[----:B--2---:R0:W-:Y:S04]  /*1cc40*/  STS.U16 [R0+UR8+0x2e800], R20 ;  /* 0x02e8001400007988 */ /* 0x0041e80008000408 */
[----:B------:R-:W-:Y:S04]  /*1cc50*/  STL [R1+0x4b4], R13 ;  /* 0x0004b40d01007387 */ /* 0x000fe80000100800 */
[----:B-1----:R-:W2:Y:S01]  /*1cc60*/  LDL.LU R23, [R1+0xd4] ;  /* 0x0000d40001177983 */ /* 0x002ea20000300800 */
[----:B------:R-:W-:-:S03]  /*1cc70*/  FADD R4, R22, -R13 ;  /* 0x8000000d16047221 */ /* 0x000fc60000000000 */
[----:B------:R-:W3:Y:S04]  /*1cc80*/  LDL.LU R22, [R1+0xc8] ;  /* 0x0000c80001167983 */ /* 0x000ee80000300800 */
[----:B------:R-:W-:Y:S04]  /*1cc90*/  STL [R1+0x4b0], R11 ;  /* 0x0004b00b01007387 */ /* 0x000fe80000100800 */
[----:B0-----:R-:W3:Y:S01]  /*1cca0*/  LDL.LU R20, [R1+0xc4] ;  /* 0x0000c40001147983 */ /* 0x001ee20000300800 */
[----:B------:R-:W-:-:S03]  /*1ccb0*/  FMUL R4, R4, 1.4426950216293334961 ;  /* 0x3fb8aa3b04047820 */ /* 0x000fc60000400000 */
[----:B------:R-:W-:Y:S04]  /*1ccc0*/  STS.U16 [R0+UR8+0x2d000], R10 ;  /* 0x02d0000a00007988 */ /* 0x000fe80008000408 */
[----:B------:R-:W-:Y:S01]  /*1ccd0*/  STS.U16 [R0+UR8+0x2d800], R9 ;  /* 0x02d8000900007988 */ /* 0x000fe20008000408 */
[----:B------:R-:W-:-:S03]  /*1cce0*/  LOP3.LUT R5, R0, 0x40, RZ, 0x3c, !PT ;  /* 0x0000004000057812 */ /* 0x000fc600078e3cff */
[----:B------:R-:W-:Y:S04]  /*1ccf0*/  STS.U16 [R0+UR8+0x2f000], R15 ;  /* 0x02f0000f00007988 */ /* 0x000fe80008000408 */
[----:B-----5:R0:W-:Y:S02]  /*1cd00*/  STS.U16 [R0+UR8+0x2f800], R12 ;  /* 0x02f8000c00007988 */ /* 0x0201e40008000408 */
[--C-:B0-----:R-:W-:Y:S02]  /*1cd10*/  FADD R0, R16, -R13.reuse ;  /* 0x8000000d10007221 */ /* 0x101fe40000000000 */
[----:B------:R0:W1:Y:S02]  /*1cd20*/  MUFU.EX2 R16, R4 ;  /* 0x0000000400107308 */ /* 0x0000640000000800 */
[----:B------:R-:W-:Y:S01]  /*1cd30*/  FMUL R0, R0, 1.4426950216293334961 ;  /* 0x3fb8aa3b00007820 */ /* 0x000fe20000400000 */
[----:B------:R5:W-:Y:S04]  /*1cd40*/  STS.U16 [R5+UR8+0x20400], R18 ;  /* 0x0204001205007988 */ /* 0x000be80008000408 */
[----:B-----5:R-:W5:Y:S01]  /*1cd50*/  LDL.LU R18, [R1+0xb8] ;  /* 0x0000b80001127983 */ /* 0x020f620000300800 */
[----:B0-----:R-:W-:-:S03]  /*1cd60*/  FADD R4, R17, -R13 ;  /* 0x8000000d11047221 */ /* 0x001fc60000000000 */
[----:B------:R-:W5:Y:S01]  /*1cd70*/  LDL.LU R12, [R1+0x110] ;  /* 0x00011000010c7983 */ /* 0x000f620000300800 */
[----:B------:R0:W0:Y:S03]  /*1cd80*/  MUFU.EX2 R17, R0 ;  /* 0x0000000000117308 */ /* 0x0000260000000800 */
[----:B------:R1:W-:Y:S04]  /*1cd90*/  STS.U16 [R5+UR8+0x20c00], R26 ;  /* 0x020c001a05007988 */ /* 0x0003e80008000408 */
[----:B------:R0:W-:Y:S04]  /*1cda0*/  STS.U16 [R5+UR8+0x21400], R24 ;  /* 0x0214001805007988 */ /* 0x0001e80008000408 */
[----:B------:R0:W-:Y:S04]  /*1cdb0*/  STS.U16 [R5+UR8+0x21c00], R3 ;  /* 0x021c000305007988 */ /* 0x0001e80008000408 */
[----:B-1----:R-:W5:Y:S04]  /*1cdc0*/  LDL.LU R26, [R1+0xa0] ;  /* 0x0000a000011a7983 */ /* 0x002f680000300800 */
[----:B0-----:R-:W5:Y:S04]  /*1cdd0*/  LDL.LU R24, [R1+0x98] ;  /* 0x0000980001187983 */ /* 0x001f680000300800 */
[----:B------:R-:W5:Y:S04]  /*1cde0*/  LDL.LU R3, [R1+0x88] ;  /* 0x0000880001037983 */ /* 0x000f680000300800 */
[----:B------:R-:W-:Y:S04]  /*1cdf0*/  STL [R1+0x5e8], R16 ;  /* 0x0005e81001007387 */ /* 0x000fe80000100800 */
[----:B------:R-:W5:Y:S04]  /*1ce00*/  LDL.LU R6, [R1+0x74] ;  /* 0x0000740001067983 */ /* 0x000f680000300800 */
[----:B------:R-:W5:Y:S04]  /*1ce10*/  LDL.LU R7, [R1+0x24] ;  /* 0x0000240001077983 */ /* 0x000f680000300800 */
[----:B------:R-:W5:Y:S04]  /*1ce20*/  LDL.LU R10, [R1+0x20] ;  /* 0x00002000010a7983 */ /* 0x000f680000300800 */
[----:B------:R-:W5:Y:S04]  /*1ce30*/  LDL.LU R9, [R1+0x1c] ;  /* 0x00001c0001097983 */ /* 0x000f680000300800 */
[----:B------:R-:W-:Y:S01]  /*1ce40*/  STS.U16 [R5+UR8+0x22400], R14 ;  /* 0x0224000e05007988 */ /* 0x000fe20008000408 */
[----:B------:R-:W-:-:S03]  /*1ce50*/  FMUL R0, R4, 1.4426950216293334961 ;  /* 0x3fb8aa3b04007820 */ /* 0x000fc60000400000 */
[----:B----4-:R0:W-:Y:S04]  /*1ce60*/  STS.U16 [R5+UR8+0x22c00], R21 ;  /* 0x022c001505007988 */ /* 0x0101e80008000408 */
[----:B0-----:R-:W4:Y:S04]  /*1ce70*/  LDL.LU R21, [R1+0x18] ;  /* 0x0000180001157983 */ /* 0x001f280000300800 */
[----:B------:R-:W4:Y:S04]  /*1ce80*/  LDL.LU R15, [R1+0x14] ;  /* 0x00001400010f7983 */ /* 0x000f280000300800 */
[----:B--2---:R0:W-:Y:S04]  /*1ce90*/  STS.U16 [R5+UR8+0x23400], R23 ;  /* 0x0234001705007988 */ /* 0x0041e80008000408 */
[----:B------:R-:W2:Y:S04]  /*1cea0*/  LDL.LU R14, [R1+0x10] ;  /* 0x00001000010e7983 */ /* 0x000ea80000300800 */
[----:B---3--:R1:W-:Y:S04]  /*1ceb0*/  STS.U16 [R5+UR8+0x23c00], R22 ;  /* 0x023c001605007988 */ /* 0x0083e80008000408 */
[----:B------:R3:W-:Y:S04]  /*1cec0*/  STS.U16 [R5+UR8+0x24400], R20 ;  /* 0x0244001405007988 */ /* 0x0007e80008000408 */
[----:B0-----:R-:W2:Y:S04]  /*1ced0*/  LDL.LU R23, [R1+0xc] ;  /* 0x00000c0001177983 */ /* 0x001ea80000300800 */
[----:B-1----:R-:W2:Y:S04]  /*1cee0*/  LDL.LU R22, [R1+0x8] ;  /* 0x0000080001167983 */ /* 0x002ea80000300800 */
[----:B---3--:R-:W3:Y:S04]  /*1cef0*/  LDL.LU R20, [R1+0x4] ;  /* 0x0000040001147983 */ /* 0x008ee80000300800 */
[----:B------:R-:W-:Y:S04]  /*1cf00*/  STL [R1+0x5e4], R17 ;  /* 0x0005e41101007387 */ /* 0x000fe80000100800 */
[----:B------:R-:W2:Y:S04]  /*1cf10*/  LDL.LU R4, [R1+0xb0] ;  /* 0x0000b00001047983 */ /* 0x000ea80000300800 */
[----:B-----5:R0:W-:Y:S04]  /*1cf20*/  STS.U16 [R5+UR8+0x24c00], R18 ;  /* 0x024c001205007988 */ /* 0x0201e80008000408 */
[----:B0-----:R-:W5:Y:S04]  /*1cf30*/  LDL.LU R18, [R1] ;  /* 0x0000000001127983 */ /* 0x001f680000300800 */
[----:B--2---:R0:W-:Y:S02]  /*1cf40*/  STS.U16 [R5+UR8+0x25400], R4 ;  /* 0x0254000405007988 */ /* 0x0041e40008000408 */
[----:B0-----:R-:W-:-:S02]  /*1cf50*/  FADD R4, R12, -R13 ;  /* 0x8000000d0c047221 */ /* 0x001fc40000000000 */
[----:B------:R0:W1:Y:S02]  /*1cf60*/  MUFU.EX2 R12, R0 ;  /* 0x00000000000c7308 */ /* 0x0000640000000800 */
[----:B0-----:R-:W2:Y:S04]  /*1cf70*/  LDL.LU R0, [R1+0x90] ;  /* 0x0000900001007983 */ /* 0x001ea80000300800 */
[----:B------:R0:W-:Y:S04]  /*1cf80*/  STS.U16 [R5+UR8+0x25c00], R26 ;  /* 0x025c001a05007988 */ /* 0x0001e80008000408 */
[----:B------:R1:W-:Y:S04]  /*1cf90*/  STS.U16 [R5+UR8+0x26400], R24 ;  /* 0x0264001805007988 */ /* 0x0003e80008000408 */
[----:B0-----:R-:W3:Y:S04]  /*1cfa0*/  LDL.LU R26, [R1+0x1c54] ;  /* 0x001c5400011a7983 */ /* 0x001ee80000300800 */
[----:B-1----:R-:W3:Y:S04]  /*1cfb0*/  LDL.LU R24, [R1+0x1c50] ;  /* 0x001c500001187983 */ /* 0x002ee80000300800 */
[----:B------:R-:W-:Y:S04]  /*1cfc0*/  STL [R1+0x5e0], R12 ;  /* 0x0005e00c01007387 */ /* 0x000fe80000100800 */
[----:B--2---:R0:W-:Y:S02]  /*1cfd0*/  STS.U16 [R5+UR8+0x26c00], R0 ;  /* 0x026c000005007988 */ /* 0x0041e40008000408 */
[----:B0-----:R-:W-:-:S02]  /*1cfe0*/  FMUL R0, R4, 1.4426950216293334961 ;  /* 0x3fb8aa3b04007820 */ /* 0x001fc40000400000 */
[----:B------:R-:W2:Y:S04]  /*1cff0*/  LDL.LU R4, [R1+0x7c] ;  /* 0x00007c0001047983 */ /* 0x000ea80000300800 */
[----:B------:R0:W-:Y:S04]  /*1d000*/  STS.U16 [R5+UR8+0x27400], R3 ;  /* 0x0274000305007988 */ /* 0x0001e80008000408 */
[----:B0-----:R-:W3:Y:S04]  /*1d010*/  LDL.LU R3, [R1+0x1c4c] ;  /* 0x001c4c0001037983 */ /* 0x001ee80000300800 */
[----:B--2---:R0:W-:Y:S02]  /*1d020*/  STS.U16 [R5+UR8+0x27c00], R4 ;  /* 0x027c000405007988 */ /* 0x0041e40008000408 */
[----:B0-----:R-:W-:-:S02]  /*1d030*/  FADD R4, -R13, R28 ;  /* 0x0000001c0d047221 */ /* 0x001fc40000000100 */
[----:B------:R0:W1:Y:S01]  /*1d040*/  MUFU.EX2 R13, R0 ;  /* 0x00000000000d7308 */ /* 0x0000620000000800 */
[----:B------:R-:W2:Y:S01]  /*1d050*/  LDL.LU R28, [R1+0x1c48] ;  /* 0x001c4800011c7983 */ /* 0x000ea20000300800 */
[----:B0-----:R-:W-:Y:S01]  /*1d060*/  FMUL R0, R4, 1.4426950216293334961 ;  /* 0x3fb8aa3b04007820 */ /* 0x001fe20000400000 */
[--C-:B------:R-:W-:Y:S02]  /*1d070*/  FADD R4, R29, -R11.reuse ;  /* 0x8000000b1d047221 */ /* 0x100fe40000000000 */
[----:B-1----:R-:W-:Y:S04]  /*1d080*/  STL [R1+0x634], R13 ;  /* 0x0006340d01007387 */ /* 0x002fe80000100800 */
[----:B------:R-:W2:Y:S04]  /*1d090*/  LDL.LU R29, [R1+0x1c44] ;  /* 0x001c4400011d7983 */ /* 0x000ea80000300800 */
[----:B------:R-:W-:Y:S04]  /*1d0a0*/  STS.U16 [R5+UR8+0x28400], R6 ;  /* 0x0284000605007988 */ /* 0x000fe80008000408 */
[----:B------:R-:W-:Y:S04]  /*1d0b0*/  STS.U16 [R5+UR8+0x28c00], R7 ;  /* 0x028c000705007988 */ /* 0x000fe80008000408 */
[----:B------:R-:W-:Y:S04]  /*1d0c0*/  STS.U16 [R5+UR8+0x29400], R10 ;  /* 0x0294000a05007988 */ /* 0x000fe80008000408 */
[----:B------:R-:W-:Y:S04]  /*1d0d0*/  STS.U16 [R5+UR8+0x29c00], R9 ;  /* 0x029c000905007988 */ /* 0x000fe80008000408 */
[----:B----4-:R0:W-:Y:S04]  /*1d0e0*/  STS.U16 [R5+UR8+0x2a400], R21 ;  /* 0x02a4001505007988 */ /* 0x0101e80008000408 */
[----:B------:R-:W-:Y:S04]  /*1d0f0*/  STS.U16 [R5+UR8+0x2ac00], R15 ;  /* 0x02ac000f05007988 */ /* 0x000fe80008000408 */
[----:B------:R1:W-:Y:S04]  /*1d100*/  STS.U16 [R5+UR8+0x2b400], R14 ;  /* 0x02b4000e05007988 */ /* 0x0003e80008000408 */
[----:B------:R-:W-:Y:S04]  /*1d110*/  STS.U16 [R5+UR8+0x2bc00], R23 ;  /* 0x02bc001705007988 */ /* 0x000fe80008000408 */
[----:B------:R-:W-:Y:S04]  /*1d120*/  STS.U16 [R5+UR8+0x2c400], R22 ;  /* 0x02c4001605007988 */ /* 0x000fe80008000408 */
[----:B---3--:R-:W-:Y:S04]  /*1d130*/  STS.U16 [R5+UR8+0x2cc00], R20 ;  /* 0x02cc001405007988 */ /* 0x008fe80008000408 */
[----:B-----5:R-:W-:Y:S04]  /*1d140*/  STS.U16 [R5+UR8+0x2d400], R18 ;  /* 0x02d4001205007988 */ /* 0x020fe80008000408 */
[----:B------:R3:W-:Y:S04]  /*1d150*/  STS.U16 [R5+UR8+0x2ec00], R3 ;  /* 0x02ec000305007988 */ /* 0x0007e80008000408 */
[----:B------:R-:W-:Y:S04]  /*1d160*/  STS.U16 [R5+UR8+0x2f400], R24 ;  /* 0x02f4001805007988 */ /* 0x000fe80008000408 */
[----:B------:R-:W-:Y:S01]  /*1d170*/  STS.U16 [R5+UR8+0x2fc00], R26 ;  /* 0x02fc001a05007988 */ /* 0x000fe20008000408 */
[----:B0-----:R0:W4:Y:S02]  /*1d180*/  MUFU.EX2 R21, R0 ;  /* 0x0000000000157308 */ /* 0x0011240000000800 */
[----:B0-----:R-:W-:Y:S01]  /*1d190*/  FMUL R0, R4, 1.4426950216293334961 ;  /* 0x3fb8aa3b04007820 */ /* 0x001fe20000400000 */
[----:B------:R-:W-:-:S04]  /*1d1a0*/  FADD R4, R19, -R11 ;  /* 0x8000000b13047221 */ /* 0x000fc80000000000 */
[----:B------:R-:W-:Y:S01]  /*1d1b0*/  FMUL R4, R4, 1.4426950216293334961 ;  /* 0x3fb8aa3b04047820 */ /* 0x000fe20000400000 */
[----:B-1----:R-:W0:Y:S01]  /*1d1c0*/  MUFU.EX2 R14, R0 ;  /* 0x00000000000e7308 */ /* 0x002e220000000800 */
[----:B----4-:R-:W-:Y:S01]  /*1d1d0*/  STL [R1+0x4c8], R21 ;  /* 0x0004c81501007387 */ /* 0x010fe20000100800 */
[----:B---3--:R-:W-:-:S03]  /*1d1e0*/  FADD R3, -R11, R8 ;  /* 0x000000080b037221 */ /* 0x008fc60000000100 */
[----:B0-----:R-:W-:Y:S04]  /*1d1f0*/  STL [R1+0x5dc], R14 ;  /* 0x0005dc0e01007387 */ /* 0x001fe80000100800 */
[----:B--2---:R-:W-:Y:S04]  /*1d200*/  STS.U16 [R5+UR8+0x2e400], R28 ;  /* 0x02e4001c05007988 */ /* 0x004fe80008000408 */
[----:B------:R0:W-:Y:S01]  /*1d210*/  STS.U16 [R5+UR8+0x2dc00], R29 ;  /* 0x02dc001d05007988 */ /* 0x0001e20008000408 */
[----:B------:R-:W-:Y:S06]  /*1d220*/  BAR.SYNC.DEFER_BLOCKING 0x0 ;  /* 0x0000000000007b1d */ /* 0x000fec0000010000 */
[----:B0-----:R0:W1:Y:S02]  /*1d230*/  MUFU.EX2 R29, R4 ;  /* 0x00000004001d7308 */ /* 0x0010640000000800 */
[----:B0-----:R-:W0:Y:S04]  /*1d240*/  LDSM.16.M88.4 R4, [R2+UR7+0x20000] ;  /* 0x020000070204783b */ /* 0x001e280008000200 */
[----:B0-----:R-:W-:Y:S04]  /*1d250*/  STL [R1+0x1b24], R6 ;  /* 0x001b240601007387 */ /* 0x001fe80000100800 */
[----:B------:R0:W-:Y:S04]  /*1d260*/  STL [R1+0x1b20], R7 ;  /* 0x001b200701007387 */ /* 0x0001e80000100800 */
[----:B------:R-:W2:Y:S04]  /*1d270*/  LDL.LU R8, [R1+0x2f0] ;  /* 0x0002f00001087983 */ /* 0x000ea80000300800 */
[----:B------:R-:W3:Y:S04]  /*1d280*/  LDL.LU R9, [R1+0x2f4] ;  /* 0x0002f40001097983 */ /* 0x000ee80000300800 */
[----:B------:R-:W4:Y:S04]  /*1d290*/  LDL.LU R10, [R1+0x2f8] ;  /* 0x0002f800010a7983 */ /* 0x000f280000300800 */
[----:B0-----:R-:W5:Y:S01]  /*1d2a0*/  LDL.LU R7, [R1+0x2fc] ;  /* 0x0002fc0001077983 */ /* 0x001f620000300800 */
[----:B------:R-:W-:-:S04]  /*1d2b0*/  FADD R0, R25, -R11 ;  /* 0x8000000b19007221 */ /* 0x000fc80000000000 */
[----:B------:R-:W-:-:S04]  /*1d2c0*/  FMUL R0, R0, 1.4426950216293334961 ;  /* 0x3fb8aa3b00007820 */ /* 0x000fc80000400000 */
[----:B------:R0:W1:Y:S02]  /*1d2d0*/  MUFU.EX2 R6, R0 ;  /* 0x0000000000067308 */ /* 0x0000640000000800 */
[----:B0-----:R-:W-:Y:S02]  /*1d2e0*/  FADD R0, R27, -R11 ;  /* 0x8000000b1b007221 */ /* 0x001fe40000000000 */
[----:B------:R-:W0:Y:S01]  /*1d2f0*/  LDSM.16.M88.4 R24, [R2+UR7+0x20800] ;  /* 0x020800070218783b */ /* 0x000e220008000200 */
[----:B------:R-:W-:Y:S02]  /*1d300*/  F2FP.BF16.F32.PACK_AB R16, R17, R16 ;  /* 0x000000101110723e */ /* 0x000fe400000010ff */
[----:B-1----:R-:W-:Y:S02]  /*1d310*/  F2FP.BF16.F32.PACK_AB R17, R29, R14 ;  /* 0x0000000e1d11723e */ /* 0x002fe400000010ff */
[----:B------:R-:W-:Y:S01]  /*1d320*/  F2FP.BF16.F32.PACK_AB R18, R13, R12 ;  /* 0x0000000c0d12723e */ /* 0x000fe200000010ff */
[----:B------:R-:W-:Y:S01]  /*1d330*/  STL [R1+0x630], R6 ;  /* 0x0006300601007387 */ /* 0x000fe20000100800 */
[----:B------:R-:W-:Y:S01]  /*1d340*/  FMUL R3, R3, 1.4426950216293334961 ;  /* 0x3fb8aa3b03037820 */ /* 0x000fe20000400000 */
[----:B------:R-:W-:-:S03]  /*1d350*/  FMUL R0, R0, 1.4426950216293334961 ;  /* 0x3fb8aa3b00007820 */ /* 0x000fc60000400000 */
[----:B------:R-:W1:Y:S08]  /*1d360*/  MUFU.EX2 R23, R3 ;  /* 0x0000000300177308 */ /* 0x000e700000000800 */
[----:B------:R-:W0:Y:S02]  /*1d370*/  MUFU.EX2 R3, R0 ;  /* 0x0000000000037308 */ /* 0x000e240000000800 */
[----:B0-----:R-:W-:Y:S01]  /*1d380*/  MOV R15, R25 ;  /* 0x00000019000f7202 */ /* 0x001fe20000000f00 */
[----:B------:R-:W-:Y:S01]  /*1d390*/  IMAD.MOV.U32 R20, RZ, RZ, R24 ;  /* 0x000000ffff147224 */ /* 0x000fe200078e0018 */
[----:B------:R-:W-:Y:S04]  /*1d3a0*/  STL.64 [R1+0x3a8], R26 ;  /* 0x0003a81a01007387 */ /* 0x000fe80000100a00 */
[----:B------:R-:W0:Y:S04]  /*1d3b0*/  LDSM.16.M88.4 R24, [R2+UR7+0x21000] ;  /* 0x021000070218783b */ /* 0x000e280008000200 */
[----:B------:R-:W-:Y:S04]  /*1d3c0*/  STL [R1+0x1c40], R15 ;  /* 0x001c400f01007387 */ /* 0x000fe80000100800 */
[----:B------:R-:W0:Y:S04]  /*1d3d0*/  LDSM.16.M88.4 R12, [R2+UR7+0x21800] ;  /* 0x02180007020c783b */ /* 0x000e280008000200 */
[----:B-1----:R-:W-:Y:S04]  /*1d3e0*/  STL [R1+0x4c4], R23 ;  /* 0x0004c41701007387 */ /* 0x002fe80000100800 */
[----:B------:R1:W-:Y:S01]  /*1d3f0*/  STL [R1+0x62c], R3 ;  /* 0x00062c0301007387 */ /* 0x0003e20000100800 */
[----:B------:R-:W-:-:S03]  /*1d400*/  F2FP.BF16.F32.PACK_AB R19, R3, R6 ;  /* 0x000000060313723e */ /* 0x000fc600000010ff */
[----:B0-----:R-:W-:Y:S04]  /*1d410*/  STL.64 [R1+0x398], R26 ;  /* 0x0003981a01007387 */ /* 0x001fe80000100a00 */
[----:B------:R-:W-:Y:S04]  /*1d420*/  STL [R1+0xfc0], R29 ;  /* 0x000fc01d01007387 */ /* 0x000fe80000100800 */
[----:B------:R0:W-:Y:S01]  /*1d430*/  STL.64 [R1+0x388], R14 ;  /* 0x0003880e01007387 */ /* 0x0001e20000100a00 */
[----:B------:R-:W-:Y:S02]  /*1d440*/  IMAD.MOV.U32 R6, RZ, RZ, R12 ;  /* 0x000000ffff067224 */ /* 0x000fe400078e000c */
[----:B-1----:R-:W-:Y:S01]  /*1d450*/  IMAD.MOV.U32 R3, RZ, RZ, R13 ;  /* 0x000000ffff037224 */ /* 0x002fe200078e000d */
[----:B0-----:R-:W4:Y:S04]  /*1d460*/  LDL.LU R15, [R1+0x1c40] ;  /* 0x001c4000010f7983 */ /* 0x001f280000300800 */
[----:B------:R-:W4:Y:S04]  /*1d470*/  LDL.LU R12, [R1+0x2e0] ;  /* 0x0002e000010c7983 */ /* 0x000f280000300800 */
[----:B------:R-:W4:Y:S04]  /*1d480*/  LDL.LU R13, [R1+0x2e4] ;  /* 0x0002e400010d7983 */ /* 0x000f280000300800 */
[----:B------:R-:W4:Y:S01]  /*1d490*/  LDL.LU R14, [R1+0x2e8] ;  /* 0x0002e800010e7983 */ /* 0x000f220000300800 */
[----:B-----5:R-:W-:-:S03]  /*1d4a0*/  FMUL R11, R23, R7 ;  /* 0x00000007170b7220 */ /* 0x020fc60000400000 */
[----:B------:R-:W5:Y:S04]  /*1d4b0*/  LDL.LU R7, [R1+0x2ec] ;  /* 0x0002ec0001077983 */ /* 0x000f680000300800 */
[----:B------:R-:W5:Y:S04]  /*1d4c0*/  LDL.LU R28, [R1+0x540] ;  /* 0x00054000011c7983 */ /* 0x000f680000300800 */
[----:B------:R-:W5:Y:S04]  /*1d4d0*/  LDL.LU R27, [R1+0x544] ;  /* 0x00054400011b7983 */ /* 0x000f680000300800 */
[----:B------:R-:W5:Y:S01]  /*1d4e0*/  LDL.LU R26, [R1+0x548] ;  /* 0x00054800011a7983 */ /* 0x000f620000300800 */
[C---:B--2---:R-:W-:Y:S01]  /*1d4f0*/  FMUL R8, R21.reuse, R8 ;  /* 0x0000000815087220 */ /* 0x044fe20000400000 */
[----:B---3--:R-:W-:Y:S01]  /*1d500*/  FMUL R9, R21, R9 ;  /* 0x0000000915097220 */ /* 0x008fe20000400000 */
[----:B----4-:R-:W-:-:S07]  /*1d510*/  FMUL R10, R23, R10 ;  /* 0x0000000a170a7220 */ /* 0x010fce0000400000 */
[----:B------:R-:W-:Y:S01]  /*1d520*/  HMMA.16816.F32.BF16 R8, R16, R4, R8 ;  /* 0x000000041008723c */ /* 0x000fe20000041808 */
[----:B-----5:R-:W-:Y:S04]  /*1d530*/  STL.64 [R1+0x1c38], R26 ;  /* 0x001c381a01007387 */ /* 0x020fe80000100a00 */
[----:B------:R-:W-:Y:S04]  /*1d540*/  STL.64 [R1+0x1c30], R24 ;  /* 0x001c301801007387 */ /* 0x000fe80000100a00 */
[----:B------:R-:W2:Y:S04]  /*1d550*/  LDL.LU R0, [R1+0x54c] ;  /* 0x00054c0001007983 */ /* 0x000ea80000300800 */
[----:B------:R-:W0:Y:S04]  /*1d560*/  LDSM.16.M88.4 R24, [R2+UR7+0x22000] ;  /* 0x022000070218783b */ /* 0x000e280008000200 */
[----:B------:R-:W3:Y:S04]  /*1d570*/  LDL.LU R22, [R1+0x300] ;  /* 0x0003000001167983 */ /* 0x000ee80000300800 */
[----:B------:R-:W-:Y:S04]  /*1d580*/  STL [R1+0x1b28], R11 ;  /* 0x001b280b01007387 */ /* 0x000fe80000100800 */
[----:B------:R-:W-:Y:S04]  /*1d590*/  STL [R1+0x1c20], R10 ;  /* 0x001c200a01007387 */ /* 0x000fe80000100800 */
[----:B------:R-:W-:Y:S04]  /*1d5a0*/  STL.64 [R1+0x1c18], R8 ;  /* 0x001c180801007387 */ /* 0x000fe80000100a00 */
[----:B0-----:R0:W-:Y:S01]  /*1d5b0*/  STL.64 [R1+0x378], R26 ;  /* 0x0003781a01007387 */ /* 0x0011e20000100a00 */
[----:B------:R-:W-:Y:S01]  /*1d5c0*/  IMAD.MOV.U32 R5, RZ, RZ, R24 ;  /* 0x000000ffff057224 */ /* 0x000fe200078e0018 */
[----:B------:R-:W-:-:S02]  /*1d5d0*/  MOV R4, R25 ;  /* 0x0000001900047202 */ /* 0x000fc40000000f00 */
[----:B0-----:R-:W4:Y:S04]  /*1d5e0*/  LDL.LU.64 R26, [R1+0x1c38] ;  /* 0x001c3800011a7983 */ /* 0x001f280000300a00 */
[----:B------:R-:W5:Y:S01]  /*1d5f0*/  LDL.LU.64 R24, [R1+0x1c30] ;  /* 0x001c300001187983 */ /* 0x000f620000300a00 */
[----:B------:R-:W-:Y:S01]  /*1d600*/  IMAD.MOV.U32 R9, RZ, RZ, R15 ;  /* 0x000000ffff097224 */ /* 0x000fe200078e000f */
[----:B------:R-:W-:Y:S01]  /*1d610*/  MOV R8, R20 ;  /* 0x0000001400087202 */ /* 0x000fe20000000f00 */
[C---:B------:R-:W-:Y:S01]  /*1d620*/  FMUL R12, R21.reuse, R12 ;  /* 0x0000000c150c7220 */ /* 0x040fe20000400000 */
[----:B------:R-:W-:Y:S01]  /*1d630*/  FMUL R13, R21, R13 ;  /* 0x0000000d150d7220 */ /* 0x000fe20000400000 */
[C---:B------:R-:W-:Y:S01]  /*1d640*/  FMUL R14, R23.reuse, R14 ;  /* 0x0000000e170e7220 */ /* 0x040fe20000400000 */
[----:B------:R-:W-:Y:S01]  /*1d650*/  FMUL R15, R23, R7 ;  /* 0x00000007170f7220 */ /* 0x000fe20000400000 */
[----:B------:R-:W3:Y:S04]  /*1d660*/  LDL.LU R20, [R1+0x304] ;  /* 0x0003040001147983 */ /* 0x000ee80000300800 */
[----:B------:R-:W3:Y:S02]  /*1d670*/  LDL.LU R7, [R1+0x308] ;  /* 0x0003080001077983 */ /* 0x000ee40000300800 */
[----:B------:R-:W-:-:S15]  /*1d680*/  HMMA.16816.F32.BF16 R8, R16, R8, R12 ;  /* 0x000000081008723c */ /* 0x000fde000004180c */
[----:B------:R-:W-:-:S04]  /*1d690*/  NOP ;  /* 0x0000000000007918 */ /* 0x000fc80000000000 */
[----:B------:R-:W-:Y:S04]  /*1d6a0*/  STL.64 [R1+0x340], R8 ;  /* 0x0003400801007387 */ /* 0x000fe80000100a00 */
[----:B------:R-:W-:Y:S04]  /*1d6b0*/  STL.64 [R1+0x348], R10 ;  /* 0x0003480a01007387 */ /* 0x000fe80000100a00 */
[----:B------:R-:W0:Y:S01]  /*1d6c0*/  LDSM.16.M88.4 R8, [R2+UR7+0x22800] ;  /* 0x022800070208783b */ /* 0x000e220008000200 */
[----:B--2---:R-:W-:-:S03]  /*1d6d0*/  FMUL R15, R23, R0 ;  /* 0x00000000170f7220 */ /* 0x004fc60000400000 */
[----:B------:R-:W2:Y:S01]  /*1d6e0*/  LDL.LU R0, [R1+0x30c] ;  /* 0x00030c0001007983 */ /* 0x000ea20000300800 */
[C---:B------:R-:W-:Y:S01]  /*1d6f0*/  FMUL R12, R21.reuse, R28 ;  /* 0x0000001c150c7220 */ /* 0x040fe20000400000 */
[----:B----4-:R-:W-:Y:S01]  /*1d700*/  FMUL R13, R21, R27 ;  /* 0x0000001b150d7220 */ /* 0x010fe20000400000 */
[----:B------:R-:W-:-:S07]  /*1d710*/  FMUL R14, R23, R26 ;  /* 0x0000001a170e7220 */ /* 0x000fce0000400000 */
[----:B-----5:R-:W-:Y:S01]  /*1d720*/  HMMA.16816.F32.BF16 R12, R16, R24, R12 ;  /* 0x00000018100c723c */ /* 0x020fe2000004180c */
[----:B------:R-:W1:-:S15]  /*1d730*/  LDSM.16.M88.4 R24, [R2+UR7+0x23000] ;  /* 0x023000070218783b */ /* 0x000e5e0008000200 */
[----:B------:R-:W-:-:S03]  /*1d740*/  NOP ;  /* 0x0000000000007918 */ /* 0x000fc60000000000 */
[----:B------:R-:W-:Y:S04]  /*1d750*/  STL.64 [R1+0x320], R12 ;  /* 0x0003200c01007387 */ /* 0x000fe80000100a00 */
[----:B------:R-:W-:Y:S04]  /*1d760*/  STL.64 [R1+0x328], R14 ;  /* 0x0003280e01007387 */ /* 0x000fe80000100a00 */
[----:B0-----:R0:W-:Y:S04]  /*1d770*/  STL.64 [R1+0x368], R10 ;  /* 0x0003680a01007387 */ /* 0x0011e80000100a00 */
[----:B------:R4:W-:Y:S04]  /*1d780*/  STL.64 [R1+0x1c28], R8 ;  /* 0x001c280801007387 */ /* 0x0009e80000100a00 */
[----:B0-----:R-:W5:Y:S01]  /*1d790*/  LDL.LU R11, [R1+0x2d0] ;  /* 0x0002d000010b7983 */ /* 0x001f620000300800 */
[----:B----4-:R-:W-:-:S03]  /*1d7a0*/  IMAD.MOV.U32 R8, RZ, RZ, R5 ;  /* 0x000000ffff087224 */ /* 0x010fc600078e0005 */
[----:B------:R-:W4:Y:S01]  /*1d7b0*/  LDL.LU R10, [R1+0x2d4] ;  /* 0x0002d400010a7983 */ /* 0x000f220000300800 */
[----:B------:R-:W-:-:S03]  /*1d7c0*/  IMAD.MOV.U32 R9, RZ, RZ, R4 ;  /* 0x000000ffff097224 */ /* 0x000fc600078e0004 */
[----:B------:R-:W4:Y:S04]  /*1d7d0*/  LDL.LU R5, [R1+0x2d8] ;  /* 0x0002d80001057983 */ /* 0x000f280000300800 */
[----:B------:R-:W4:Y:S01]  /*1d7e0*/  LDL.LU R4, [R1+0x2dc] ;  /* 0x0002dc0001047983 */ /* 0x000f220000300800 */
[----:B---3--:R-:W-:-:S03]  /*1d7f0*/  FMUL R12, R21, R22 ;  /* 0x00000016150c7220 */ /* 0x008fc60000400000 */
[----:B-1----:R-:W-:Y:S04]  /*1d800*/  STL.64 [R1+0x358], R26 ;  /* 0x0003581a01007387 */ /* 0x002fe80000100a00 */
[----:B------:R0:W-:Y:S01]  /*1d810*/  STL.64 [R1+0x1c10], R24 ;  /* 0x001c101801007387 */ /* 0x0001e20000100a00 */
[----:B------:R-:W-:Y:S01]  /*1d820*/  FMUL R13, R21, R20 ;  /* 0x00000014150d7220 */ /* 0x000fe20000400000 */
[C---:B------:R-:W-:Y:S01]  /*1d830*/  FMUL R14, R23.reuse, R7 ;  /* 0x00000007170e7220 */ /* 0x040fe20000400000 */
[----:B0-----:R-:W-:Y:S01]  /*1d840*/  MOV R24, R6 ;  /* 0x0000000600187202 */ /* 0x001fe20000000f00 */
[----:B------:R-:W-:Y:S02]  /*1d850*/  IMAD.MOV.U32 R25, RZ, RZ, R3 ;  /* 0x000000ffff197224 */ /* 0x000fe400078e0003 */
[----:B--2---:R-:W-:-:S07]  /*1d860*/  FMUL R15, R23, R0 ;  /* 0x00000000170f7220 */ /* 0x004fce0000400000 */
[----:B------:R-:W-:-:S15]  /*1d870*/  HMMA.16816.F32.BF16 R24, R16, R24, R12 ;  /* 0x000000181018723c */ /* 0x000fde000004180c */
[----:B------:R-:W-:-:S04]  /*1d880*/  NOP ;  /* 0x0000000000007918 */ /* 0x000fc80000000000 */
[----:B------:R-:W-:Y:S04]  /*1d890*/  STL.64 [R1+0x300], R24 ;  /* 0x0003001801007387 */ /* 0x000fe80000100a00 */
[----:B------:R-:W2:Y:S04]  /*1d8a0*/  LDL.LU R7, [R1+0x2c0] ;  /* 0x0002c00001077983 */ /* 0x000ea80000300800 */
[----:B------:R-:W3:Y:S04]  /*1d8b0*/  LDL.LU R6, [R1+0x2c4] ;  /* 0x0002c40001067983 */ /* 0x000ee80000300800 */
[----:B------:R-:W2:Y:S04]  /*1d8c0*/  LDL.LU R3, [R1+0x2c8] ;  /* 0x0002c80001037983 */ /* 0x000ea80000300800 */
[----:B------:R-:W3:Y:S01]  /*1d8d0*/  LDL.LU R0, [R1+0x2cc] ;  /* 0x0002cc0001007983 */ /* 0x000ee20000300800 */
[----:B------:R-:W-:Y:S01]  /*1d8e0*/  IMAD.MOV.U32 R22, RZ, RZ, R26 ;  /* 0x000000ffff167224 */ /* 0x000fe200078e001a */
[----:B------:R-:W-:-:S02]  /*1d8f0*/  MOV R20, R27 ;  /* 0x0000001b00147202 */ /* 0x000fc40000000f00 */
[----:B------:R-:W0:Y:S04]  /*1d900*/  LDSM.16.M88.4 R24, [R2+UR7+0x23800] ;  /* 0x023800070218783b */ /* 0x000e280008000200 */
[----:B------:R1:W-:Y:S04]  /*1d910*/  STL [R1+0x1b44], R20 ;  /* 0x001b441401007387 */ /* 0x0003e80000100800 */
[----:B------:R0:W-:Y:S01]  /*1d920*/  STL [R1+0x1b40], R22 ;  /* 0x001b401601007387 */ /* 0x0001e20000100800 */
[C---:B-----5:R-:W-:Y:S01]  /*1d930*/  FMUL R12, R21.reuse, R11 ;  /* 0x0000000b150c7220 */ /* 0x060fe20000400000 */
[----:B----4-:R-:W-:Y:S01]  /*1d940*/  FMUL R13, R21, R10 ;  /* 0x0000000a150d7220 */ /* 0x010fe20000400000 */
[C---:B------:R-:W-:Y:S01]  /*1d950*/  FMUL R14, R23.reuse, R5 ;  /* 0x00000005170e7220 */ /* 0x040fe20000400000 */
[----:B------:R-:W-:-:S07]  /*1d960*/  FMUL R15, R23, R4 ;  /* 0x00000004170f7220 */ /* 0x000fce0000400000 */
[----:B------:R-:W-:Y:S01]  /*1d970*/  HMMA.16816.F32.BF16 R8, R16, R8, R12 ;  /* 0x000000081008723c */ /* 0x000fe2000004180c */
[----:B0-----:R0:W-:-:S15]  /*1d980*/  STL.64 [R1+0x338], R26 ;  /* 0x0003381a01007387 */ /* 0x0011de0000100a00 */
[----:B------:R-:W-:-:S03]  /*1d990*/  NOP ;  /* 0x0000000000007918 */ /* 0x000fc60000000000 */
[----:B-1----:R-:W-:Y:S01]  /*1d9a0*/  MOV R20, R10 ;  /* 0x0000000a00147202 */ /* 0x002fe20000000f00 */
[----:B------:R-:W-:Y:S01]  /*1d9b0*/  STL.64 [R1+0x2e0], R8 ;  /* 0x0002e00801007387 */ /* 0x000fe20000100a00 */
[----:B------:R-:W-:-:S03]  /*1d9c0*/  IMAD.MOV.U32 R22, RZ, RZ, R11 ;  /* 0x000000ffff167224 */ /* 0x000fc600078e000b */
[----:B------:R-:W1:Y:S04]  /*1d9d0*/  LDSM.16.M88.4 R8, [R2+UR7+0x24000] ;  /* 0x024000070208783b */ /* 0x000e680008000200 */
[----:B0-----:R-:W4:Y:S01]  /*1d9e0*/  LDL.LU R27, [R1+0x2a0] ;  /* 0x0002a000011b7983 */ /* 0x001f220000300800 */
[----:B------:R-:W-:-:S03]  /*1d9f0*/  IMAD.MOV.U32 R4, RZ, RZ, R25 ;  /* 0x000000ffff047224 */ /* 0x000fc600078e0019 */
[----:B------:R-:W5:Y:S01]  /*1da00*/  LDL.LU R26, [R1+0x2a4] ;  /* 0x0002a400011a7983 */ /* 0x000f620000300800 */
[----:B------:R-:W-:-:S03]  /*1da10*/  IMAD.MOV.U32 R5, RZ, RZ, R24 ;  /* 0x000000ffff057224 */ /* 0x000fc600078e0018 */
[----:B------:R-:W4:Y:S04]  /*1da20*/  LDL.LU R25, [R1+0x2a8] ;  /* 0x0002a80001197983 */ /* 0x000f280000300800 */
[----:B------:R-:W4:Y:S04]  /*1da30*/  LDL.LU R24, [R1+0x2ac] ;  /* 0x0002ac0001187983 */ /* 0x000f280000300800 */
[----:B-1----:R0:W-:Y:S01]  /*1da40*/  STL.64 [R1+0x318], R10 ;  /* 0x0003180a01007387 */ /* 0x0021e20000100a00 */
[C---:B--2---:R-:W-:Y:S01]  /*1da50*/  FMUL R14, R23.reuse, R3 ;  /* 0x00000003170e7220 */ /* 0x044fe20000400000 */
[----:B---3--:R-:W-:Y:S01]  /*1da60*/  FMUL R15, R23, R0 ;  /* 0x00000000170f7220 */ /* 0x008fe20000400000 */
[----:B------:R-:W-:Y:S01]  /*1da70*/  IMAD.MOV.U32 R3, RZ, RZ, R8 ;  /* 0x000000ffff037224 */ /* 0x000fe200078e0008 */
[----:B------:R-:W-:-:S02]  /*1da80*/  MOV R0, R9 ;  /* 0x0000000900007202 */ /* 0x000fc40000000f00 */
[----:B------:R-:W2:Y:S01]  /*1da90*/  LDL.LU.64 R8, [R1+0x1c28] ;  /* 0x001c280001087983 */ /* 0x000ea20000300a00 */
[C---:B------:R-:W-:Y:S01]  /*1daa0*/  FMUL R12, R21.reuse, R7 ;  /* 0x00000007150c7220 */ /* 0x040fe20000400000 */
[----:B------:R-:W-:Y:S02]  /*1dab0*/  FMUL R13, R21, R6 ;  /* 0x00000006150d7220 */ /* 0x000fe40000400000 */
[----:B0-----:R-:W3:Y:S05]  /*1dac0*/  LDL.LU R10, [R1+0x1c20] ;  /* 0x001c2000010a7983 */ /* 0x001eea0000300800 */
[----:B--2---:R-:W-:Y:S01]  /*1dad0*/  HMMA.16816.F32.BF16 R12, R16, R8, R12 ;  /* 0x00000008100c723c */ /* 0x004fe2000004180c */
[----:B------:R-:W2:-:S15]  /*1dae0*/  LDL.LU.64 R8, [R1+0x1c18] ;  /* 0x001c180001087983 */ /* 0x000e9e0000300a00 */
[----:B------:R-:W-:-:S03]  /*1daf0*/  NOP ;  /* 0x0000000000007918 */ /* 0x000fc60000000000 */
[----:B------:R-:W-:Y:S02]  /*1db00*/  IMAD.MOV.U32 R11, RZ, RZ, R12 ;  /* 0x000000ffff0b7224 */ /* 0x000fe400078e000c */
[----:B------:R-:W-:Y:S01]  /*1db10*/  IMAD.MOV.U32 R6, RZ, RZ, R13 ;  /* 0x000000ffff067224 */ /* 0x000fe200078e000d */
[----:B------:R0:W-:Y:S01]  /*1db20*/  STL [R1+0x2cc], R15 ;  /* 0x0002cc0f01007387 */ /* 0x0001e20000100800 */
[----:B------:R-:W-:Y:S01]  /*1db30*/  MOV R7, R14 ;  /* 0x0000000e00077202 */ /* 0x000fe20000000f00 */
[C---:B----4-:R-:W-:Y:S01]  /*1db40*/  FMUL R12, R21.reuse, R27 ;  /* 0x0000001b150c7220 */ /* 0x050fe20000400000 */
[----:B-----5:R-:W-:Y:S01]  /*1db50*/  FMUL R13, R21, R26 ;  /* 0x0000001a150d7220 */ /* 0x020fe20000400000 */
[C---:B------:R-:W-:Y:S01]  /*1db60*/  FMUL R14, R23.reuse, R25 ;  /* 0x00000019170e7220 */ /* 0x040fe20000400000 */
[----:B------:R-:W4:Y:S04]  /*1db70*/  LDL.LU R29, [R1+0x478] ;  /* 0x00047800011d7983 */ /* 0x000f280000300800 */
[----:B------:R-:W5:Y:S01]  /*1db80*/  LDL.LU R28, [R1+0x47c] ;  /* 0x00047c00011c7983 */ /* 0x000f620000300800 */
[----:B0-----:R-:W-:-:S03]  /*1db90*/  FMUL R15, R23, R24 ;  /* 0x00000018170f7220 */ /* 0x001fc60000400000 */
[----:B------:R-:W0:Y:S04]  /*1dba0*/  LDSM.16.M88.4 R24, [R2+UR7+0x24800] ;  /* 0x024800070218783b */ /* 0x000e280008000200 */
[----:B---3--:R1:W-:Y:S04]  /*1dbb0*/  STL.64 [R1+0x1b38], R10 ;  /* 0x001b380a01007387 */ /* 0x0083e80000100a00 */
[----:B-1----:R-:W3:Y:S04]  /*1dbc0*/  LDL.LU R10, [R1+0x470] ;  /* 0x00047000010a7983 */ /* 0x002ee80000300800 */
[----:B------:R-:W3:Y:S04]  /*1dbd0*/  LDL.LU R11, [R1+0x474] ;  /* 0x00047400010b7983 */ /* 0x000ee80000300800 */
[----:B--2---:R1:W-:Y:S04]  /*1dbe0*/  STL.64 [R1+0x1b30], R8 ;  /* 0x001b300801007387 */ /* 0x0043e80000100a00 */
[----:B0-----:R-:W-:Y:S01]  /*1dbf0*/  STL.64 [R1+0x2f8], R26 ;  /* 0x0002f81a01007387 */ /* 0x001fe20000100a00 */
[----:B-1----:R-:W-:-:S02]  /*1dc00*/  IMAD.MOV.U32 R9, RZ, RZ, R24 ;  /* 0x000000ffff097224 */ /* 0x002fc400078e0018 */
[----:B------:R-:W-:Y:S02]  /*1dc10*/  IMAD.MOV.U32 R8, RZ, RZ, R25 ;  /* 0x000000ffff087224 */ /* 0x000fe400078e0019 */
[----:B------:R-:W2:Y:S02]  /*1dc20*/  LDL.LU.64 R24, [R1+0x1c10] ;  /* 0x001c100001187983 */ /* 0x000ea40000300a00 */
[----:B--2---:R-:W-:Y:S02]  /*1dc30*/  HMMA.16816.F32.BF16 R12, R16, R24, R12 ;  /* 0x00000018100c723c */ /* 0x004fe4000004180c */
[----:B------:R-:W0:-:S15]  /*1dc40*/  LDSM.16.M88.4 R24, [R2+UR7+0x25000] ;  /* 0x025000070218783b */ /* 0x000e1e0008000200 */
[----:B------:R-:W-:Y:S02]  /*1dc50*/  NOP ;  /* 0x0000000000007918 */ /* 0x000fe40000000000 */
[----:B------:R3:W-:Y:S04]  /*1dc60*/  STL.64 [R1+0x2a0], R12 ;  /* 0x0002a00c01007387 */ /* 0x0007e80000100a00 */
[----:B------:R-:W-:Y:S04]  /*1dc70*/  STL.64 [R1+0x2a8], R14 ;  /* 0x0002a80e01007387 */ /* 0x000fe80000100a00 */
[----:B0-----:R-:W-:Y:S04]  /*1dc80*/  STL.64 [R1+0x2d8], R26 ;  /* 0x0002d81a01007387 */ /* 0x001fe80000100a00 */
[----:B------:R0:W-:Y:S01]  /*1dc90*/  STL.64 [R1+0x1be0], R24 ;  /* 0x001be01801007387 */ /* 0x0001e20000100a00 */
[C---:B---3--:R-:W-:Y:S01]  /*1dca0*/  FMUL R12, R21.reuse, R10 ;  /* 0x0000000a150c7220 */ /* 0x048fe20000400000 */
[----:B------:R-:W-:Y:S01]  /*1dcb0*/  FMUL R13, R21, R11 ;  /* 0x0000000b150d7220 */ /* 0x000fe20000400000 */
[----:B0-----:R-:W-:Y:S01]  /*1dcc0*/  MOV R24, R9 ;  /* 0x0000000900187202 */ /* 0x001fe20000000f00 */
[----:B------:R-:W-:-:S05]  /*1dcd0*/  IMAD.MOV.U32 R25, RZ, RZ, R8 ;  /* 0x000000ffff197224 */ /* 0x000fca00078e0008 */
[----:B------:R-:W-:Y:S04]  /*1dce0*/  STL.64 [R1+0x1be8], R24 ;  /* 0x001be81801007387 */ /* 0x000fe80000100a00 */
[----:B------:R-:W-:Y:S04]  /*1dcf0*/  STL.64 [R1+0x1c08], R22 ;  /* 0x001c081601007387 */ /* 0x000fe80000100a00 */
[----:B------:R0:W-:Y:S04]  /*1dd00*/  STL.64 [R1+0x1c00], R20 ;  /* 0x001c001401007387 */ /* 0x0001e80000100a00 */
[----:B------:R-:W2:Y:S04]  /*1dd10*/  LDL.LU R27, [R1+0x2b0] ;  /* 0x0002b000011b7983 */ /* 0x000ea80000300800 */
[----:B------:R-:W3:Y:S01]  /*1dd20*/  LDL.LU R26, [R1+0x2b4] ;  /* 0x0002b400011a7983 */ /* 0x000ee20000300800 */
[----:B0-----:R-:W-:Y:S01]  /*1dd30*/  IMAD.MOV.U32 R20, RZ, RZ, R5 ;  /* 0x000000ffff147224 */ /* 0x001fe200078e0005 */
[----:B------:R-:W-:-:S02]  /*1dd40*/  MOV R21, R4 ;  /* 0x0000000400157202 */ /* 0x000fc40000000f00 */
[----:B------:R-:W2:Y:S04]  /*1dd50*/  LDL.LU R5, [R1+0x2b8] ;  /* 0x0002b80001057983 */ /* 0x000ea80000300800 */
[----:B------:R-:W2:Y:S04]  /*1dd60*/  LDL.LU R4, [R1+0x2bc] ;  /* 0x0002bc0001047983 */ /* 0x000ea80000300800 */
[----:B------:R-:W2:Y:S04]  /*1dd70*/  LDL.LU R25, [R1+0x420] ;  /* 0x0004200001197983 */ /* 0x000ea80000300800 */
[----:B------:R-:W2:Y:S01]  /*1dd80*/  LDL.LU R24, [R1+0x424] ;  /* 0x0004240001187983 */ /* 0x000ea20000300800 */
[C---:B----4-:R-:W-:Y:S01]  /*1dd90*/  FMUL R14, R23.reuse, R29 ;  /* 0x0000001d170e7220 */ /* 0x050fe20000400000 */
[----:B-----5:R-:W-:-:S07]  /*1dda0*/  FMUL R15, R23, R28 ;  /* 0x0000001c170f7220 */ /* 0x020fce0000400000 */
[----:B------:R-:W-:Y:S01]  /*1ddb0*/  HMMA.16816.F32.BF16 R12, R16, R20, R12 ;  /* 0x00000014100c723c */ /* 0x000fe2000004180c */
[----:B--2---:R0:W-:Y:S02]  /*1ddc0*/  STL.64 [R1+0x1bf0], R24 ;  /* 0x001bf01801007387 */ /* 0x0041e40000100a00 */
[----:B0-----:R-:W-:Y:S02]  /*1ddd0*/  IMAD.MOV.U32 R24, RZ, RZ, R3 ;  /* 0x000000ffff187224 */ /* 0x001fe400078e0003 */
[----:B------:R-:W-:-:S05]  /*1dde0*/  IMAD.MOV.U32 R25, RZ, RZ, R0 ;  /* 0x000000ffff197224 */ /* 0x000fca00078e0000 */
[----:B------:R-:W-:Y:S04]  /*1ddf0*/  STL.64 [R1+0x1bf8], R24 ;  /* 0x001bf81801007387 */ /* 0x000fe80000100a00 */
[----:B------:R-:W2:Y:S04]  /*1de00*/  LDL.LU R9, [R1+0x428] ;  /* 0x0004280001097983 */ /* 0x000ea80000300800 */
[----:B------:R-:W4:Y:S04]  /*1de10*/  LDL.LU R8, [R1+0x42c] ;  /* 0x00042c0001087983 */ /* 0x000f280000300800 */
[----:B------:R-:W5:Y:S04]  /*1de20*/  LDL.LU.64 R22, [R1+0x1c08] ;  /* 0x001c080001167983 */ /* 0x000f680000300a00 */
[----:B------:R-:W2:Y:S04]  /*1de30*/  LDL.LU.64 R20, [R1+0x1c00] ;  /* 0x001c000001147983 */ /* 0x000ea80000300a00 */
[----:B------:R-:W4:Y:S04]  /*1de40*/  LDL.LU R11, [R1+0x400] ;  /* 0x00040000010b7983 */ /* 0x000f280000300800 */
[----:B------:R-:W4:Y:S04]  /*1de50*/  LDL.LU R10, [R1+0x404] ;  /* 0x00040400010a7983 */ /* 0x000f280000300800 */
[----:B------:R2:W-:Y:S04]  /*1de60*/  STL.64 [R1+0x280], R12 ;  /* 0x0002800c01007387 */ /* 0x0005e80000100a00 */
[----:B------:R5:W-:Y:S04]  /*1de70*/  STL.64 [R1+0x288], R14 ;  /* 0x0002880e01007387 */ /* 0x000be80000100a00 */
[----:B------:R-:W4:Y:S04]  /*1de80*/  LDL.LU R3, [R1+0x408] ;  /* 0x0004080001037983 */ /* 0x000f280000300800 */
[----:B------:R-:W4:Y:S01]  /*1de90*/  LDL.LU R0, [R1+0x40c] ;  /* 0x00040c0001007983 */ /* 0x000f220000300800 */
[C---:B--2---:R-:W-:Y:S01]  /*1dea0*/  FMUL R12, R21.reuse, R27 ;  /* 0x0000001b150c7220 */ /* 0x044fe20000400000 */
[----:B---3--:R-:W-:-:S02]  /*1deb0*/  FMUL R13, R21, R26 ;  /* 0x0000001a150d7220 */ /* 0x008fc40000400000 */
[----:B------:R-:W0:Y:S01]  /*1dec0*/  LDSM.16.M88.4 R24, [R2+UR7+0x25800] ;  /* 0x025800070218783b */ /* 0x000e220008000200 */
[C---:B-----5:R-:W-:Y:S01]  /*1ded0*/  FMUL R14, R23.reuse, R5 ;  /* 0x00000005170e7220 */ /* 0x060fe20000400000 */
[----:B------:R-:W-:Y:S01]  /*1dee0*/  FMUL R15, R23, R4 ;  /* 0x00000004170f7220 */ /* 0x000fe20000400000 */
[----:B0-----:R-:W-:Y:S01]  /*1def0*/  MOV R5, R24 ;  /* 0x0000001800057202 */ /* 0x001fe20000000f00 */
[----:B------:R-:W-:Y:S01]  /*1df00*/  STL.64 [R1+0x2b8], R26 ;  /* 0x0002b81a01007387 */ /* 0x000fe20000100a00 */
[----:B------:R-:W-:-:S03]  /*1df10*/  IMAD.MOV.U32 R4, RZ, RZ, R25 ;  /* 0x000000ffff047224 */ /* 0x000fc600078e0019 */
[----:B------:R-:W2:Y:S02]  /*1df20*/  LDL.LU.64 R24, [R1+0x1bf8] ;  /* 0x001bf80001187983 */ /* 0x000ea40000300a00 */
[----:B--2---:R-:W-:Y:S02]  /*1df30*/  HMMA.16816.F32.BF16 R12, R16, R24, R12 ;  /* 0x00000018100c723c */ /* 0x004fe4000004180c */
[----:B------:R-:W2:-:S15]  /*1df40*/  LDL.LU.64 R24, [R1+0x1bf0] ;  /* 0x001bf00001187983 */ /* 0x000e9e0000300a00 */
[----:B------:R-:W-:Y:S02]  /*1df50*/  NOP ;  /* 0x0000000000007918 */ /* 0x000fe40000000000 */
[----:B------:R-:W-:Y:S04]  /*1df60*/  STL.64 [R1+0x270], R12 ;  /* 0x0002700c01007387 */ /* 0x000fe80000100a00 */
[----:B------:R0:W-:Y:S02]  /*1df70*/  STL.64 [R1+0x278], R14 ;  /* 0x0002780e01007387 */ /* 0x0001e40000100a00 */
[C---:B0-----:R-:W-:Y:S01]  /*1df80*/  FMUL R14, R23.reuse, R9 ;  /* 0x00000009170e7220 */ /* 0x041fe20000400000 */
[----:B----4-:R-:W-:Y:S01]  /*1df90*/  FMUL R15, R23, R8 ;  /* 0x00000008170f7220 */ /* 0x010fe20000400000 */
[C---:B--2---:R-:W-:Y:S01]  /*1dfa0*/  FMUL R12, R21.reuse, R25 ;  /* 0x00000019150c7220 */ /* 0x044fe20000400000 */
[----:B------:R-:W-:Y:S02]  /*1dfb0*/  FMUL R13, R21, R24 ;  /* 0x00000018150d7220 */ /* 0x000fe40000400000 */
[----:B------:R-:W0:Y:S02]  /*1dfc0*/  LDSM.16.M88.4 R24, [R2+UR7+0x26000] ;  /* 0x026000070218783b */ /* 0x000e240008000200 */
[----:B0-----:R-:W-:-:S02]  /*1dfd0*/  IMAD.MOV.U32 R9, RZ, RZ, R24 ;  /* 0x000000ffff097224 */ /* 0x001fc400078e0018 */
[----:B------:R-:W-:Y:S01]  /*1dfe0*/  STL.64 [R1+0x298], R26 ;  /* 0x0002981a01007387 */ /* 0x000fe20000100a00 */
[----:B------:R-:W-:-:S03]  /*1dff0*/  MOV R8, R25 ;  /* 0x0000001900087202 */ /* 0x000fc60000000f00 */
[----:B------:R-:W2:Y:S02]  /*1e000*/  LDL.LU.64 R24, [R1+0x1be8] ;  /* 0x001be80001187983 */ /* 0x000ea40000300a00 */
[----:B--2---:R-:W-:Y:S02]  /*1e010*/  HMMA.16816.F32.BF16 R12, R16, R24, R12 ;  /* 0x00000018100c723c */ /* 0x004fe4000004180c */
[----:B------:R-:W2:-:S15]  /*1e020*/  LDL.LU.64 R24, [R1+0x1be0] ;  /* 0x001be00001187983 */ /* 0x000e9e0000300a00 */
[----:B------:R-:W-:Y:S02]  /*1e030*/  NOP ;  /* 0x0000000000007918 */ /* 0x000fe40000000000 */
[----:B------:R0:W-:Y:S04]  /*1e040*/  STL.64 [R1+0x250], R12 ;  /* 0x0002500c01007387 */ /* 0x0001e80000100a00 */
[----:B------:R1:W-:Y:S01]  /*1e050*/  STL.64 [R1+0x258], R14 ;  /* 0x0002580e01007387 */ /* 0x0003e20000100a00 */
[C---:B0-----:R-:W-:Y:S01]  /*1e060*/  FMUL R12, R21.reuse, R11 ;  /* 0x0000000b150c7220 */ /* 0x041fe20000400000 */
[----:B------:R-:W-:Y:S01]  /*1e070*/  FMUL R13, R21, R10 ;  /* 0x0000000a150d7220 */ /* 0x000fe20000400000 */
[C---:B-1----:R-:W-:Y:S01]  /*1e080*/  FMUL R14, R23.reuse, R3 ;  /* 0x00000003170e7220 */ /* 0x042fe20000400000 */
[----:B------:R-:W-:-:S07]  /*1e090*/  FMUL R15, R23, R0 ;  /* 0x00000000170f7220 */ /* 0x000fce0000400000 */
[----:B--2---:R-:W-:Y:S01]  /*1e0a0*/  HMMA.16816.F32.BF16 R24, R16, R24, R12 ;  /* 0x000000181018723c */ /* 0x004fe2000004180c */
[----:B------:R-:W2:Y:S04]  /*1e0b0*/  LDL.LU R14, [R1+0x3d0] ;  /* 0x0003d000010e7983 */ /* 0x000ea80000300800 */
[----:B------:R-:W3:-:S14]  /*1e0c0*/  LDL.LU R15, [R1+0x3d4] ;  /* 0x0003d400010f7983 */ /* 0x000edc0000300800 */
[----:B------:R-:W-:Y:S04]  /*1e0d0*/  STL.64 [R1+0x230], R24 ;  /* 0x0002301801007387 */ /* 0x000fe80000100a00 */
[----:B------:R0:W-:Y:S04]  /*1e0e0*/  STL.64 [R1+0x238], R26 ;  /* 0x0002381a01007387 */ /* 0x0001e80000100a00 */
[----:B------:R-:W4:Y:S04]  /*1e0f0*/  LDL.LU R29, [R1+0x3d8] ;  /* 0x0003d800011d7983 */ /* 0x000f280000300800 */
[----:B------:R-:W5:Y:S04]  /*1e100*/  LDL.LU R28, [R1+0x3dc] ;  /* 0x0003dc00011c7983 */ /* 0x000f680000300800 */
[----:B0-----:R-:W2:Y:S04]  /*1e110*/  LDL.LU R27, [R1+0x3b0] ;  /* 0x0003b000011b7983 */ /* 0x001ea80000300800 */
[----:B------:R-:W2:Y:S04]  /*1e120*/  LDL.LU R26, [R1+0x3b4] ;  /* 0x0003b400011a7983 */ /* 0x000ea80000300800 */
[----:B------:R-:W2:Y:S04]  /*1e130*/  LDL.LU R3, [R1+0x3b8] ;  /* 0x0003b80001037983 */ /* 0x000ea80000300800 */
[----:B------:R-:W2:Y:S04]  /*1e140*/  LDL.LU R0, [R1+0x3bc] ;  /* 0x0003bc0001007983 */ /* 0x000ea80000300800 */
[----:B------:R-:W2:Y:S04]  /*1e150*/  LDL.LU R25, [R1+0x3c0] ;  /* 0x0003c00001197983 */ /* 0x000ea80000300800 */
[----:B------:R-:W2:Y:S04]  /*1e160*/  LDL.LU R24, [R1+0x3c4] ;  /* 0x0003c40001187983 */ /* 0x000ea80000300800 */
[----:B--2---:R0:W-:Y:S02]  /*1e170*/  STL.64 [R1+0x1bc8], R24 ;  /* 0x001bc81801007387 */ /* 0x0041e40000100a00 */
[----:B0-----:R-:W-:-:S02]  /*1e180*/  IMAD.MOV.U32 R24, RZ, RZ, R9 ;  /* 0x000000ffff187224 */ /* 0x001fc400078e0009 */
[----:B------:R-:W-:Y:S02]  /*1e190*/  IMAD.MOV.U32 R25, RZ, RZ, R8 ;  /* 0x000000ffff197224 */ /* 0x000fe400078e0008 */
[----:B------:R-:W0:Y:S04]  /*1e1a0*/  LDSM.16.M88.4 R8, [R2+UR7+0x26800] ;  /* 0x026800070208783b */ /* 0x000e280008000200 */
[----:B------:R1:W-:Y:S04]  /*1e1b0*/  STL.64 [R1+0x1bd0], R24 ;  /* 0x001bd01801007387 */ /* 0x0003e80000100a00 */
[----:B------:R2:W-:Y:S01]  /*1e1c0*/  STL.64 [R1+0x1bd8], R26 ;  /* 0x001bd81a01007387 */ /* 0x0005e20000100a00 */
[----:B-1----:R-:W-:Y:S01]  /*1e1d0*/  MOV R24, R5 ;  /* 0x0000000500187202 */ /* 0x002fe20000000f00 */
[----:B------:R-:W-:-:S02]  /*1e1e0*/  IMAD.MOV.U32 R25, RZ, RZ, R4 ;  /* 0x000000ffff197224 */ /* 0x000fc400078e0004 */
[----:B------:R-:W5:Y:S04]  /*1e1f0*/  LDL.LU R5, [R1+0x3c8] ;  /* 0x0003c80001057983 */ /* 0x000f680000300800 */
[----:B------:R-:W5:Y:S04]  /*1e200*/  LDL.LU R4, [R1+0x3cc] ;  /* 0x0003cc0001047983 */ /* 0x000f680000300800 */
[----:B0-----:R-:W-:Y:S04]  /*1e210*/  STL.64 [R1+0x268], R10 ;  /* 0x0002680a01007387 */ /* 0x001fe80000100a00 */
[----:B--2---:R-:W2:Y:S01]  /*1e220*/  LDL.LU.64 R26, [R1+0x1bd8] ;  /* 0x001bd800011a7983 */ /* 0x004ea20000300a00 */
[C---:B------:R-:W-:Y:S01]  /*1e230*/  FMUL R12, R21.reuse, R14 ;  /* 0x0000000e150c7220 */ /* 0x040fe20000400000 */
[----:B---3--:R-:W-:Y:S01]  /*1e240*/  FMUL R13, R21, R15 ;  /* 0x0000000f150d7220 */ /* 0x008fe20000400000 */
[C---:B----4-:R-:W-:Y:S01]  /*1e250*/  FMUL R14, R23.reuse, R29 ;  /* 0x0000001d170e7220 */ /* 0x050fe20000400000 */
[----:B-----5:R-:W-:-:S07]  /*1e260*/  FMUL R15, R23, R28 ;  /* 0x0000001c170f7220 */ /* 0x020fce0000400000 */
[----:B------:R-:W-:-:S15]  /*1e270*/  HMMA.16816.F32.BF16 R12, R16, R24, R12 ;  /* 0x00000018100c723c */ /* 0x000fde000004180c */
[----:B------:R-:W-:-:S04]  /*1e280*/  NOP ;  /* 0x0000000000007918 */ /* 0x000fc80000000000 */
[----:B------:R-:W-:Y:S04]  /*1e290*/  STL.64 [R1+0x210], R12 ;  /* 0x0002100c01007387 */ /* 0x000fe80000100a00 */
[----:B------:R0:W-:Y:S02]  /*1e2a0*/  STL.64 [R1+0x218], R14 ;  /* 0x0002180e01007387 */ /* 0x0001e40000100a00 */
[C---:B0-----:R-:W-:Y:S01]  /*1e2b0*/  FMUL R14, R23.reuse, R3 ;  /* 0x00000003170e7220 */ /* 0x041fe20000400000 */
[----:B------:R-:W-:Y:S01]  /*1e2c0*/  FMUL R15, R23, R0 ;  /* 0x00000000170f7220 */ /* 0x000fe20000400000 */
        /* <DEDUP_REMOVED lines=10> */
[----:B------:R-:W-:Y:S04]  /*1e370*/  STL.64 [R1+0x1f0], R12 ;  /* 0x0001f00c01007387 */ /* 0x000fe80000100a00 */
[----:B------:R0:W-:Y:S04]  /*1e380*/  STL.64 [R1+0x1f8], R14 ;  /* 0x0001f80e01007387 */ /* 0x0001e80000100a00 */
[----:B------:R-:W3:Y:S04]  /*1e390*/  LDL.LU R29, [R1+0x3f8] ;  /* 0x0003f800011d7983 */ /* 0x000ee80000300800 */
[----:B------:R-:W4:Y:S01]  /*1e3a0*/  LDL.LU R28, [R1+0x3fc] ;  /* 0x0003fc00011c7983 */ /* 0x000f220000300800 */
[C---:B0-----:R-:W-:Y:S01]  /*1e3b0*/  FMUL R14, R23.reuse, R5 ;  /* 0x00000005170e7220 */ /* 0x041fe20000400000 */
[----:B------:R-:W-:-:S02]  /*1e3c0*/  FMUL R15, R23, R4 ;  /* 0x00000004170f7220 */ /* 0x000fc40000400000 */
[----:B------:R-:W5:Y:S04]  /*1e3d0*/  LDL.LU R5, [R1+0x410] ;  /* 0x0004100001057983 */ /* 0x000f680000300800 */
[----:B------:R-:W5:Y:S04]  /*1e3e0*/  LDL.LU R4, [R1+0x414] ;  /* 0x0004140001047983 */ /* 0x000f680000300800 */
[----:B------:R0:W-:Y:S04]  /*1e3f0*/  STL.64 [R1+0x1bc0], R6 ;  /* 0x001bc00601007387 */ /* 0x0001e80000100a00 */
[----:B0-----:R-:W3:Y:S04]  /*1e400*/  LDL.LU R6, [R1+0x3e8] ;  /* 0x0003e80001067983 */ /* 0x001ee80000300800 */
[----:B------:R-:W3:Y:S01]  /*1e410*/  LDL.LU R7, [R1+0x3ec] ;  /* 0x0003ec0001077983 */ /* 0x000ee20000300800 */
[C---:B--2---:R-:W-:Y:S01]  /*1e420*/  FMUL R12, R21.reuse, R25 ;  /* 0x00000019150c7220 */ /* 0x044fe20000400000 */
[----:B------:R-:W-:-:S02]  /*1e430*/  FMUL R13, R21, R24 ;  /* 0x00000018150d7220 */ /* 0x000fc40000400000 */
[----:B------:R-:W0:Y:S05]  /*1e440*/  LDSM.16.M88.4 R24, [R2+UR7+0x27800] ;  /* 0x027800070218783b */ /* 0x000e2a0008000200 */
[----:B------:R-:W-:Y:S01]  /*1e450*/  HMMA.16816.F32.BF16 R8, R16, R8, R12 ;  /* 0x000000081008723c */ /* 0x000fe2000004180c */
[----:B-----5:R1:W-:Y:S02]  /*1e460*/  STL.64 [R1+0x1bb8], R4 ;  /* 0x001bb80401007387 */ /* 0x0203e40000100a00 */
[----:B-1----:R-:W-:Y:S02]  /*1e470*/  IMAD.MOV.U32 R4, RZ, RZ, R3 ;  /* 0x000000ffff047224 */ /* 0x002fe400078e0003 */
[----:B------:R-:W-:Y:S01]  /*1e480*/  IMAD.MOV.U32 R5, RZ, RZ, R0 ;  /* 0x000000ffff057224 */ /* 0x000fe200078e0000 */
[----:B------:R-:W2:Y:S04]  /*1e490*/  LDL.LU R3, [R1+0x418] ;  /* 0x0004180001037983 */ /* 0x000ea80000300800 */
[----:B------:R-:W5:Y:S04]  /*1e4a0*/  LDL.LU R0, [R1+0x41c] ;  /* 0x00041c0001007983 */ /* 0x000f680000300800 */
[----:B------:R-:W2:Y:S04]  /*1e4b0*/  LDL.LU R14, [R1+0x3e0] ;  /* 0x0003e000010e7983 */ /* 0x000ea80000300800 */
[----:B------:R-:W3:Y:S04]  /*1e4c0*/  LDL.LU R15, [R1+0x3e4] ;  /* 0x0003e400010f7983 */ /* 0x000ee80000300800 */
[----:B------:R-:W-:Y:S04]  /*1e4d0*/  STL.64 [R1+0x1e0], R8 ;  /* 0x0001e00801007387 */ /* 0x000fe80000100a00 */
[----:B------:R-:W-:Y:S04]  /*1e4e0*/  STL.64 [R1+0x1e8], R10 ;  /* 0x0001e80a01007387 */ /* 0x000fe80000100a00 */
[----:B------:R-:W1:Y:S04]  /*1e4f0*/  LDSM.16.M88.4 R8, [R2+UR7+0x28000] ;  /* 0x028000070208783b */ /* 0x000e680008000200 */
[----:B0-----:R0:W-:Y:S04]  /*1e500*/  STL.64 [R1+0x228], R26 ;  /* 0x0002281a01007387 */ /* 0x0011e80000100a00 */
[----:B0-----:R-:W4:Y:S04]  /*1e510*/  LDL.LU R26, [R1+0x3f0] ;  /* 0x0003f000011a7983 */ /* 0x001f280000300800 */
[----:B------:R-:W4:Y:S04]  /*1e520*/  LDL.LU R27, [R1+0x3f4] ;  /* 0x0003f400011b7983 */ /* 0x000f280000300800 */
[----:B-1----:R-:W-:Y:S01]  /*1e530*/  STL.64 [R1+0x208], R10 ;  /* 0x0002080a01007387 */ /* 0x002fe20000100a00 */
[C---:B--2---:R-:W-:Y:S01]  /*1e540*/  FMUL R12, R21.reuse, R14 ;  /* 0x0000000e150c7220 */ /* 0x044fe20000400000 */
[----:B---3--:R-:W-:Y:S01]  /*1e550*/  FMUL R13, R21, R15 ;  /* 0x0000000f150d7220 */ /* 0x008fe20000400000 */
[C---:B------:R-:W-:Y:S01]  /*1e560*/  FMUL R14, R23.reuse, R6 ;  /* 0x00000006170e7220 */ /* 0x040fe20000400000 */
[----:B------:R-:W-:-:S02]  /*1e570*/  FMUL R15, R23, R7 ;  /* 0x00000007170f7220 */ /* 0x000fc40000400000 */
[----:B------:R-:W2:Y:S05]  /*1e580*/  LDL.LU.64 R6, [R1+0x1bc0] ;  /* 0x001bc00001067983 */ /* 0x000eaa0000300a00 */
[----:B------:R-:W-:Y:S01]  /*1e590*/  HMMA.16816.F32.BF16 R12, R16, R4, R12 ;  /* 0x00000004100c723c */ /* 0x000fe2000004180c */
[----:B------:R-:W3:-:S15]  /*1e5a0*/  LDL.LU.64 R4, [R1+0x1bb8] ;  /* 0x001bb80001047983 */ /* 0x000ede0000300a00 */
[----:B------:R-:W-:-:S03]  /*1e5b0*/  NOP ;  /* 0x0000000000007918 */ /* 0x000fc60000000000 */
[----:B------:R4:W-:Y:S04]  /*1e5c0*/  STL.64 [R1+0x1d0], R12 ;  /* 0x0001d00c01007387 */ /* 0x0009e80000100a00 */
[----:B------:R0:W-:Y:S01]  /*1e5d0*/  STL.64 [R1+0x1d8], R14 ;  /* 0x0001d80e01007387 */ /* 0x0001e20000100a00 */
[C---:B----4-:R-:W-:Y:S01]  /*1e5e0*/  FMUL R12, R21.reuse, R26 ;  /* 0x0000001a150c7220 */ /* 0x050fe20000400000 */
[----:B------:R-:W-:Y:S01]  /*1e5f0*/  FMUL R13, R21, R27 ;  /* 0x0000001b150d7220 */ /* 0x000fe20000400000 */
[C---:B0-----:R-:W-:Y:S01]  /*1e600*/  FMUL R14, R23.reuse, R29 ;  /* 0x0000001d170e7220 */ /* 0x041fe20000400000 */
[----:B------:R-:W-:-:S07]  /*1e610*/  FMUL R15, R23, R28 ;  /* 0x0000001c170f7220 */ /* 0x000fce0000400000 */
[----:B------:R-:W-:Y:S01]  /*1e620*/  HMMA.16816.F32.BF16 R24, R16, R24, R12 ;  /* 0x000000181018723c */ /* 0x000fe2000004180c */
[C---:B------:R-:W-:Y:S01]  /*1e630*/  FMUL R14, R23.reuse, R3 ;  /* 0x00000003170e7220 */ /* 0x040fe20000400000 */
[----:B-----5:R-:W-:-:S15]  /*1e640*/  FMUL R15, R23, R0 ;  /* 0x00000000170f7220 */ /* 0x020fde0000400000 */
[----:B------:R-:W-:Y:S02]  /*1e650*/  NOP ;  /* 0x0000000000007918 */ /* 0x000fe40000000000 */
[----:B------:R0:W-:Y:S04]  /*1e660*/  STL.64 [R1+0x190], R24 ;  /* 0x0001901801007387 */ /* 0x0001e80000100a00 */
[----:B------:R-:W-:Y:S01]  /*1e670*/  STL.64 [R1+0x198], R26 ;  /* 0x0001981a01007387 */ /* 0x000fe20000100a00 */
[C---:B---3--:R-:W-:Y:S01]  /*1e680*/  FMUL R12, R21.reuse, R5 ;  /* 0x00000005150c7220 */ /* 0x048fe20000400000 */
[----:B------:R-:W-:-:S07]  /*1e690*/  FMUL R13, R21, R4 ;  /* 0x00000004150d7220 */ /* 0x000fce0000400000 */
[----:B------:R-:W-:Y:S01]  /*1e6a0*/  HMMA.16816.F32.BF16 R8, R16, R8, R12 ;  /* 0x000000081008723c */ /* 0x000fe2000004180c */
[----:B------:R-:W3:Y:S04]  /*1e6b0*/  LDL.LU R12, [R1+0x430] ;  /* 0x00043000010c7983 */ /* 0x000ee80000300800 */
[----:B------:R-:W4:-:S14]  /*1e6c0*/  LDL.LU R13, [R1+0x434] ;  /* 0x00043400010d7983 */ /* 0x000f1c0000300800 */
[----:B------:R-:W-:Y:S04]  /*1e6d0*/  STL.64 [R1+0x180], R8 ;  /* 0x0001800801007387 */ /* 0x000fe80000100a00 */
[----:B------:R-:W-:Y:S04]  /*1e6e0*/  STL.64 [R1+0x188], R10 ;  /* 0x0001880a01007387 */ /* 0x000fe80000100a00 */
[----:B------:R-:W5:Y:S04]  /*1e6f0*/  LDL.LU R14, [R1+0x438] ;  /* 0x00043800010e7983 */ /* 0x000f680000300800 */
[----:B------:R-:W2:Y:S04]  /*1e700*/  LDL.LU R15, [R1+0x43c] ;  /* 0x00043c00010f7983 */ /* 0x000ea80000300800 */
[----:B------:R-:W2:Y:S04]  /*1e710*/  LDL.LU R29, [R1+0x444] ;  /* 0x00044400011d7983 */ /* 0x000ea80000300800 */
[----:B------:R-:W2:Y:S04]  /*1e720*/  LDL.LU R28, [R1+0x448] ;  /* 0x00044800011c7983 */ /* 0x000ea80000300800 */
[----:B------:R-:W2:Y:S04]  /*1e730*/  LDL.LU R3, [R1+0x44c] ;  /* 0x00044c0001037983 */ /* 0x000ea80000300800 */
[----:B0-----:R-:W2:Y:S04]  /*1e740*/  LDL.LU R24, [R1+0x450] ;  /* 0x0004500001187983 */ /* 0x001ea80000300800 */
[----:B------:R-:W-:Y:S04]  /*1e750*/  LDSM.16.M88.4 R8, [R2+UR7+0x29800] ;  /* 0x029800070208783b */ /* 0x000fe80008000200 */
[----:B--2---:R-:W-:Y:S04]  /*1e760*/  STL [R1+0x1ba0], R24 ;  /* 0x001ba01801007387 */ /* 0x004fe80000100800 */
[----:B------:R-:W2:Y:S04]  /*1e770*/  LDL.LU R5, [R1+0x454] ;  /* 0x0004540001057983 */ /* 0x000ea80000300800 */
[----:B------:R-:W2:Y:S04]  /*1e780*/  LDL.LU R4, [R1+0x458] ;  /* 0x0004580001047983 */ /* 0x000ea80000300800 */
[----:B------:R-:W-:Y:S04]  /*1e790*/  STL.64 [R1+0x1bb0], R6 ;  /* 0x001bb00601007387 */ /* 0x000fe80000100a00 */
[----:B------:R-:W-:Y:S04]  /*1e7a0*/  LDSM.16.M88.4 R24, [R2+UR7+0x29000] ;  /* 0x029000070218783b */ /* 0x000fe80008000200 */
[----:B--2---:R-:W-:Y:S04]  /*1e7b0*/  STL.64 [R1+0x1ba8], R4 ;  /* 0x001ba80401007387 */ /* 0x004fe80000100a00 */
[----:B------:R-:W0:Y:S04]  /*1e7c0*/  LDSM.16.M88.4 R4, [R2+UR7+0x28800] ;  /* 0x028800070204783b */ /* 0x000e280008000200 */
[----:B------:R-:W2:Y:S04]  /*1e7d0*/  LDL.LU R0, [R1+0x45c] ;  /* 0x00045c0001007983 */ /* 0x000ea80000300800 */
[----:B0-----:R-:W-:Y:S04]  /*1e7e0*/  STL.64 [R1+0x1c8], R6 ;  /* 0x0001c80601007387 */ /* 0x001fe80000100a00 */
[----:B------:R0:W-:Y:S04]  /*1e7f0*/  STL.64 [R1+0x1b8], R26 ;  /* 0x0001b81a01007387 */ /* 0x0001e80000100a00 */
[----:B0-----:R-:W2:Y:S01]  /*1e800*/  LDL.LU R27, [R1+0x440] ;  /* 0x00044000011b7983 */ /* 0x001ea20000300800 */
[C---:B---3--:R-:W-:Y:S01]  /*1e810*/  FMUL R12, R21.reuse, R12 ;  /* 0x0000000c150c7220 */ /* 0x048fe20000400000 */
[----:B----4-:R-:W-:Y:S01]  /*1e820*/  FMUL R13, R21, R13 ;  /* 0x0000000d150d7220 */ /* 0x010fe20000400000 */
[C---:B-----5:R-:W-:Y:S01]  /*1e830*/  FMUL R14, R23.reuse, R14 ;  /* 0x0000000e170e7220 */ /* 0x060fe20000400000 */
[----:B------:R-:W-:-:S07]  /*1e840*/  FMUL R15, R23, R15 ;  /* 0x0000000f170f7220 */ /* 0x000fce0000400000 */
[----:B------:R-:W-:Y:S01]  /*1e850*/  HMMA.16816.F32.BF16 R12, R16, R4, R12 ;  /* 0x00000004100c723c */ /* 0x000fe2000004180c */
[----:B------:R-:W-:Y:S04]  /*1e860*/  STL.64 [R1+0x1a8], R10 ;  /* 0x0001a80a01007387 */ /* 0x000fe80000100a00 */
[----:B------:R-:W3:Y:S04]  /*1e870*/  LDL.LU.64 R6, [R1+0x1bb0] ;  /* 0x001bb00001067983 */ /* 0x000ee80000300a00 */
[----:B------:R-:W4:Y:S10]  /*1e880*/  LDL.LU.64 R4, [R1+0x1ba8] ;  /* 0x001ba80001047983 */ /* 0x000f340000300a00 */
[----:B------:R0:W-:Y:S04]  /*1e890*/  STL.64 [R1+0x170], R12 ;  /* 0x0001700c01007387 */ /* 0x0001e80000100a00 */
[----:B------:R1:W-:Y:S01]  /*1e8a0*/  STL.64 [R1+0x178], R14 ;  /* 0x0001780e01007387 */ /* 0x0003e20000100a00 */
[----:B0-----:R-:W-:Y:S01]  /*1e8b0*/  FMUL R13, R21, R29 ;  /* 0x0000001d150d7220 */ /* 0x001fe20000400000 */
[C---:B-1----:R-:W-:Y:S01]  /*1e8c0*/  FMUL R14, R23.reuse, R28 ;  /* 0x0000001c170e7220 */ /* 0x042fe20000400000 */
[----:B------:R-:W-:Y:S01]  /*1e8d0*/  FMUL R15, R23, R3 ;  /* 0x00000003170f7220 */ /* 0x000fe20000400000 */
[----:B--2---:R-:W-:-:S07]  /*1e8e0*/  FMUL R12, R21, R27 ;  /* 0x0000001b150c7220 */ /* 0x004fce0000400000 */
[----:B------:R-:W-:Y:S01]  /*1e8f0*/  HMMA.16816.F32.BF16 R12, R16, R24, R12 ;  /* 0x00000018100c723c */ /* 0x000fe2000004180c */
[----:B------:R-:W2:Y:S04]  /*1e900*/  LDL.LU R24, [R1+0x1ba0] ;  /* 0x001ba00001187983 */ /* 0x000ea80000300800 */
[----:B------:R-:W5:Y:S04]  /*1e910*/  LDL.LU R29, [R1+0x464] ;  /* 0x00046400011d7983 */ /* 0x000f680000300800 */
[----:B------:R-:W3:Y:S10]  /*1e920*/  LDL.LU R3, [R1+0x468] ;  /* 0x0004680001037983 */ /* 0x000ef40000300800 */
[----:B------:R4:W-:Y:S04]  /*1e930*/  STL.64 [R1+0x130], R12 ;  /* 0x0001300c01007387 */ /* 0x0009e80000100a00 */
[----:B------:R0:W-:Y:S01]  /*1e940*/  STL.64 [R1+0x138], R14 ;  /* 0x0001380e01007387 */ /* 0x0001e20000100a00 */
[----:B----4-:R-:W-:Y:S01]  /*1e950*/  FMUL R13, R21, R5 ;  /* 0x00000005150d7220 */ /* 0x010fe20000400000 */
[C---:B0-----:R-:W-:Y:S01]  /*1e960*/  FMUL R14, R23.reuse, R4 ;  /* 0x00000004170e7220 */ /* 0x041fe20000400000 */
[----:B------:R-:W-:-:S02]  /*1e970*/  FMUL R15, R23, R0 ;  /* 0x00000000170f7220 */ /* 0x000fc40000400000 */
[----:B------:R-:W4:Y:S01]  /*1e980*/  LDL.LU R0, [R1+0x46c] ;  /* 0x00046c0001007983 */ /* 0x000f220000300800 */
[----:B--2---:R-:W-:-:S03]  /*1e990*/  FMUL R12, R21, R24 ;  /* 0x00000018150c7220 */ /* 0x004fc60000400000 */
[----:B------:R-:W-:Y:S04]  /*1e9a0*/  LDSM.16.M88.4 R24, [R2+UR7+0x2a800] ;  /* 0x02a800070218783b */ /* 0x000fe80008000200 */
[----:B------:R-:W-:Y:S01]  /*1e9b0*/  HMMA.16816.F32.BF16 R8, R16, R8, R12 ;  /* 0x000000081008723c */ /* 0x000fe2000004180c */
[----:B------:R-:W2:Y:S04]  /*1e9c0*/  LDL.LU R15, [R1+0x460] ;  /* 0x00046000010f7983 */ /* 0x000ea80000300800 */
[----:B------:R-:W2:-:S14]  /*1e9d0*/  LDL.LU R28, [R1+0x484] ;  /* 0x00048400011c7983 */ /* 0x000e9c0000300800 */
[----:B------:R-:W-:Y:S04]  /*1e9e0*/  STL.64 [R1+0x120], R8 ;  /* 0x0001200801007387 */ /* 0x000fe80000100a00 */
[----:B------:R-:W-:Y:S04]  /*1e9f0*/  STL.64 [R1+0x128], R10 ;  /* 0x0001280a01007387 */ /* 0x000fe80000100a00 */
[----:B------:R-:W2:Y:S04]  /*1ea00*/  LDL.LU R5, [R1+0x488] ;  /* 0x0004880001057983 */ /* 0x000ea80000300800 */
[----:B------:R-:W2:Y:S04]  /*1ea10*/  LDL.LU R4, [R1+0x48c] ;  /* 0x00048c0001047983 */ /* 0x000ea80000300800 */
[----:B---3--:R-:W-:Y:S04]  /*1ea20*/  STL.64 [R1+0x1b98], R6 ;  /* 0x001b980601007387 */ /* 0x008fe80000100a00 */
[----:B------:R-:W-:Y:S01]  /*1ea30*/  LDSM.16.M88.4 R8, [R2+UR7+0x2b000] ;  /* 0x02b000070208783b */ /* 0x000fe20008000200 */
[----:B-----5:R-:W-:Y:S01]  /*1ea40*/  FMUL R13, R21, R29 ;  /* 0x0000001d150d7220 */ /* 0x020fe20000400000 */
[----:B------:R-:W-:-:S02]  /*1ea50*/  FMUL R14, R23, R3 ;  /* 0x00000003170e7220 */ /* 0x000fc40000400000 */
[----:B--2---:R-:W-:Y:S04]  /*1ea60*/  STL.64 [R1+0x1b90], R4 ;  /* 0x001b900401007387 */ /* 0x004fe80000100a00 */
[----:B------:R-:W0:Y:S01]  /*1ea70*/  LDSM.16.M88.4 R4, [R2+UR7+0x2a000] ;  /* 0x02a000070204783b */ /* 0x000e220008000200 */
[----:B------:R-:W-:Y:S01]  /*1ea80*/  FMUL R12, R21, R15 ;  /* 0x0000000f150c7220 */ /* 0x000fe20000400000 */
[----:B----4-:R-:W-:-:S07]  /*1ea90*/  FMUL R15, R23, R0 ;  /* 0x00000000170f7220 */ /* 0x010fce0000400000 */
[----:B0-----:R-:W-:Y:S01]  /*1eaa0*/  HMMA.16816.F32.BF16 R12, R16, R4, R12 ;  /* 0x00000004100c723c */ /* 0x001fe2000004180c */
[----:B------:R-:W-:Y:S04]  /*1eab0*/  STL.64 [R1+0x168], R6 ;  /* 0x0001680601007387 */ /* 0x000fe80000100a00 */
[----:B------:R0:W-:Y:S04]  /*1eac0*/  STL.64 [R1+0x158], R26 ;  /* 0x0001581a01007387 */ /* 0x0001e80000100a00 */
[----:B0-----:R-:W2:Y:S04]  /*1ead0*/  LDL.LU R27, [R1+0x480] ;  /* 0x00048000011b7983 */ /* 0x001ea80000300800 */
[----:B------:R0:W-:Y:S04]  /*1eae0*/  STL.64 [R1+0x148], R10 ;  /* 0x0001480a01007387 */ /* 0x0001e80000100a00 */
[----:B------:R-:W3:Y:S04]  /*1eaf0*/  LDL.LU.64 R6, [R1+0x1b98] ;  /* 0x001b980001067983 */ /* 0x000ee80000300a00 */
[----:B------:R-:W4:Y:S04]  /*1eb00*/  LDL.LU.64 R4, [R1+0x1b90] ;  /* 0x001b900001047983 */ /* 0x000f280000300a00 */
[----:B------:R1:W-:Y:S04]  /*1eb10*/  STL.64 [R1+0x110], R12 ;  /* 0x0001100c01007387 */ /* 0x0003e80000100a00 */
[----:B------:R4:W-:Y:S04]  /*1eb20*/  STL [R1+0x118], R14 ;  /* 0x0001180e01007387 */ /* 0x0009e80000100800 */
[----:B0-----:R-:W5:Y:S04]  /*1eb30*/  LDL.LU R11, [R1+0x490] ;  /* 0x00049000010b7983 */ /* 0x001f680000300800 */
[----:B------:R-:W3:Y:S04]  /*1eb40*/  LDL.LU R10, [R1+0x494] ;  /* 0x00049400010a7983 */ /* 0x000ee80000300800 */
[----:B------:R-:W3:Y:S04]  /*1eb50*/  LDL.LU R3, [R1+0x498] ;  /* 0x0004980001037983 */ /* 0x000ee80000300800 */
[----:B------:R-:W3:Y:S01]  /*1eb60*/  LDL.LU R0, [R1+0x49c] ;  /* 0x00049c0001007983 */ /* 0x000ee20000300800 */
[----:B------:R-:W-:Y:S01]  /*1eb70*/  MOV R29, R15 ;  /* 0x0000000f001d7202 */ /* 0x000fe20000000f00 */
[----:B-1----:R-:W-:-:S04]  /*1eb80*/  FMUL R13, R21, R28 ;  /* 0x0000001c150d7220 */ /* 0x002fc80000400000 */
[----:B------:R0:W-:Y:S01]  /*1eb90*/  STL [R1+0x1ab8], R29 ;  /* 0x001ab81d01007387 */ /* 0x0001e20000100800 */
[----:B--2---:R-:W-:Y:S01]  /*1eba0*/  FMUL R12, R21, R27 ;  /* 0x0000001b150c7220 */ /* 0x004fe20000400000 */
[C---:B----4-:R-:W-:Y:S01]  /*1ebb0*/  FMUL R14, R23.reuse, R5 ;  /* 0x00000005170e7220 */ /* 0x050fe20000400000 */
[----:B------:R-:W-:-:S07]  /*1ebc0*/  FMUL R15, R23, R4 ;  /* 0x00000004170f7220 */ /* 0x000fce0000400000 */
[----:B------:R-:W-:Y:S01]  /*1ebd0*/  HMMA.16816.F32.BF16 R24, R16, R24, R12 ;  /* 0x000000181018723c */ /* 0x000fe2000004180c */
[C---:B-----5:R-:W-:Y:S01]  /*1ebe0*/  FMUL R12, R21.reuse, R11 ;  /* 0x0000000b150c7220 */ /* 0x060fe20000400000 */
[----:B---3--:R-:W-:Y:S01]  /*1ebf0*/  FMUL R13, R21, R10 ;  /* 0x0000000a150d7220 */ /* 0x008fe20000400000 */
[C---:B------:R-:W-:Y:S01]  /*1ec00*/  FMUL R14, R23.reuse, R3 ;  /* 0x00000003170e7220 */ /* 0x040fe20000400000 */
[----:B------:R-:W-:-:S07]  /*1ec10*/  FMUL R15, R23, R0 ;  /* 0x00000000170f7220 */ /* 0x000fce0000400000 */
[----:B------:R-:W-:Y:S08]  /*1ec20*/  HMMA.16816.F32.BF16 R8, R16, R8, R12 ;  /* 0x000000081008723c */ /* 0x000ff0000004180c */
[----:B------:R-:W-:Y:S01]  /*1ec30*/  IMAD.MOV.U32 R4, RZ, RZ, R27 ;  /* 0x000000ffff047224 */ /* 0x000fe200078e001b */
[----:B------:R-:W-:Y:S01]  /*1ec40*/  MOV R5, R26 ;  /* 0x0000001a00057202 */ /* 0x000fe20000000f00 */
[----:B0-----:R-:W-:Y:S01]  /*1ec50*/  IMAD.MOV.U32 R29, RZ, RZ, R25 ;  /* 0x000000ffff1d7224 */ /* 0x001fe200078e0019 */
[----:B------:R-:W-:Y:S04]  /*1ec60*/  STL [R1+0xd0], R24 ;  /* 0x0000d01801007387 */ /* 0x000fe80000100800 */
[----:B------:R-:W-:Y:S04]  /*1ec70*/  STL [R1+0x1b18], R4 ;  /* 0x001b180401007387 */ /* 0x000fe80000100800 */
[----:B------:R-:W-:Y:S04]  /*1ec80*/  STL [R1+0x1b14], R5 ;  /* 0x001b140501007387 */ /* 0x000fe80000100800 */
[----:B------:R-:W-:Y:S04]  /*1ec90*/  LDSM.16.M88.4 R24, [R2+UR7+0x2c000] ;  /* 0x02c000070218783b */ /* 0x000fe80008000200 */
[----:B------:R0:W-:Y:S04]  /*1eca0*/  STL [R1+0x1b10], R29 ;  /* 0x001b101d01007387 */ /* 0x0001e80000100800 */
[----:B------:R-:W-:Y:S04]  /*1ecb0*/  STL.64 [R1+0xc0], R8 ;  /* 0x0000c00801007387 */ /* 0x000fe80000100a00 */
[----:B------:R-:W-:Y:S04]  /*1ecc0*/  STL [R1+0xc8], R10 ;  /* 0x0000c80a01007387 */ /* 0x000fe80000100800 */
[----:B------:R-:W2:Y:S04]  /*1ecd0*/  LDL.LU R12, [R1+0x4a0] ;  /* 0x0004a000010c7983 */ /* 0x000ea80000300800 */
[----:B------:R-:W3:Y:S04]  /*1ece0*/  LDL.LU R13, [R1+0x4a4] ;  /* 0x0004a400010d7983 */ /* 0x000ee80000300800 */
[----:B------:R-:W4:Y:S04]  /*1ecf0*/  LDL.LU R14, [R1+0x4a8] ;  /* 0x0004a800010e7983 */ /* 0x000f280000300800 */
[----:B------:R-:W5:Y:S04]  /*1ed00*/  LDL.LU R15, [R1+0x4ac] ;  /* 0x0004ac00010f7983 */ /* 0x000f680000300800 */
[----:B0-----:R-:W2:Y:S04]  /*1ed10*/  LDL.LU R29, [R1+0x4dc] ;  /* 0x0004dc00011d7983 */ /* 0x001ea80000300800 */
[----:B------:R-:W2:Y:S04]  /*1ed20*/  LDL.LU R5, [R1+0x4e0] ;  /* 0x0004e00001057983 */ /* 0x000ea80000300800 */
[----:B------:R-:W2:Y:S04]  /*1ed30*/  LDL.LU R4, [R1+0x4e4] ;  /* 0x0004e40001047983 */ /* 0x000ea80000300800 */
[----:B------:R-:W-:Y:S01]  /*1ed40*/  STL.64 [R1+0x1b88], R6 ;  /* 0x001b880601007387 */ /* 0x000fe20000100a00 */
[----:B------:R-:W-:-:S03]  /*1ed50*/  MOV R28, R11 ;  /* 0x0000000b001c7202 */ /* 0x000fc60000000f00 */
[----:B------:R-:W-:Y:S04]  /*1ed60*/  LDSM.16.M88.4 R8, [R2+UR7+0x2c800] ;  /* 0x02c800070208783b */ /* 0x000fe80008000200 */
[----:B--2---:R-:W-:Y:S04]  /*1ed70*/  STL.64 [R1+0x1b80], R4 ;  /* 0x001b800401007387 */ /* 0x004fe80000100a00 */
[----:B------:R-:W0:Y:S04]  /*1ed80*/  LDSM.16.M88.4 R4, [R2+UR7+0x2b800] ;  /* 0x02b800070204783b */ /* 0x000e280008000200 */
[----:B------:R-:W2:Y:S04]  /*1ed90*/  LDL.LU R3, [R1+0x4e8] ;  /* 0x0004e80001037983 */ /* 0x000ea80000300800 */
[----:B------:R-:W2:Y:S04]  /*1eda0*/  LDL.LU R0, [R1+0x4ec] ;  /* 0x0004ec0001007983 */ /* 0x000ea80000300800 */
[----:B------:R1:W-:Y:S01]  /*1edb0*/  STL [R1+0x1970], R28 ;  /* 0x0019701c01007387 */ /* 0x0003e20000100800 */
[C---:B------:R-:W-:Y:S01]  /*1edc0*/  FMUL R12, R21.reuse, R12 ;  /* 0x0000000c150c7220 */ /* 0x040fe20000400000 */
[----:B---3--:R-:W-:Y:S01]  /*1edd0*/  FMUL R13, R21, R13 ;  /* 0x0000000d150d7220 */ /* 0x008fe20000400000 */
[C---:B----4-:R-:W-:Y:S01]  /*1ede0*/  FMUL R14, R23.reuse, R14 ;  /* 0x0000000e170e7220 */ /* 0x050fe20000400000 */
[C---:B-----5:R-:W-:Y:S01]  /*1edf0*/  FMUL R15, R23.reuse, R15 ;  /* 0x0000000f170f7220 */ /* 0x060fe20000400000 */
[----:B-1----:R-:W3:Y:S04]  /*1ee00*/  LDL.LU R28, [R1+0x4d8] ;  /* 0x0004d800011c7983 */ /* 0x002ee80000300800 */
[----:B0-----:R-:W-:Y:S04]  /*1ee10*/  STL.64 [R1+0x108], R6 ;  /* 0x0001080601007387 */ /* 0x001fe80000100a00 */
[----:B------:R0:W-:Y:S01]  /*1ee20*/  STL.64 [R1+0xf8], R26 ;  /* 0x0000f81a01007387 */ /* 0x0001e20000100a00 */
[----:B------:R-:W-:Y:S03]  /*1ee30*/  HMMA.16816.F32.BF16 R12, R16, R4, R12 ;  /* 0x00000004100c723c */ /* 0x000fe6000004180c */
[----:B0-----:R-:W4:Y:S04]  /*1ee40*/  LDL.LU R26, [R1+0x4d0] ;  /* 0x0004d000011a7983 */ /* 0x001f280000300800 */
[----:B------:R-:W5:Y:S04]  /*1ee50*/  LDL.LU R27, [R1+0x4d4] ;  /* 0x0004d400011b7983 */ /* 0x000f680000300800 */
[----:B------:R-:W-:Y:S04]  /*1ee60*/  STL.64 [R1+0xe8], R10 ;  /* 0x0000e80a01007387 */ /* 0x000fe80000100a00 */
[----:B------:R-:W2:Y:S04]  /*1ee70*/  LDL.LU.64 R6, [R1+0x1b88] ;  /* 0x001b880001067983 */ /* 0x000ea80000300a00 */
[----:B------:R-:W2:Y:S04]  /*1ee80*/  LDL.LU.64 R4, [R1+0x1b80] ;  /* 0x001b800001047983 */ /* 0x000ea80000300a00 */
[----:B------:R-:W-:Y:S04]  /*1ee90*/  STL.64 [R1+0xb0], R12 ;  /* 0x0000b00c01007387 */ /* 0x000fe80000100a00 */
[----:B------:R0:W-:Y:S02]  /*1eea0*/  STL.64 [R1+0xb8], R14 ;  /* 0x0000b80e01007387 */ /* 0x0001e40000100a00 */
[C---:B0-----:R-:W-:Y:S01]  /*1eeb0*/  FMUL R15, R23.reuse, R29 ;  /* 0x0000001d170f7220 */ /* 0x041fe20000400000 */
[----:B---3--:R-:W-:Y:S01]  /*1eec0*/  FMUL R14, R23, R28 ;  /* 0x0000001c170e7220 */ /* 0x008fe20000400000 */
[C---:B----4-:R-:W-:Y:S01]  /*1eed0*/  FMUL R12, R21.reuse, R26 ;  /* 0x0000001a150c7220 */ /* 0x050fe20000400000 */
[----:B-----5:R-:W-:-:S07]  /*1eee0*/  FMUL R13, R21, R27 ;  /* 0x0000001b150d7220 */ /* 0x020fce0000400000 */
[----:B------:R-:W-:Y:S01]  /*1eef0*/  HMMA.16816.F32.BF16 R24, R16, R24, R12 ;  /* 0x000000181018723c */ /* 0x000fe2000004180c */
[C---:B--2---:R-:W-:Y:S01]  /*1ef00*/  FMUL R12, R21.reuse, R5 ;  /* 0x00000005150c7220 */ /* 0x044fe20000400000 */
[----:B------:R-:W-:Y:S01]  /*1ef10*/  FMUL R13, R21, R4 ;  /* 0x00000004150d7220 */ /* 0x000fe20000400000 */
[C---:B------:R-:W-:Y:S01]  /*1ef20*/  FMUL R14, R23.reuse, R3 ;  /* 0x00000003170e7220 */ /* 0x040fe20000400000 */
[----:B------:R-:W-:-:S07]  /*1ef30*/  FMUL R15, R23, R0 ;  /* 0x00000000170f7220 */ /* 0x000fce0000400000 */
[C---:B------:R-:W-:Y:S08]  /*1ef40*/  HMMA.16816.F32.BF16 R8, R16.reuse, R8, R12 ;  /* 0x000000081008723c */ /* 0x040ff0000004180c */
[----:B------:R-:W-:Y:S04]  /*1ef50*/  STL.64 [R1+0x70], R24 ;  /* 0x0000701801007387 */ /* 0x000fe80000100a00 */
[----:B------:R-:W-:Y:S04]  /*1ef60*/  STL.64 [R1+0x78], R26 ;  /* 0x0000781a01007387 */ /* 0x000fe80000100a00 */
[----:B------:R-:W2:Y:S04]  /*1ef70*/  LDL.LU R12, [R1+0x500] ;  /* 0x00050000010c7983 */ /* 0x000ea80000300800 */
[----:B------:R-:W3:Y:S04]  /*1ef80*/  LDL.LU R13, [R1+0x504] ;  /* 0x00050400010d7983 */ /* 0x000ee80000300800 */
[----:B------:R-:W-:Y:S04]  /*1ef90*/  LDSM.16.M88.4 R24, [R2+UR7+0x2e000] ;  /* 0x02e000070218783b */ /* 0x000fe80008000200 */
[----:B------:R0:W-:Y:S04]  /*1efa0*/  STL.64 [R1+0x60], R8 ;  /* 0x0000600801007387 */ /* 0x0001e80000100a00 */
[----:B------:R-:W-:Y:S04]  /*1efb0*/  STL.64 [R1+0x68], R10 ;  /* 0x0000680a01007387 */ /* 0x000fe80000100a00 */
[----:B------:R-:W4:Y:S04]  /*1efc0*/  LDL.LU R14, [R1+0x508] ;  /* 0x00050800010e7983 */ /* 0x000f280000300800 */
[----:B------:R-:W5:Y:S04]  /*1efd0*/  LDL.LU R15, [R1+0x50c] ;  /* 0x00050c00010f7983 */ /* 0x000f680000300800 */
[----:B------:R-:W2:Y:S04]  /*1efe0*/  LDL.LU R29, [R1+0x510] ;  /* 0x00051000011d7983 */ /* 0x000ea80000300800 */
[----:B------:R-:W2:Y:S04]  /*1eff0*/  LDL.LU R28, [R1+0x514] ;  /* 0x00051400011c7983 */ /* 0x000ea80000300800 */
[----:B------:R-:W2:Y:S04]  /*1f000*/  LDL.LU R3, [R1+0x518] ;  /* 0x0005180001037983 */ /* 0x000ea80000300800 */
[----:B------:R-:W2:Y:S04]  /*1f010*/  LDL.LU R0, [R1+0x51c] ;  /* 0x00051c0001007983 */ /* 0x000ea80000300800 */
[----:B0-----:R-:W2:Y:S04]  /*1f020*/  LDL.LU R9, [R1+0x4f0] ;  /* 0x0004f00001097983 */ /* 0x001ea80000300800 */
[----:B------:R-:W2:Y:S04]  /*1f030*/  LDL.LU R8, [R1+0x4f4] ;  /* 0x0004f40001087983 */ /* 0x000ea80000300800 */
[----:B--2---:R-:W-:Y:S04]  /*1f040*/  STL.64 [R1+0x1b68], R8 ;  /* 0x001b680801007387 */ /* 0x004fe80000100a00 */
[----:B------:R-:W2:Y:S04]  /*1f050*/  LDL.LU R5, [R1+0x4f8] ;  /* 0x0004f80001057983 */ /* 0x000ea80000300800 */
[----:B------:R-:W2:Y:S04]  /*1f060*/  LDL.LU R4, [R1+0x4fc] ;  /* 0x0004fc0001047983 */ /* 0x000ea80000300800 */
[----:B------:R-:W-:Y:S04]  /*1f070*/  STL.64 [R1+0x1b78], R6 ;  /* 0x001b780601007387 */ /* 0x000fe80000100a00 */
[----:B------:R-:W-:Y:S01]  /*1f080*/  LDSM.16.M88.4 R8, [R2+UR7+0x2d800] ;  /* 0x02d800070208783b */ /* 0x000fe20008000200 */
[C---:B------:R-:W-:Y:S01]  /*1f090*/  FMUL R12, R21.reuse, R12 ;  /* 0x0000000c150c7220 */ /* 0x040fe20000400000 */
[----:B---3--:R-:W-:Y:S01]  /*1f0a0*/  FMUL R13, R21, R13 ;  /* 0x0000000d150d7220 */ /* 0x008fe20000400000 */
[C---:B----4-:R-:W-:Y:S01]  /*1f0b0*/  FMUL R14, R23.reuse, R14 ;  /* 0x0000000e170e7220 */ /* 0x050fe20000400000 */
[----:B-----5:R-:W-:Y:S01]  /*1f0c0*/  FMUL R15, R23, R15 ;  /* 0x0000000f170f7220 */ /* 0x020fe20000400000 */
[----:B--2---:R-:W-:Y:S04]  /*1f0d0*/  STL.64 [R1+0x1b70], R4 ;  /* 0x001b700401007387 */ /* 0x004fe80000100a00 */
[----:B------:R-:W0:Y:S02]  /*1f0e0*/  LDSM.16.M88.4 R4, [R2+UR7+0x2d000] ;  /* 0x02d000070204783b */ /* 0x000e240008000200 */
[----:B0-----:R-:W-:Y:S02]  /*1f0f0*/  HMMA.16816.F32.BF16 R12, R16, R4, R12 ;  /* 0x00000004100c723c */ /* 0x001fe4000004180c */
[----:B------:R0:W-:Y:S04]  /*1f100*/  STL.64 [R1+0xa8], R6 ;  /* 0x0000a80601007387 */ /* 0x0001e80000100a00 */
[----:B------:R-:W-:Y:S04]  /*1f110*/  STL.64 [R1+0x98], R10 ;  /* 0x0000980a01007387 */ /* 0x000fe80000100a00 */
[----:B------:R-:W-:Y:S04]  /*1f120*/  STL.64 [R1+0x88], R26 ;  /* 0x0000881a01007387 */ /* 0x000fe80000100a00 */
[----:B0-----:R-:W2:Y:S04]  /*1f130*/  LDL.LU.64 R6, [R1+0x1b78] ;  /* 0x001b780001067983 */ /* 0x001ea80000300a00 */
[----:B------:R-:W3:Y:S04]  /*1f140*/  LDL.LU.64 R4, [R1+0x1b70] ;  /* 0x001b700001047983 */ /* 0x000ee80000300a00 */
[----:B------:R0:W-:Y:S04]  /*1f150*/  STL.64 [R1+0x50], R12 ;  /* 0x0000500c01007387 */ /* 0x0001e80000100a00 */
[----:B------:R1:W-:Y:S01]  /*1f160*/  STL.64 [R1+0x58], R14 ;  /* 0x0000580e01007387 */ /* 0x0003e20000100a00 */
[C---:B0-----:R-:W-:Y:S01]  /*1f170*/  FMUL R12, R21.reuse, R29 ;  /* 0x0000001d150c7220 */ /* 0x041fe20000400000 */
[----:B------:R-:W-:Y:S01]  /*1f180*/  FMUL R13, R21, R28 ;  /* 0x0000001c150d7220 */ /* 0x000fe20000400000 */
[C---:B-1----:R-:W-:Y:S01]  /*1f190*/  FMUL R14, R23.reuse, R3 ;  /* 0x00000003170e7220 */ /* 0x042fe20000400000 */
[----:B------:R-:W-:-:S07]  /*1f1a0*/  FMUL R15, R23, R0 ;  /* 0x00000000170f7220 */ /* 0x000fce0000400000 */
[----:B------:R-:W-:Y:S01]  /*1f1b0*/  HMMA.16816.F32.BF16 R12, R16, R8, R12 ;  /* 0x00000008100c723c */ /* 0x000fe2000004180c */
[----:B------:R-:W4:-:S15]  /*1f1c0*/  LDL.LU.64 R8, [R1+0x1b68] ;  /* 0x001b680001087983 */ /* 0x000f1e0000300a00 */
[----:B------:R-:W-:-:S03]  /*1f1d0*/  NOP ;  /* 0x0000000000007918 */ /* 0x000fc60000000000 */
[----:B------:R-:W-:Y:S04]  /*1f1e0*/  STL.64 [R1+0x20], R12 ;  /* 0x0000200c01007387 */ /* 0x000fe80000100a00 */
[----:B------:R3:W-:Y:S01]  /*1f1f0*/  STL [R1+0x28], R14 ;  /* 0x0000280e01007387 */ /* 0x0007e20000100800 */
[----:B------:R-:W-:-:S03]  /*1f200*/  IMAD.MOV.U32 R28, RZ, RZ, R15 ;  /* 0x000000ffff1c7224 */ /* 0x000fc600078e000f */
[----:B------:R-:W5:Y:S04]  /*1f210*/  LDL.LU R0, [R1+0x568] ;  /* 0x0005680001007983 */ /* 0x000f680000300800 */
[----:B------:R-:W2:Y:S04]  /*1f220*/  LDL.LU R3, [R1+0x564] ;  /* 0x0005640001037983 */ /* 0x000ea80000300800 */
[----:B------:R-:W-:Y:S01]  /*1f230*/  STL [R1+0x1974], R28 ;  /* 0x0019741c01007387 */ /* 0x000fe20000100800 */
[C---:B---3--:R-:W-:Y:S01]  /*1f240*/  FMUL R14, R23.reuse, R5 ;  /* 0x00000005170e7220 */ /* 0x048fe20000400000 */
[----:B------:R-:W-:Y:S01]  /*1f250*/  FMUL R15, R23, R4 ;  /* 0x00000004170f7220 */ /* 0x000fe20000400000 */
[C---:B----4-:R-:W-:Y:S01]  /*1f260*/  FMUL R12, R21.reuse, R9 ;  /* 0x00000009150c7220 */ /* 0x050fe20000400000 */
[----:B------:R-:W-:Y:S01]  /*1f270*/  FMUL R13, R21, R8 ;  /* 0x00000008150d7220 */ /* 0x000fe20000400000 */
[----:B------:R-:W3:Y:S06]  /*1f280*/  LDL.LU R9, [R1+0x560] ;  /* 0x0005600001097983 */ /* 0x000eec0000300800 */
[----:B------:R-:W-:-:S15]  /*1f290*/  HMMA.16816.F32.BF16 R24, R16, R24, R12 ;  /* 0x000000181018723c */ /* 0x000fde000004180c */
[----:B------:R-:W-:-:S04]  /*1f2a0*/  NOP ;  /* 0x0000000000007918 */ /* 0x000fc80000000000 */
[----:B------:R0:W-:Y:S04]  /*1f2b0*/  STL.64 [R1+0x10], R24 ;  /* 0x0000101801007387 */ /* 0x0001e80000100a00 */
[----:B------:R1:W-:Y:S04]  /*1f2c0*/  STL [R1+0x18], R26 ;  /* 0x0000181a01007387 */ /* 0x0003e80000100800 */
[----:B0-----:R-:W4:Y:S04]  /*1f2d0*/  LDL.LU R24, [R1+0x530] ;  /* 0x0005300001187983 */ /* 0x001f280000300800 */
[----:B------:R-:W2:Y:S04]  /*1f2e0*/  LDL.LU R25, [R1+0x534] ;  /* 0x0005340001197983 */ /* 0x000ea80000300800 */
[----:B-1----:R-:W2:Y:S04]  /*1f2f0*/  LDL.LU R26, [R1+0x538] ;  /* 0x00053800011a7983 */ /* 0x002ea80000300800 */
[----:B------:R-:W2:Y:S04]  /*1f300*/  LDL.LU R4, [R1+0x53c] ;  /* 0x00053c0001047983 */ /* 0x000ea80000300800 */
[----:B------:R-:W2:Y:S04]  /*1f310*/  LDL.LU R12, [R1+0x520] ;  /* 0x00052000010c7983 */ /* 0x000ea80000300800 */
[----:B------:R-:W2:Y:S04]  /*1f320*/  LDL.LU R13, [R1+0x524] ;  /* 0x00052400010d7983 */ /* 0x000ea80000300800 */
[----:B------:R-:W2:Y:S04]  /*1f330*/  LDL.LU R14, [R1+0x528] ;  /* 0x00052800010e7983 */ /* 0x000ea80000300800 */
[----:B--2---:R-:W-:Y:S04]  /*1f340*/  STL [R1+0x1b60], R14 ;  /* 0x001b600e01007387 */ /* 0x004fe80000100800 */
[----:B------:R-:W-:Y:S04]  /*1f350*/  STL.64 [R1+0x1b58], R12 ;  /* 0x001b580c01007387 */ /* 0x000fe80000100a00 */
[----:B------:R-:W2:Y:S04]  /*1f360*/  LDL.LU R5, [R1+0x52c] ;  /* 0x00052c0001057983 */ /* 0x000ea80000300800 */
[----:B------:R-:W2:Y:S04]  /*1f370*/  LDL.LU R10, [R1+0x4cc] ;  /* 0x0004cc00010a7983 */ /* 0x000ea80000300800 */
[----:B------:R-:W2:Y:S04]  /*1f380*/  LDL.LU R11, [R1+0x574] ;  /* 0x00057400010b7983 */ /* 0x000ea80000300800 */
[----:B------:R-:W0:Y:S01]  /*1f390*/  LDSM.16.M88.4 R12, [R2+UR7+0x2e800] ;  /* 0x02e80007020c783b */ /* 0x000e220008000200 */
[----:B------:R-:W-:Y:S01]  /*1f3a0*/  MOV R28, R27 ;  /* 0x0000001b001c7202 */ /* 0x000fe20000000f00 */
[C---:B----4-:R-:W-:Y:S01]  /*1f3b0*/  FMUL R24, R21.reuse, R24 ;  /* 0x0000001815187220 */ /* 0x050fe20000400000 */
[----:B------:R-:W-:Y:S01]  /*1f3c0*/  FMUL R25, R21, R25 ;  /* 0x0000001915197220 */ /* 0x000fe20000400000 */
[C---:B------:R-:W-:Y:S01]  /*1f3d0*/  FMUL R26, R23.reuse, R26 ;  /* 0x0000001a171a7220 */ /* 0x040fe20000400000 */
[----:B------:R-:W-:-:S07]  /*1f3e0*/  FMUL R27, R23, R4 ;  /* 0x00000004171b7220 */ /* 0x000fce0000400000 */
[----:B0-----:R-:W-:Y:S01]  /*1f3f0*/  HMMA.16816.F32.BF16 R24, R16, R12, R24 ;  /* 0x0000000c1018723c */ /* 0x001fe20000041818 */
[----:B--2---:R-:W-:Y:S04]  /*1f400*/  STL.64 [R1+0x1b50], R10 ;  /* 0x001b500a01007387 */ /* 0x004fe80000100a00 */
[----:B---3--:R-:W-:Y:S04]  /*1f410*/  STL [R1+0x1b48], R9 ;  /* 0x001b480901007387 */ /* 0x008fe80000100800 */
[----:B------:R-:W0:Y:S04]  /*1f420*/  LDSM.16.M88.4 R8, [R2+UR7+0x2f000] ;  /* 0x02f000070208783b */ /* 0x000e280008000200 */
[----:B------:R-:W-:Y:S04]  /*1f430*/  STL [R1+0x1b1c], R28 ;  /* 0x001b1c1c01007387 */ /* 0x000fe80000100800 */
[----:B------:R1:W-:Y:S04]  /*1f440*/  STL.64 [R1+0x48], R14 ;  /* 0x0000480e01007387 */ /* 0x0003e80000100a00 */
[----:B0-----:R-:W-:Y:S04]  /*1f450*/  STL.64 [R1+0x38], R10 ;  /* 0x0000380a01007387 */ /* 0x001fe80000100a00 */
[----:B-1----:R-:W2:Y:S04]  /*1f460*/  LDL.LU R14, [R1+0x1b60] ;  /* 0x001b6000010e7983 */ /* 0x002ea80000300800 */
[----:B------:R-:W3:Y:S04]  /*1f470*/  LDL.LU.64 R12, [R1+0x1b58] ;  /* 0x001b5800010c7983 */ /* 0x000ee80000300a00 */
[----:B------:R-:W4:Y:S04]  /*1f480*/  LDL.LU R4, [R1+0x578] ;  /* 0x0005780001047983 */ /* 0x000f280000300800 */
[----:B------:R-:W-:Y:S04]  /*1f490*/  STL.64 [R1+0x18e8], R26 ;  /* 0x0018e81a01007387 */ /* 0x000fe80000100a00 */
[----:B------:R0:W-:Y:S04]  /*1f4a0*/  STL.64 [R1+0x18e0], R24 ;  /* 0x0018e01801007387 */ /* 0x0001e80000100a00 */
[----:B0-----:R-:W5:Y:S01]  /*1f4b0*/  LDL R25, [R1+0x4b4] ;  /* 0x0004b40001197983 */ /* 0x001f620000100800 */
[----:B------:R-:W-:-:S03]  /*1f4c0*/  FMUL R15, R23, R5 ;  /* 0x00000005170f7220 */ /* 0x000fc60000400000 */
[----:B------:R-:W4:Y:S04]  /*1f4d0*/  LDL R24, [R1+0x4b0] ;  /* 0x0004b00001187983 */ /* 0x000f280000100800 */
[----:B------:R-:W4:Y:S01]  /*1f4e0*/  LDL.LU.64 R10, [R1+0x1b50] ;  /* 0x001b5000010a7983 */ /* 0x000f220000300a00 */
[----:B--2---:R-:W-:Y:S01]  /*1f4f0*/  FMUL R14, R23, R14 ;  /* 0x0000000e170e7220 */ /* 0x004fe20000400000 */
[C---:B---3--:R-:W-:Y:S01]  /*1f500*/  FMUL R12, R21.reuse, R12 ;  /* 0x0000000c150c7220 */ /* 0x048fe20000400000 */
[----:B------:R-:W-:-:S07]  /*1f510*/  FMUL R13, R21, R13 ;  /* 0x0000000d150d7220 */ /* 0x000fce0000400000 */
[----:B------:R-:W-:Y:S01]  /*1f520*/  HMMA.16816.F32.BF16 R12, R16, R8, R12 ;  /* 0x00000008100c723c */ /* 0x000fe2000004180c */
[----:B------:R-:W2:Y:S01]  /*1f530*/  LDL.LU R9, [R1+0x1b48] ;  /* 0x001b480001097983 */ /* 0x000ea20000300800 */
[----:B-----5:R-:W-:-:S04]  /*1f540*/  FADD R0, R0, -R25 ;  /* 0x8000001900007221 */ /* 0x020fc80000000000 */
[----:B------:R-:W-:-:S04]  /*1f550*/  FMUL R0, R0, 1.4426950216293334961 ;  /* 0x3fb8aa3b00007820 */ /* 0x000fc80000400000 */
[----:B------:R0:W1:Y:S01]  /*1f560*/  MUFU.EX2 R5, R0 ;  /* 0x0000000000057308 */ /* 0x0000620000000800 */
[----:B------:R-:W-:-:S08]  /*1f570*/  FADD R3, R3, -R25 ;  /* 0x8000001903037221 */ /* 0x000fd00000000000 */
[----:B------:R-:W-:Y:S04]  /*1f580*/  STL.64 [R1+0x18d8], R14 ;  /* 0x0018d80e01007387 */ /* 0x000fe80000100a00 */
[----:B------:R-:W-:Y:S04]  /*1f590*/  STL.64 [R1+0x18d0], R12 ;  /* 0x0018d00c01007387 */ /* 0x000fe80000100a00 */
[----:B------:R-:W3:Y:S01]  /*1f5a0*/  LDL.LU R28, [R1+0x570] ;  /* 0x00057000011c7983 */ /* 0x000ee20000300800 */
[----:B0-----:R-:W-:-:S03]  /*1f5b0*/  FMUL R0, R3, 1.4426950216293334961 ;  /* 0x3fb8aa3b03007820 */ /* 0x001fc60000400000 */
[----:B-1----:R0:W-:Y:S02]  /*1f5c0*/  STL [R1+0x564], R5 ;  /* 0x0005640501007387 */ /* 0x0021e40000100800 */
[----:B0-----:R-:W0:Y:S02]  /*1f5d0*/  MUFU.EX2 R5, R0 ;  /* 0x0000000000057308 */ /* 0x001e240000000800 */
[----:B0-----:R0:W-:Y:S04]  /*1f5e0*/  STL [R1+0x54c], R5 ;  /* 0x00054c0501007387 */ /* 0x0011e80000100800 */
[----:B------:R-:W5:Y:S04]  /*1f5f0*/  LDL.LU R27, [R1+0x56c] ;  /* 0x00056c00011b7983 */ /* 0x000f680000300800 */
[----:B------:R-:W3:Y:S01]  /*1f600*/  LDL.LU R14, [R1+0x368] ;  /* 0x00036800010e7983 */ /* 0x000ee20000300800 */
[----:B--2---:R-:W-:-:S04]  /*1f610*/  FADD R3, R9, -R25 ;  /* 0x8000001909037221 */ /* 0x004fc80000000000 */
[----:B------:R-:W-:-:S04]  /*1f620*/  FMUL R0, R3, 1.4426950216293334961 ;  /* 0x3fb8aa3b03007820 */ /* 0x000fc80000400000 */
[----:B------:R-:W1:Y:S02]  /*1f630*/  MUFU.EX2 R29, R0 ;  /* 0x00000000001d7308 */ /* 0x000e640000000800 */
[----:B-1----:R-:W-:Y:S04]  /*1f640*/  STL [R1+0x548], R29 ;  /* 0x0005481d01007387 */ /* 0x002fe80000100800 */
[----:B------:R-:W3:Y:S01]  /*1f650*/  LDL.LU R15, [R1+0x36c] ;  /* 0x00036c00010f7983 */ /* 0x000ee20000300800 */
[----:B----4-:R-:W-:-:S04]  /*1f660*/  FADD R3, R10, -R25 ;  /* 0x800000190a037221 */ /* 0x010fc80000000000 */
[----:B------:R-:W-:Y:S01]  /*1f670*/  FMUL R0, R3, 1.4426950216293334961 ;  /* 0x3fb8aa3b03007820 */ /* 0x000fe20000400000 */
[----:B------:R-:W-:Y:S02]  /*1f680*/  FADD R3, R11, -R24 ;  /* 0x800000180b037221 */ /* 0x000fe40000000000 */
[----:B------:R-:W1:Y:S01]  /*1f690*/  LDSM.16.M88.4 R8, [R2+UR7+0x2f800] ;  /* 0x02f800070208783b */ /* 0x000e620008000200 */
[----:B0-----:R-:W0:Y:S03]  /*1f6a0*/  MUFU.EX2 R5, R0 ;  /* 0x0000000000057308 */ /* 0x001e260000000800 */
[----:B---3--:R2:W-:Y:S04]  /*1f6b0*/  STL.64 [R1+0x1ac0], R14 ;  /* 0x001ac00e01007387 */ /* 0x0085e80000100a00 */
[----:B0-----:R-:W-:Y:S04]  /*1f6c0*/  STL [R1+0x574], R5 ;  /* 0x0005740501007387 */ /* 0x001fe80000100800 */
[----:B-1----:R-:W-:Y:S04]  /*1f6d0*/  STL.64 [R1+0x8], R10 ;  /* 0x0000080a01007387 */ /* 0x002fe80000100a00 */
[----:B------:R-:W3:Y:S04]  /*1f6e0*/  LDL.LU R12, [R1+0x2e0] ;  /* 0x0002e000010c7983 */ /* 0x000ee80000300800 */
[----:B------:R-:W3:Y:S01]  /*1f6f0*/  LDL.LU R13, [R1+0x2e4] ;  /* 0x0002e400010d7983 */ /* 0x000ee20000300800 */
[----:B--2---:R-:W-:Y:S01]  /*1f700*/  IMAD.MOV.U32 R14, RZ, RZ, R20 ;  /* 0x000000ffff0e7224 */ /* 0x004fe200078e0014 */
[----:B------:R-:W-:-:S02]  /*1f710*/  MOV R15, R22 ;  /* 0x00000016000f7202 */ /* 0x000fc40000000f00 */
[----:B------:R-:W2:Y:S04]  /*1f720*/  LDL.LU R20, [R1+0x1b44] ;  /* 0x001b440001147983 */ /* 0x000ea80000300800 */
[----:B------:R-:W4:Y:S04]  /*1f730*/  LDL.LU R22, [R1+0x1b40] ;  /* 0x001b400001167983 */ /* 0x000f280000300800 */
[----:B------:R0:W-:Y:S01]  /*1f740*/  STL.64 [R1+0x1ad0], R14 ;  /* 0x001ad00e01007387 */ /* 0x0001e20000100a00 */
[----:B------:R-:W-:-:S03]  /*1f750*/  FMUL R0, R3, 1.4426950216293334961 ;  /* 0x3fb8aa3b03007820 */ /* 0x000fc60000400000 */
[----:B---3--:R-:W-:Y:S04]  /*1f760*/  STL.64 [R1+0x1ac8], R12 ;  /* 0x001ac80c01007387 */ /* 0x008fe80000100a00 */
[----:B0-----:R-:W3:Y:S04]  /*1f770*/  LDL.LU R14, [R1+0x388] ;  /* 0x00038800010e7983 */ /* 0x001ee80000300800 */
[----:B------:R-:W3:Y:S01]  /*1f780*/  LDL.LU R15, [R1+0x38c] ;  /* 0x00038c00010f7983 */ /* 0x000ee20000300800 */
[--C-:B------:R-:W-:Y:S02]  /*1f790*/  FADD R3, R4, -R24.reuse ;  /* 0x8000001804037221 */ /* 0x100fe40000000000 */
[----:B------:R0:W1:Y:S02]  /*1f7a0*/  MUFU.EX2 R4, R0 ;  /* 0x0000000000047308 */ /* 0x0000640000000800 */
[----:B0-----:R-:W-:Y:S01]  /*1f7b0*/  FMUL R0, R3, 1.4426950216293334961 ;  /* 0x3fb8aa3b03007820 */ /* 0x001fe20000400000 */
[--C-:B------:R-:W-:Y:S01]  /*1f7c0*/  FADD R3, R28, -R24.reuse ;  /* 0x800000181c037221 */ /* 0x100fe20000000000 */
[----:B---3--:R0:W-:Y:S04]  /*1f7d0*/  STL.64 [R1+0x1ae0], R14 ;  /* 0x001ae00e01007387 */ /* 0x0081e80000100a00 */
[----:B0-----:R-:W3:Y:S04]  /*1f7e0*/  LDL.LU R14, [R1+0x398] ;  /* 0x00039800010e7983 */ /* 0x001ee80000300800 */
[----:B-1----:R-:W-:Y:S04]  /*1f7f0*/  STL [R1+0x544], R4 ;  /* 0x0005440401007387 */ /* 0x002fe80000100800 */
[----:B------:R-:W3:Y:S01]  /*1f800*/  LDL.LU R15, [R1+0x39c] ;  /* 0x00039c00010f7983 */ /* 0x000ee20000300800 */
[----:B------:R0:W1:Y:S02]  /*1f810*/  MUFU.EX2 R28, R0 ;  /* 0x00000000001c7308 */ /* 0x0000640000000800 */
[----:B0-----:R-:W-:Y:S01]  /*1f820*/  FMUL R0, R3, 1.4426950216293334961 ;  /* 0x3fb8aa3b03007820 */ /* 0x001fe20000400000 */
[----:B-----5:R-:W-:Y:S01]  /*1f830*/  FADD R3, R27, -R24 ;  /* 0x800000181b037221 */ /* 0x020fe20000000000 */
[----:B---3--:R0:W-:Y:S04]  /*1f840*/  STL.64 [R1+0x1af8], R14 ;  /* 0x001af80e01007387 */ /* 0x0081e80000100a00 */
[----:B0-----:R-:W3:Y:S04]  /*1f850*/  LDL.LU R14, [R1+0x3a8] ;  /* 0x0003a800010e7983 */ /* 0x001ee80000300800 */
[----:B-1----:R-:W-:Y:S04]  /*1f860*/  STL [R1+0x540], R28 ;  /* 0x0005401c01007387 */ /* 0x002fe80000100800 */
[----:B------:R-:W3:Y:S04]  /*1f870*/  LDL.LU R15, [R1+0x3ac] ;  /* 0x0003ac00010f7983 */ /* 0x000ee80000300800 */
[----:B------:R0:W-:Y:S04]  /*1f880*/  STL.64 [R1+0x1ad8], R24 ;  /* 0x001ad81801007387 */ /* 0x0001e80000100a00 */
[----:B0-----:R-:W5:Y:S04]  /*1f890*/  LDL.LU R24, [R1+0x300] ;  /* 0x0003000001187983 */ /* 0x001f680000300800 */
[----:B------:R-:W5:Y:S01]  /*1f8a0*/  LDL.LU R25, [R1+0x304] ;  /* 0x0003040001197983 */ /* 0x000f620000300800 */
[----:B----4-:R-:W-:Y:S01]  /*1f8b0*/  IMAD.MOV.U32 R26, RZ, RZ, R22 ;  /* 0x000000ffff1a7224 */ /* 0x010fe200078e0016 */
[----:B--2---:R-:W-:-:S02]  /*1f8c0*/  MOV R27, R20 ;  /* 0x00000014001b7202 */ /* 0x004fc40000000f00 */
[----:B------:R-:W2:Y:S04]  /*1f8d0*/  LDL.LU R20, [R1+0x550] ;  /* 0x0005500001147983 */ /* 0x000ea80000300800 */
[----:B------:R-:W4:Y:S04]  /*1f8e0*/  LDL.LU R22, [R1+0x554] ;  /* 0x0005540001167983 */ /* 0x000f280000300800 */
[----:B------:R-:W-:Y:S01]  /*1f8f0*/  STL.64 [R1+0x1af0], R26 ;  /* 0x001af01a01007387 */ /* 0x000fe20000100a00 */
[----:B------:R0:W1:Y:S03]  /*1f900*/  MUFU.EX2 R12, R0 ;  /* 0x00000000000c7308 */ /* 0x0000660000000800 */
[----:B-----5:R5:W-:Y:S04]  /*1f910*/  STL.64 [R1+0x1ae8], R24 ;  /* 0x001ae81801007387 */ /* 0x020be80000100a00 */
[----:B-----5:R-:W5:Y:S04]  /*1f920*/  LDL.LU R24, [R1+0x320] ;  /* 0x0003200001187983 */ /* 0x020f680000300800 */
[----:B------:R-:W5:Y:S04]  /*1f930*/  LDL.LU R25, [R1+0x324] ;  /* 0x0003240001197983 */ /* 0x000f680000300800 */
[----:B------:R-:W3:Y:S04]  /*1f940*/  LDL.LU R26, [R1+0x328] ;  /* 0x00032800011a7983 */ /* 0x000ee80000300800 */
[----:B------:R-:W3:Y:S04]  /*1f950*/  LDL.LU R27, [R1+0x32c] ;  /* 0x00032c00011b7983 */ /* 0x000ee80000300800 */
[----:B------:R-:W5:Y:S04]  /*1f960*/  LDL.LU R11, [R1+0x558] ;  /* 0x00055800010b7983 */ /* 0x000f680000300800 */
[----:B------:R-:W5:Y:S01]  /*1f970*/  LDL.LU R10, [R1+0x55c] ;  /* 0x00055c00010a7983 */ /* 0x000f620000300800 */
[----:B0-----:R-:W-:-:S04]  /*1f980*/  FMUL R0, R3, 1.4426950216293334961 ;  /* 0x3fb8aa3b03007820 */ /* 0x001fc80000400000 */
[----:B------:R0:W0:Y:S01]  /*1f990*/  MUFU.EX2 R13, R0 ;  /* 0x00000000000d7308 */ /* 0x0000220000000800 */
[C---:B--2---:R-:W-:Y:S01]  /*1f9a0*/  FMUL R20, R21.reuse, R20 ;  /* 0x0000001415147220 */ /* 0x044fe20000400000 */
[----:B----4-:R-:W-:Y:S01]  /*1f9b0*/  FMUL R21, R21, R22 ;  /* 0x0000001615157220 */ /* 0x010fe20000400000 */
[----:B---3--:R-:W-:Y:S04]  /*1f9c0*/  STL.64 [R1+0x1b08], R26 ;  /* 0x001b081a01007387 */ /* 0x008fe80000100a00 */
[----:B-----5:R2:W-:Y:S01]  /*1f9d0*/  STL.64 [R1+0x1b00], R24 ;  /* 0x001b001801007387 */ /* 0x0205e20000100a00 */
[C---:B------:R-:W-:Y:S01]  /*1f9e0*/  FMUL R22, R23.reuse, R11 ;  /* 0x0000000b17167220 */ /* 0x040fe20000400000 */
[----:B------:R-:W-:Y:S02]  /*1f9f0*/  FMUL R23, R23, R10 ;  /* 0x0000000a17177220 */ /* 0x000fe40000400000 */
[----:B--2---:R-:W2:Y:S04]  /*1fa00*/  LDL.LU R24, [R1+0x340] ;  /* 0x0003400001187983 */ /* 0x004ea80000300800 */
[----:B------:R-:W2:Y:S04]  /*1fa10*/  LDL.LU R25, [R1+0x344] ;  /* 0x0003440001197983 */ /* 0x000ea80000300800 */
[----:B------:R-:W2:Y:S04]  /*1fa20*/  LDL.LU R26, [R1+0x348] ;  /* 0x00034800011a7983 */ /* 0x000ea80000300800 */
[----:B------:R-:W2:Y:S04]  /*1fa30*/  LDL.LU R27, [R1+0x34c] ;  /* 0x00034c00011b7983 */ /* 0x000ea80000300800 */
[----:B------:R-:W3:Y:S04]  /*1fa40*/  LDL R3, [R1+0x564] ;  /* 0x0005640001037983 */ /* 0x000ee80000100800 */
[----:B0-----:R-:W3:Y:S04]  /*1fa50*/  LDL R0, [R1+0x54c] ;  /* 0x00054c0001007983 */ /* 0x001ee80000100800 */
[----:B-1----:R-:W-:Y:S04]  /*1fa60*/  STL [R1+0x56c], R12 ;  /* 0x00056c0c01007387 */ /* 0x002fe80000100800 */
[----:B------:R-:W-:Y:S04]  /*1fa70*/  STL [R1+0x568], R13 ;  /* 0x0005680d01007387 */ /* 0x000fe80000100800 */
[----:B------:R-:W4:Y:S01]  /*1fa80*/  LDL.LU.64 R10, [R1+0x1b38] ;  /* 0x001b3800010a7983 */ /* 0x000f220000300a00 */
[----:B------:R-:W-:Y:S03]  /*1fa90*/  HMMA.16816.F32.BF16 R16, R16, R8, R20 ;  /* 0x000000081010723c */ /* 0x000fe60000041814 */
[----:B------:R-:W5:-:S15]  /*1faa0*/  LDL.LU.64 R8, [R1+0x1b30] ;  /* 0x001b300001087983 */ /* 0x000f5e0000300a00 */
[----:B------:R-:W-:Y:S01]  /*1fab0*/  NOP ;  /* 0x0000000000007918 */ /* 0x000fe20000000000 */
[----:B------:R0:W-:Y:S04]  /*1fac0*/  STL.64 [R1+0x18c8], R18 ;  /* 0x0018c81201007387 */ /* 0x0001e80000100a00 */
[----:B------:R1:W-:Y:S01]  /*1fad0*/  STL.64 [R1+0x18c0], R16 ;  /* 0x0018c01001007387 */ /* 0x0003e20000100a00 */
[----:B0-----:R-:W-:Y:S01]  /*1fae0*/  IMAD.MOV.U32 R18, RZ, RZ, R7 ;  /* 0x000000ffff127224 */ /* 0x001fe200078e0007 */
[----:B-1----:R-:W-:Y:S01]  /*1faf0*/  MOV R17, R6 ;  /* 0x0000000600117202 */ /* 0x002fe20000000f00 */
[----:B----4-:R-:W-:Y:S02]  /*1fb00*/  IMAD.MOV.U32 R16, RZ, RZ, R11 ;  /* 0x000000ffff107224 */ /* 0x010fe400078e000b */
[----:B------:R-:W5:Y:S04]  /*1fb10*/  LDL.LU R11, [R1+0x1b28] ;  /* 0x001b2800010b7983 */ /* 0x000f680000300800 */
[----:B------:R-:W5:Y:S04]  /*1fb20*/  LDL.LU R6, [R1+0x1b24] ;  /* 0x001b240001067983 */ /* 0x000f680000300800 */
[----:B------:R-:W5:Y:S01]  /*1fb30*/  LDL.LU R7, [R1+0x1b20] ;  /* 0x001b200001077983 */ /* 0x000f620000300800 */
[----:B---3--:R-:W-:-:S02]  /*1fb40*/  F2FP.BF16.F32.PACK_AB R20, R0, R3 ;  /* 0x000000030014723e */ /* 0x008fc400000010ff */
[----:B------:R-:W-:Y:S02]  /*1fb50*/  F2FP.BF16.F32.PACK_AB R21, R28, R4 ;  /* 0x000000041c15723e */ /* 0x000fe400000010ff */
[----:B------:R-:W-:Y:S02]  /*1fb60*/  F2FP.BF16.F32.PACK_AB R22, R5, R29 ;  /* 0x0000001d0516723e */ /* 0x000fe400000010ff */
[----:B------:R-:W-:Y:S01]  /*1fb70*/  F2FP.BF16.F32.PACK_AB R23, R13, R12 ;  /* 0x0000000c0d17723e */ /* 0x000fe200000010ff */
[----:B------:R-:W3:Y:S04]  /*1fb80*/  LDL.LU R19, [R1+0x2cc] ;  /* 0x0002cc0001137983 */ /* 0x000ee80000300800 */
[----:B------:R-:W4:Y:S04]  /*1fb90*/  LDL.LU R28, [R1+0x1b1c] ;  /* 0x001b1c00011c7983 */ /* 0x000f280000300800 */
[----:B------:R-:W3:Y:S04]  /*1fba0*/  LDL.LU R4, [R1+0x1b18] ;  /* 0x001b180001047983 */ /* 0x000ee80000300800 */
[----:B------:R-:W3:Y:S04]  /*1fbb0*/  LDL.LU R5, [R1+0x1b14] ;  /* 0x001b140001057983 */ /* 0x000ee80000300800 */
[----:B------:R-:W3:Y:S01]  /*1fbc0*/  LDL.LU R29, [R1+0x1b10] ;  /* 0x001b1000011d7983 */ /* 0x000ee20000300800 */
[C---:B--2---:R-:W-:Y:S08]  /*1fbd0*/  HMMA.16816.F32.BF16 R12, R20.reuse, R14, R24 ;  /* 0x0000000e140c723c */ /* 0x044ff00000041818 */
[----:B-----5:R-:W-:-:S15]  /*1fbe0*/  HMMA.16816.F32.BF16 R8, R20, R6, R8 ;  /* 0x000000061408723c */ /* 0x020fde0000041808 */
[----:B------:R-:W-:-:S04]  /*1fbf0*/  NOP ;  /* 0x0000000000007918 */ /* 0x000fc80000000000 */
[----:B------:R0:W-:Y:S04]  /*1fc00*/  STL.64 [R1+0x18f8], R10 ;  /* 0x0018f80a01007387 */ /* 0x0001e80000100a00 */
[----:B------:R-:W-:Y:S04]  /*1fc10*/  STL.64 [R1+0x18f0], R8 ;  /* 0x0018f00801007387 */ /* 0x000fe80000100a00 */
[----:B0-----:R-:W2:Y:S04]  /*1fc20*/  LDL.LU R10, [R1+0x378] ;  /* 0x00037800010a7983 */ /* 0x001ea80000300800 */
[----:B------:R-:W2:Y:S04]  /*1fc30*/  LDL.LU R11, [R1+0x37c] ;  /* 0x00037c00010b7983 */ /* 0x000ea80000300800 */
[----:B------:R-:W5:Y:S04]  /*1fc40*/  LDL.LU.64 R26, [R1+0x1b08] ;  /* 0x001b0800011a7983 */ /* 0x000f680000300a00 */
[----:B------:R-:W5:Y:S04]  /*1fc50*/  LDL.LU.64 R24, [R1+0x1b00] ;  /* 0x001b000001187983 */ /* 0x000f680000300a00 */
[----:B------:R-:W-:Y:S04]  /*1fc60*/  STL.64 [R1+0x3a0], R12 ;  /* 0x0003a00c01007387 */ /* 0x000fe80000100a00 */
[----:B------:R0:W-:Y:S04]  /*1fc70*/  STL.64 [R1+0x3a8], R14 ;  /* 0x0003a80e01007387 */ /* 0x0001e80000100a00 */
[----:B0-----:R-:W5:Y:S02]  /*1fc80*/  LDL.LU.64 R14, [R1+0x1af8] ;  /* 0x001af800010e7983 */ /* 0x001f640000300a00 */
[----:B-----5:R-:W-:Y:S02]  /*1fc90*/  HMMA.16816.F32.BF16 R12, R20, R14, R24 ;  /* 0x0000000e140c723c */ /* 0x020fe40000041818 */
[----:B------:R-:W5:Y:S04]  /*1fca0*/  LDL.LU.64 R26, [R1+0x1af0] ;  /* 0x001af000011a7983 */ /* 0x000f680000300a00 */
[----:B------:R-:W5:-:S13]  /*1fcb0*/  LDL.LU.64 R24, [R1+0x1ae8] ;  /* 0x001ae80001187983 */ /* 0x000f5a0000300a00 */
[----:B------:R-:W-:Y:S04]  /*1fcc0*/  STL.64 [R1+0x390], R12 ;  /* 0x0003900c01007387 */ /* 0x000fe80000100a00 */
[----:B------:R0:W-:Y:S04]  /*1fcd0*/  STL.64 [R1+0x398], R14 ;  /* 0x0003980e01007387 */ /* 0x0001e80000100a00 */
[----:B0-----:R-:W5:Y:S02]  /*1fce0*/  LDL.LU.64 R14, [R1+0x1ae0] ;  /* 0x001ae000010e7983 */ /* 0x001f640000300a00 */
[----:B-----5:R-:W-:Y:S02]  /*1fcf0*/  HMMA.16816.F32.BF16 R12, R20, R14, R24 ;  /* 0x0000000e140c723c */ /* 0x020fe40000041818 */
[----:B------:R-:W5:-:S15]  /*1fd00*/  LDL.LU.64 R24, [R1+0x1ad8] ;  /* 0x001ad80001187983 */ /* 0x000f5e0000300a00 */
[----:B------:R-:W-:Y:S02]  /*1fd10*/  NOP ;  /* 0x0000000000007918 */ /* 0x000fe40000000000 */
[----:B------:R-:W-:Y:S04]  /*1fd20*/  STL.64 [R1+0x380], R12 ;  /* 0x0003800c01007387 */ /* 0x000fe80000100a00 */
[----:B------:R0:W-:Y:S04]  /*1fd30*/  STL.64 [R1+0x388], R14 ;  /* 0x0003880e01007387 */ /* 0x0001e80000100a00 */
[----:B0-----:R-:W2:Y:S04]  /*1fd40*/  LDL.LU.64 R14, [R1+0x1ad0] ;  /* 0x001ad000010e7983 */ /* 0x001ea80000300a00 */
[----:B------:R-:W2:Y:S02]  /*1fd50*/  LDL.LU.64 R12, [R1+0x1ac8] ;  /* 0x001ac800010c7983 */ /* 0x000ea40000300a00 */
[----:B--2---:R-:W-:Y:S02]  /*1fd60*/  HMMA.16816.F32.BF16 R8, R20, R10, R12 ;  /* 0x0000000a1408723c */ /* 0x004fe4000004180c */
[----:B------:R-:W3:-:S15]  /*1fd70*/  LDL.LU.64 R14, [R1+0x1ac0] ;  /* 0x001ac000010e7983 */ /* 0x000ede0000300a00 */
[----:B------:R-:W-:Y:S02]  /*1fd80*/  NOP ;  /* 0x0000000000007918 */ /* 0x000fe40000000000 */
[----:B------:R-:W-:Y:S04]  /*1fd90*/  STL.64 [R1+0x370], R8 ;  /* 0x0003700801007387 */ /* 0x000fe80000100a00 */
[----:B------:R3:W-:Y:S02]  /*1fda0*/  STL.64 [R1+0x378], R10 ;  /* 0x0003780a01007387 */ /* 0x0007e40000100a00 */
[----:B---3--:R-:W-:Y:S02]  /*1fdb0*/  HMMA.16816.F32.BF16 R8, R20, R14, R16 ;  /* 0x0000000e1408723c */ /* 0x008fe40000041810 */
[----:B------:R-:W2:-:S15]  /*1fdc0*/  LDL.LU R14, [R1+0x158] ;  /* 0x00015800010e7983 */ /* 0x000e9e0000300800 */
[----:B------:R-:W-:Y:S02]  /*1fdd0*/  NOP ;  /* 0x0000000000007918 */ /* 0x000fe40000000000 */
[----:B------:R-:W-:Y:S04]  /*1fde0*/  STL.64 [R1+0x340], R8 ;  /* 0x0003400801007387 */ /* 0x000fe80000100a00 */
[----:B------:R0:W-:Y:S04]  /*1fdf0*/  STL.64 [R1+0x348], R10 ;  /* 0x0003480a01007387 */ /* 0x0001e80000100a00 */
[----:B------:R-:W2:Y:S04]  /*1fe00*/  LDL.LU R15, [R1+0x15c] ;  /* 0x00015c00010f7983 */ /* 0x000ea80000300800 */
[----:B0-----:R-:W3:Y:S04]  /*1fe10*/  LDL.LU R10, [R1+0x168] ;  /* 0x00016800010a7983 */ /* 0x001ee80000300800 */
[----:B------:R-:W3:Y:S04]  /*1fe20*/  LDL.LU R11, [R1+0x16c] ;  /* 0x00016c00010b7983 */ /* 0x000ee80000300800 */
[----:B---3--:R0:W-:Y:S04]  /*1fe30*/  STL.64 [R1+0x1978], R10 ;  /* 0x0019780a01007387 */ /* 0x0081e80000100a00 */
[----:B0-----:R-:W3:Y:S04]  /*1fe40*/  LDL.LU R10, [R1+0x1a8] ;  /* 0x0001a800010a7983 */ /* 0x001ee80000300800 */
[----:B------:R-:W3:Y:S04]  /*1fe50*/  LDL.LU R11, [R1+0x1ac] ;  /* 0x0001ac00010b7983 */ /* 0x000ee80000300800 */
[----:B---3--:R0:W-:Y:S04]  /*1fe60*/  STL.64 [R1+0x1990], R10 ;  /* 0x0019900a01007387 */ /* 0x0081e80000100a00 */
[----:B0-----:R-:W3:Y:S04]  /*1fe70*/  LDL.LU R10, [R1+0x1b8] ;  /* 0x0001b800010a7983 */ /* 0x001ee80000300800 */
[----:B------:R-:W3:Y:S04]  /*1fe80*/  LDL.LU R11, [R1+0x1bc] ;  /* 0x0001bc00010b7983 */ /* 0x000ee80000300800 */
[----:B---3--:R-:W-:Y:S04]  /*1fe90*/  STL.64 [R1+0x19a8], R10 ;  /* 0x0019a80a01007387 */ /* 0x008fe80000100a00 */
[----:B------:R-:W3:Y:S04]  /*1fea0*/  LDL.LU R3, [R1+0x584] ;  /* 0x0005840001037983 */ /* 0x000ee80000300800 */
[----:B------:R-:W3:Y:S04]  /*1feb0*/  LDL.LU R13, [R1+0x580] ;  /* 0x00058000010d7983 */ /* 0x000ee80000300800 */
[----:B--2---:R-:W-:Y:S04]  /*1fec0*/  STL.64 [R1+0x1988], R14 ;  /* 0x0019880e01007387 */ /* 0x004fe80000100a00 */
[----:B---3--:R0:W-:Y:S04]  /*1fed0*/  STL [R1+0x1980], R13 ;  /* 0x0019800d01007387 */ /* 0x0081e80000100800 */
[----:B------:R-:W2:Y:S04]  /*1fee0*/  LDL.LU R12, [R1+0x120] ;  /* 0x00012000010c7983 */ /* 0x000ea80000300800 */
[----:B0-----:R-:W2:Y:S04]  /*1fef0*/  LDL.LU R13, [R1+0x124] ;  /* 0x00012400010d7983 */ /* 0x001ea80000300800 */
[----:B------:R-:W3:Y:S04]  /*1ff00*/  LDL.LU R14, [R1+0x128] ;  /* 0x00012800010e7983 */ /* 0x000ee80000300800 */
[----:B------:R-:W3:Y:S04]  /*1ff10*/  LDL.LU R15, [R1+0x12c] ;  /* 0x00012c00010f7983 */ /* 0x000ee80000300800 */
[----:B------:R-:W2:Y:S04]  /*1ff20*/  LDL.LU R10, [R1+0x1c8] ;  /* 0x0001c800010a7983 */ /* 0x000ea80000300800 */
[----:B------:R-:W2:Y:S04]  /*1ff30*/  LDL.LU R11, [R1+0x1cc] ;  /* 0x0001cc00010b7983 */ /* 0x000ea80000300800 */
[----:B--2---:R0:W-:Y:S04]  /*1ff40*/  STL.64 [R1+0x19c0], R10 ;  /* 0x0019c00a01007387 */ /* 0x0041e80000100a00 */
[----:B0-----:R-:W2:Y:S04]  /*1ff50*/  LDL.LU R10, [R1+0x208] ;  /* 0x00020800010a7983 */ /* 0x001ea80000300800 */
[----:B------:R-:W2:Y:S04]  /*1ff60*/  LDL.LU R11, [R1+0x20c] ;  /* 0x00020c00010b7983 */ /* 0x000ea80000300800 */
[----:B--2---:R-:W-:Y:S04]  /*1ff70*/  STL.64 [R1+0x19d8], R10 ;  /* 0x0019d80a01007387 */ /* 0x004fe80000100a00 */
[----:B------:R-:W5:Y:S04]  /*1ff80*/  LDL.LU R0, [R1+0x57c] ;  /* 0x00057c0001007983 */ /* 0x000f680000300800 */
[----:B---3--:R-:W-:Y:S04]  /*1ff90*/  STL.64 [R1+0x19a0], R14 ;  /* 0x0019a00e01007387 */ /* 0x008fe80000100a00 */
[----:B------:R0:W-:Y:S04]  /*1ffa0*/  STL.64 [R1+0x1998], R12 ;  /* 0x0019980c01007387 */ /* 0x0001e80000100a00 */
[----:B0-----:R-:W2:Y:S04]  /*1ffb0*/  LDL.LU R12, [R1+0x130] ;  /* 0x00013000010c7983 */ /* 0x001ea80000300800 */
[----:B------:R-:W2:Y:S04]  /*1ffc0*/  LDL.LU R13, [R1+0x134] ;  /* 0x00013400010d7983 */ /* 0x000ea80000300800 */
[----:B------:R-:W3:Y:S04]  /*1ffd0*/  LDL.LU R14, [R1+0x138] ;  /* 0x00013800010e7983 */ /* 0x000ee80000300800 */
[----:B------:R-:W3:Y:S04]  /*1ffe0*/  LDL.LU R15, [R1+0x13c] ;  /* 0x00013c00010f7983 */ /* 0x000ee80000300800 */
[----:B------:R-:W2:Y:S04]  /*1fff0*/  LDL.LU R10, [R1+0x228] ;  /* 0x00022800010a7983 */ /* 0x000ea80000300800 */
[----:B------:R-:W2:Y:S04]  /*20000*/  LDL.LU R11, [R1+0x22c] ;  /* 0x00022c00010b7983 */ /* 0x000ea80000300800 */
[----:B--2---:R-:W-:Y:S04]  /*20010*/  STL.64 [R1+0x19f0], R10 ;  /* 0x0019f00a01007387 */ /* 0x004fe80000100a00 */
        /* <DEDUP_REMOVED lines=65> */
[----:B------:R-:W2:Y:S04]  /*20430*/  LDL.LU R10, [R1+0x338] ;  /* 0x00033800010a7983 */ /* 0x000ea80000300800 */
[----:B------:R-:W2:Y:S04]  /*20440*/  LDL.LU R11, [R1+0x33c] ;  /* 0x00033c00010b7983 */ /* 0x000ea80000300800 */
[----:B--2---:R0:W-:Y:S04]  /*20450*/  STL.64 [R1+0x1ab0], R10 ;  /* 0x001ab00a01007387 */ /* 0x0041e80000100a00 */
[----:B------:R-:W2:Y:S04]  /*20460*/  LDL.LU R8, [R1+0x2a0] ;  /* 0x0002a00001087983 */ /* 0x000ea80000300800 */
[----:B------:R-:W2:Y:S04]  /*20470*/  LDL.LU R9, [R1+0x2a4] ;  /* 0x0002a40001097983 */ /* 0x000ea80000300800 */
[----:B0-----:R-:W2:Y:S04]  /*20480*/  LDL.LU R10, [R1+0x2a8] ;  /* 0x0002a800010a7983 */ /* 0x001ea80000300800 */
        /* <DEDUP_REMOVED lines=12> */
[----:B------:R-:W3:Y:S04]  /*20550*/  LDL.LU R15, [R1+0x25c] ;  /* 0x00025c00010f7983 */ /* 0x000ee80000300800 */
[----:B---3--:R-:W-:Y:S04]  /*20560*/  STL.64 [R1+0x1a90], R14 ;  /* 0x001a900e01007387 */ /* 0x008fe80000100a00 */
[----:B--2---:R0:W-:Y:S04]  /*20570*/  STL.64 [R1+0x1a88], R12 ;  /* 0x001a880c01007387 */ /* 0x0041e80000100a00 */
[----:B0-----:R-:W2:Y:S04]  /*20580*/  LDL.LU R12, [R1+0x270] ;  /* 0x00027000010c7983 */ /* 0x001ea80000300800 */
[----:B------:R-:W2:Y:S04]  /*20590*/  LDL.LU R13, [R1+0x274] ;  /* 0x00027400010d7983 */ /* 0x000ea80000300800 */
[----:B------:R-:W3:Y:S04]  /*205a0*/  LDL.LU R14, [R1+0x278] ;  /* 0x00027800010e7983 */ /* 0x000ee80000300800 */
[----:B------:R-:W3:Y:S01]  /*205b0*/  LDL.LU R15, [R1+0x27c] ;  /* 0x00027c00010f7983 */ /* 0x000ee20000300800 */
[----:B------:R-:W-:Y:S01]  /*205c0*/  MOV R17, R29 ;  /* 0x0000001d00117202 */ /* 0x000fe20000000f00 */
[----:B------:R-:W-:Y:S01]  /*205d0*/  IMAD.MOV.U32 R18, RZ, RZ, R5 ;  /* 0x000000ffff127224 */ /* 0x000fe200078e0005 */
[----:B------:R-:W-:-:S02]  /*205e0*/  MOV R19, R4 ;  /* 0x0000000400137202 */ /* 0x000fc40000000f00 */
[C---:B------:R-:W-:Y:S01]  /*205f0*/  HMMA.16816.F32.BF16 R4, R20.reuse, R6, R8 ;  /* 0x000000061404723c */ /* 0x040fe20000041808 */
[----:B---3--:R-:W-:Y:S04]  /*20600*/  STL.64 [R1+0x1aa8], R14 ;  /* 0x001aa80e01007387 */ /* 0x008fe80000100a00 */
[----:B--2---:R0:W-:Y:S04]  /*20610*/  STL.64 [R1+0x1aa0], R12 ;  /* 0x001aa00c01007387 */ /* 0x0041e80000100a00 */
[----:B0-----:R-:W2:Y:S04]  /*20620*/  LDL.LU R12, [R1+0x280] ;  /* 0x00028000010c7983 */ /* 0x001ea80000300800 */
[----:B------:R-:W2:Y:S04]  /*20630*/  LDL.LU R13, [R1+0x284] ;  /* 0x00028400010d7983 */ /* 0x000ea80000300800 */
[----:B------:R-:W2:Y:S04]  /*20640*/  LDL.LU R14, [R1+0x288] ;  /* 0x00028800010e7983 */ /* 0x000ea80000300800 */
[----:B------:R-:W2:Y:S04]  /*20650*/  LDL.LU R15, [R1+0x28c] ;  /* 0x00028c00010f7983 */ /* 0x000ea80000300800 */
[----:B------:R-:W3:Y:S04]  /*20660*/  LDL.LU R26, [R1+0x588] ;  /* 0x00058800011a7983 */ /* 0x000ee80000300800 */
[----:B------:R-:W2:Y:S04]  /*20670*/  LDL.LU R16, [R1+0xd0] ;  /* 0x0000d00001107983 */ /* 0x000ea80000300800 */
[----:B------:R-:W2:Y:S04]  /*20680*/  LDL.LU R29, [R1+0x1ab8] ;  /* 0x001ab800011d7983 */ /* 0x000ea80000300800 */
[----:B------:R-:W2:Y:S04]  /*20690*/  LDL.LU.64 R10, [R1+0x1ab0] ;  /* 0x001ab000010a7983 */ /* 0x000ea80000300a00 */
[----:B------:R-:W3:Y:S04]  /*206a0*/  LDL.LU R27, [R1+0x58c] ;  /* 0x00058c00011b7983 */ /* 0x000ee80000300800 */
[----:B------:R-:W-:Y:S04]  /*206b0*/  STL.64 [R1+0x1848], R6 ;  /* 0x0018480601007387 */ /* 0x000fe80000100a00 */
[----:B------:R0:W-:Y:S04]  /*206c0*/  STL.64 [R1+0x1840], R4 ;  /* 0x0018400401007387 */ /* 0x0001e80000100a00 */
[----:B0-----:R-:W3:Y:S04]  /*206d0*/  LDL.LU R4, [R1+0x110] ;  /* 0x0001100001047983 */ /* 0x001ee80000300800 */
[----:B------:R-:W3:Y:S04]  /*206e0*/  LDL.LU R5, [R1+0x114] ;  /* 0x0001140001057983 */ /* 0x000ee80000300800 */
[----:B------:R-:W3:Y:S01]  /*206f0*/  LDL.LU R6, [R1+0x118] ;  /* 0x0001180001067983 */ /* 0x000ee20000300800 */
        /* <DEDUP_REMOVED lines=61> */
[----:B--2---:R-:W-:Y:S02]  /*20ad0*/  HMMA.16816.F32.BF16 R8, R20, R10, R12 ;  /* 0x0000000a1408723c */ /* 0x004fe4000004180c */
[----:B------:R-:W2:Y:S04]  /*20ae0*/  LDL.LU.64 R14, [R1+0x19b8] ;  /* 0x0019b800010e7983 */ /* 0x000ea80000300a00 */
[----:B------:R-:W2:-:S13]  /*20af0*/  LDL.LU.64 R12, [R1+0x19b0] ;  /* 0x0019b000010c7983 */ /* 0x000e9a0000300a00 */
[----:B------:R-:W-:Y:S04]  /*20b00*/  STL.64 [R1+0x230], R8 ;  /* 0x0002300801007387 */ /* 0x000fe80000100a00 */
[----:B------:R0:W-:Y:S01]  /*20b10*/  STL [R1+0x238], R10 ;  /* 0x0002380a01007387 */ /* 0x0001e20000100800 */
[----:B------:R-:W-:-:S03]  /*20b20*/  MOV R29, R11 ;  /* 0x0000000b001d7202 */ /* 0x000fc60000000f00 */
[----:B0-----:R-:W2:Y:S04]  /*20b30*/  LDL.LU.64 R10, [R1+0x19a8] ;  /* 0x0019a800010a7983 */ /* 0x001ea80000300a00 */
[----:B------:R-:W-:Y:S01]  /*20b40*/  STL [R1+0x1810], R29 ;  /* 0x0018101d01007387 */ /* 0x000fe20000100800 */
[----:B--2---:R-:W-:Y:S03]  /*20b50*/  HMMA.16816.F32.BF16 R8, R20, R10, R12 ;  /* 0x0000000a1408723c */ /* 0x004fe6000004180c */
[----:B------:R-:W2:Y:S04]  /*20b60*/  LDL.LU.64 R14, [R1+0x19a0] ;  /* 0x0019a000010e7983 */ /* 0x000ea80000300a00 */
[----:B------:R-:W2:-:S12]  /*20b70*/  LDL.LU.64 R12, [R1+0x1998] ;  /* 0x00199800010c7983 */ /* 0x000e980000300a00 */
[----:B------:R-:W-:Y:S04]  /*20b80*/  STL.64 [R1+0x220], R8 ;  /* 0x0002200801007387 */ /* 0x000fe80000100a00 */
[----:B------:R0:W-:Y:S04]  /*20b90*/  STL.64 [R1+0x228], R10 ;  /* 0x0002280a01007387 */ /* 0x0001e80000100a00 */
[----:B0-----:R-:W2:Y:S01]  /*20ba0*/  LDL.LU.64 R10, [R1+0x1990] ;  /* 0x00199000010a7983 */ /* 0x001ea20000300a00 */
[----:B-----5:R-:W-:-:S04]  /*20bb0*/  FADD R0, R0, -R25 ;  /* 0x8000001900007221 */ /* 0x020fc80000000000 */
[----:B------:R-:W-:-:S06]  /*20bc0*/  FMUL R0, R0, 1.4426950216293334961 ;  /* 0x3fb8aa3b00007820 */ /* 0x000fcc0000400000 */
[----:B------:R-:W0:Y:S01]  /*20bd0*/  MUFU.EX2 R0, R0 ;  /* 0x0000000000007308 */ /* 0x000e220000000800 */
[----:B--2---:R-:W-:Y:S01]  /*20be0*/  HMMA.16816.F32.BF16 R8, R20, R10, R12 ;  /* 0x0000000a1408723c */ /* 0x004fe2000004180c */
[----:B------:R-:W2:Y:S04]  /*20bf0*/  LDL.LU.64 R14, [R1+0x1988] ;  /* 0x00198800010e7983 */ /* 0x000ea80000300a00 */
[----:B0-----:R-:W-:Y:S04]  /*20c00*/  STL [R1+0x560], R0 ;  /* 0x0005600001007387 */ /* 0x001fe80000100800 */
[----:B------:R-:W5:Y:S10]  /*20c10*/  LDL.LU R13, [R1+0x1980] ;  /* 0x00198000010d7983 */ /* 0x000f740000300800 */
[----:B------:R-:W-:Y:S04]  /*20c20*/  STL.64 [R1+0x210], R8 ;  /* 0x0002100801007387 */ /* 0x000fe80000100a00 */
[----:B------:R0:W-:Y:S04]  /*20c30*/  STL.64 [R1+0x218], R10 ;  /* 0x0002180a01007387 */ /* 0x0001e80000100a00 */
[----:B0-----:R-:W2:Y:S01]  /*20c40*/  LDL.LU.64 R10, [R1+0x1978] ;  /* 0x00197800010a7983 */ /* 0x001ea20000300a00 */
[----:B------:R-:W-:-:S04]  /*20c50*/  FADD R3, R3, -R25 ;  /* 0x8000001903037221 */ /* 0x000fc80000000000 */
[----:B------:R-:W-:-:S04]  /*20c60*/  FMUL R0, R3, 1.4426950216293334961 ;  /* 0x3fb8aa3b03007820 */ /* 0x000fc80000400000 */
[----:B------:R-:W0:Y:S02]  /*20c70*/  MUFU.EX2 R8, R0 ;  /* 0x0000000000087308 */ /* 0x000e240000000800 */
[----:B0-----:R-:W-:Y:S01]  /*20c80*/  STL [R1+0x55c], R8 ;  /* 0x00055c0801007387 */ /* 0x001fe20000100800 */
[----:B-----5:R-:W-:-:S04]  /*20c90*/  FADD R3, R13, -R25 ;  /* 0x800000190d037221 */ /* 0x020fc80000000000 */
[----:B------:R-:W-:Y:S01]  /*20ca0*/  FMUL R0, R3, 1.4426950216293334961 ;  /* 0x3fb8aa3b03007820 */ /* 0x000fe20000400000 */
[----:B---3--:R-:W-:-:S03]  /*20cb0*/  FADD R3, R26, -R25 ;  /* 0x800000191a037221 */ /* 0x008fc60000000000 */
[----:B------:R0:W1:Y:S01]  /*20cc0*/  MUFU.EX2 R29, R0 ;  /* 0x00000000001d7308 */ /* 0x0000620000000800 */
[----:B--2---:R-:W-:Y:S01]  /*20cd0*/  HMMA.16816.F32.BF16 R4, R20, R10, R4 ;  /* 0x0000000a1404723c */ /* 0x004fe20000041804 */
[----:B0-----:R-:W-:-:S06]  /*20ce0*/  FMUL R0, R3, 1.4426950216293334961 ;  /* 0x3fb8aa3b03007820 */ /* 0x001fcc0000400000 */
[----:B------:R-:W0:-:S12]  /*20cf0*/  MUFU.EX2 R0, R0 ;  /* 0x0000000000007308 */ /* 0x000e180000000800 */
[----:B------:R-:W-:Y:S04]  /*20d00*/  STL.64 [R1+0x200], R4 ;  /* 0x0002000401007387 */ /* 0x000fe80000100a00 */
[----:B------:R2:W-:Y:S02]  /*20d10*/  STL.64 [R1+0x208], R6 ;  /* 0x0002080601007387 */ /* 0x0005e40000100a00 */
[----:B--2---:R-:W-:Y:S01]  /*20d20*/  HMMA.16816.F32.BF16 R4, R20, R14, R16 ;  /* 0x0000000e1404723c */ /* 0x004fe20000041810 */
[----:B------:R-:W-:-:S15]  /*20d30*/  FADD R3, R27, -R24 ;  /* 0x800000181b037221 */ /* 0x000fde0000000000 */
[----:B------:R-:W-:-:S03]  /*20d40*/  NOP ;  /* 0x0000000000007918 */ /* 0x000fc60000000000 */
[----:B------:R-:W-:Y:S04]  /*20d50*/  STL.64 [R1+0x1f0], R4 ;  /* 0x0001f00401007387 */ /* 0x000fe80000100a00 */
[----:B------:R-:W-:Y:S04]  /*20d60*/  STL.64 [R1+0x1f8], R6 ;  /* 0x0001f80601007387 */ /* 0x000fe80000100a00 */
[----:B-1----:R-:W-:Y:S04]  /*20d70*/  STL [R1+0x558], R29 ;  /* 0x0005581d01007387 */ /* 0x002fe80000100800 */
[----:B------:R-:W2:Y:S04]  /*20d80*/  LDL.LU R26, [R1+0x88] ;  /* 0x00008800011a7983 */ /* 0x000ea80000300800 */
[----:B0-----:R-:W-:Y:S04]  /*20d90*/  STL [R1+0x554], R0 ;  /* 0x0005540001007387 */ /* 0x001fe80000100800 */
[----:B------:R-:W2:Y:S04]  /*20da0*/  LDL.LU R27, [R1+0x8c] ;  /* 0x00008c00011b7983 */ /* 0x000ea80000300800 */
[----:B--2---:R0:W-:Y:S04]  /*20db0*/  STL.64 [R1+0x1900], R26 ;  /* 0x0019001a01007387 */ /* 0x0041e80000100a00 */
[----:B0-----:R-:W2:Y:S04]  /*20dc0*/  LDL.LU R26, [R1+0x98] ;  /* 0x00009800011a7983 */ /* 0x001ea80000300800 */
[----:B------:R-:W2:Y:S01]  /*20dd0*/  LDL.LU R27, [R1+0x9c] ;  /* 0x00009c00011b7983 */ /* 0x000ea20000300800 */
[----:B----4-:R-:W-:-:S03]  /*20de0*/  IMAD.MOV.U32 R11, RZ, RZ, R28 ;  /* 0x000000ffff0b7224 */ /* 0x010fc600078e001c */
[----:B--2---:R0:W-:Y:S04]  /*20df0*/  STL.64 [R1+0x1918], R26 ;  /* 0x0019181a01007387 */ /* 0x0041e80000100a00 */
[----:B------:R-:W2:Y:S04]  /*20e00*/  LDL.LU R8, [R1+0x10] ;  /* 0x0000100001087983 */ /* 0x000ea80000300800 */
[----:B------:R-:W2:Y:S04]  /*20e10*/  LDL.LU R9, [R1+0x14] ;  /* 0x0000140001097983 */ /* 0x000ea80000300800 */
[----:B------:R-:W3:Y:S04]  /*20e20*/  LDL.LU R10, [R1+0x18] ;  /* 0x00001800010a7983 */ /* 0x000ee80000300800 */
[----:B------:R-:W4:Y:S04]  /*20e30*/  LDL.LU R28, [R1+0x1974] ;  /* 0x00197400011c7983 */ /* 0x000f280000300800 */
[----:B0-----:R-:W5:Y:S04]  /*20e40*/  LDL.LU R26, [R1+0xa8] ;  /* 0x0000a800011a7983 */ /* 0x001f680000300800 */
[----:B------:R-:W5:Y:S04]  /*20e50*/  LDL.LU R27, [R1+0xac] ;  /* 0x0000ac00011b7983 */ /* 0x000f680000300800 */
[----:B-----5:R0:W-:Y:S04]  /*20e60*/  STL.64 [R1+0x1930], R26 ;  /* 0x0019301a01007387 */ /* 0x0201e80000100a00 */
[----:B0-----:R-:W5:Y:S04]  /*20e70*/  LDL.LU R26, [R1+0xe8] ;  /* 0x0000e800011a7983 */ /* 0x001f680000300800 */
[----:B------:R-:W5:Y:S04]  /*20e80*/  LDL.LU R27, [R1+0xec] ;  /* 0x0000ec00011b7983 */ /* 0x000f680000300800 */
[----:B------:R-:W5:Y:S04]  /*20e90*/  LDL.LU R14, [R1+0x148] ;  /* 0x00014800010e7983 */ /* 0x000f680000300800 */
[----:B------:R-:W5:Y:S04]  /*20ea0*/  LDL.LU R15, [R1+0x14c] ;  /* 0x00014c00010f7983 */ /* 0x000f680000300800 */
[----:B---3--:R-:W-:Y:S04]  /*20eb0*/  STL.64 [R1+0x1910], R10 ;  /* 0x0019100a01007387 */ /* 0x008fe80000100a00 */
[----:B--2---:R0:W-:Y:S04]  /*20ec0*/  STL.64 [R1+0x1908], R8 ;  /* 0x0019080801007387 */ /* 0x0041e80000100a00 */
[----:B0-----:R-:W2:Y:S04]  /*20ed0*/  LDL.LU R8, [R1+0x20] ;  /* 0x0000200001087983 */ /* 0x001ea80000300800 */
[----:B------:R-:W2:Y:S04]  /*20ee0*/  LDL.LU R9, [R1+0x24] ;  /* 0x0000240001097983 */ /* 0x000ea80000300800 */
[----:B------:R-:W3:Y:S01]  /*20ef0*/  LDL.LU R10, [R1+0x28] ;  /* 0x00002800010a7983 */ /* 0x000ee20000300800 */
[----:B----4-:R-:W-:-:S03]  /*20f00*/  MOV R11, R28 ;  /* 0x0000001c000b7202 */ /* 0x010fc60000000f00 */
[----:B------:R-:W4:Y:S04]  /*20f10*/  LDL.LU R28, [R1+0x1970] ;  /* 0x00197000011c7983 */ /* 0x000f280000300800 */
[----:B------:R-:W2:Y:S04]  /*20f20*/  LDL.LU R6, [R1+0x108] ;  /* 0x0001080001067983 */ /* 0x000ea80000300800 */
[----:B------:R-:W2:Y:S04]  /*20f30*/  LDL.LU R7, [R1+0x10c] ;  /* 0x00010c0001077983 */ /* 0x000ea80000300800 */
[----:B--2---:R0:W-:Y:S04]  /*20f40*/  STL.64 [R1+0x1968], R6 ;  /* 0x0019680601007387 */ /* 0x0041e80000100a00 */
[----:B------:R-:W5:Y:S04]  /*20f50*/  LDL.LU R4, [R1+0xc0] ;  /* 0x0000c00001047983 */ /* 0x000f680000300800 */
[----:B------:R-:W5:Y:S04]  /*20f60*/  LDL.LU R5, [R1+0xc4] ;  /* 0x0000c40001057983 */ /* 0x000f680000300800 */
[----:B0-----:R-:W5:Y:S01]  /*20f70*/  LDL.LU R6, [R1+0xc8] ;  /* 0x0000c80001067983 */ /* 0x001f620000300800 */
[----:B----4-:R-:W-:-:S03]  /*20f80*/  IMAD.MOV.U32 R7, RZ, RZ, R28 ;  /* 0x000000ffff077224 */ /* 0x010fc600078e001c */
[----:B------:R-:W2:Y:S04]  /*20f90*/  LDL.LU R28, [R1+0x594] ;  /* 0x00059400011c7983 */ /* 0x000ea80000300800 */
[----:B------:R-:W4:Y:S04]  /*20fa0*/  LDL.LU R17, [R1+0x598] ;  /* 0x0005980001117983 */ /* 0x000f280000300800 */
        /* <DEDUP_REMOVED lines=13> */
[C---:B-----5:R-:W-:Y:S03]  /*21080*/  HMMA.16816.F32.BF16 R12, R20.reuse, R14, R4 ;  /* 0x0000000e140c723c */ /* 0x060fe60000041804 */
[----:B---3--:R0:W-:Y:S04]  /*21090*/  STL.64 [R1+0x1950], R10 ;  /* 0x0019500a01007387 */ /* 0x0081e80000100a00 */
[----:B--2---:R1:W-:Y:S04]  /*210a0*/  STL.64 [R1+0x1948], R8 ;  /* 0x0019480801007387 */ /* 0x0043e80000100a00 */
[----:B0-----:R-:W2:Y:S04]  /*210b0*/  LDL.LU R10, [R1+0xf8] ;  /* 0x0000f800010a7983 */ /* 0x001ea80000300800 */
[----:B------:R-:W2:Y:S04]  /*210c0*/  LDL.LU R11, [R1+0xfc] ;  /* 0x0000fc00010b7983 */ /* 0x000ea80000300800 */
[----:B--2---:R0:W-:Y:S04]  /*210d0*/  STL.64 [R1+0x1960], R10 ;  /* 0x0019600a01007387 */ /* 0x0041e80000100a00 */
[----:B-1----:R-:W2:Y:S04]  /*210e0*/  LDL.LU R8, [R1+0xb0] ;  /* 0x0000b00001087983 */ /* 0x002ea80000300800 */
[----:B------:R-:W2:Y:S04]  /*210f0*/  LDL.LU R9, [R1+0xb4] ;  /* 0x0000b40001097983 */ /* 0x000ea80000300800 */
[----:B0-----:R-:W2:Y:S04]  /*21100*/  LDL.LU R10, [R1+0xb8] ;  /* 0x0000b800010a7983 */ /* 0x001ea80000300800 */
[----:B------:R-:W2:Y:S04]  /*21110*/  LDL.LU R11, [R1+0xbc] ;  /* 0x0000bc00010b7983 */ /* 0x000ea80000300800 */
[----:B------:R-:W2:Y:S04]  /*21120*/  LDL.LU.64 R6, [R1+0x1968] ;  /* 0x0019680001067983 */ /* 0x000ea80000300a00 */
[----:B------:R-:W-:Y:S04]  /*21130*/  STL.64 [R1+0x1e0], R12 ;  /* 0x0001e00c01007387 */ /* 0x000fe80000100a00 */
[----:B------:R0:W-:Y:S04]  /*21140*/  STL.64 [R1+0x1e8], R14 ;  /* 0x0001e80e01007387 */ /* 0x0001e80000100a00 */
[----:B0-----:R-:W3:Y:S04]  /*21150*/  LDL.LU R14, [R1+0x48] ;  /* 0x00004800010e7983 */ /* 0x001ee80000300800 */
[----:B------:R-:W3:Y:S01]  /*21160*/  LDL.LU R15, [R1+0x4c] ;  /* 0x00004c00010f7983 */ /* 0x000ee20000300800 */
[----:B------:R-:W-:Y:S01]  /*21170*/  FMUL R3, R3, 1.4426950216293334961 ;  /* 0x3fb8aa3b03037820 */ /* 0x000fe20000400000 */
[----:B------:R-:W-:Y:S01]  /*21180*/  LOP3.LUT R0, R2, 0x40, RZ, 0x3c, !PT ;  /* 0x0000004002007812 */ /* 0x000fe200078e3cff */
[----:B--2---:R-:W-:Y:S01]  /*21190*/  HMMA.16816.F32.BF16 R4, R20, R6, R8 ;  /* 0x000000061404723c */ /* 0x004fe20000041808 */
[----:B---3--:R0:W-:Y:S04]  /*211a0*/  STL.64 [R1+0x1958], R14 ;  /* 0x0019580e01007387 */ /* 0x0081e80000100a00 */
[----:B------:R-:W2:Y:S04]  /*211b0*/  LDL.LU R12, [R1+0x70] ;  /* 0x00007000010c7983 */ /* 0x000ea80000300800 */
[----:B------:R-:W2:Y:S04]  /*211c0*/  LDL.LU R13, [R1+0x74] ;  /* 0x00007400010d7983 */ /* 0x000ea80000300800 */
[----:B0-----:R-:W2:Y:S04]  /*211d0*/  LDL.LU R14, [R1+0x78] ;  /* 0x00007800010e7983 */ /* 0x001ea80000300800 */
[----:B------:R-:W2:Y:S04]  /*211e0*/  LDL.LU R15, [R1+0x7c] ;  /* 0x00007c00010f7983 */ /* 0x000ea80000300800 */
[----:B------:R-:W3:Y:S04]  /*211f0*/  LDL.LU R18, [R1+0x38] ;  /* 0x0000380001127983 */ /* 0x000ee80000300800 */
[----:B------:R-:W3:Y:S04]  /*21200*/  LDL.LU R19, [R1+0x3c] ;  /* 0x00003c0001137983 */ /* 0x000ee80000300800 */
[----:B------:R0:W-:Y:S04]  /*21210*/  STL [R1+0x1530], R2 ;  /* 0x0015300201007387 */ /* 0x0001e80000100800 */
[----:B------:R-:W2:Y:S01]  /*21220*/  LDL.LU.64 R10, [R1+0x1960] ;  /* 0x00196000010a7983 */ /* 0x000ea20000300a00 */
[----:B0-----:R-:W0:Y:S03]  /*21230*/  MUFU.EX2 R2, R3 ;  /* 0x0000000300027308 */ /* 0x001e260000000800 */
[----:B0-----:R0:W-:Y:S04]  /*21240*/  STL [R1+0x550], R2 ;  /* 0x0005500201007387 */ /* 0x0011e80000100800 */
[----:B------:R-:W-:Y:S04]  /*21250*/  STL.64 [R1+0x1d0], R4 ;  /* 0x0001d00401007387 */ /* 0x000fe80000100a00 */
[----:B------:R-:W-:Y:S04]  /*21260*/  STL.64 [R1+0x1d8], R6 ;  /* 0x0001d80601007387 */ /* 0x000fe80000100a00 */
[----:B------:R-:W1:Y:S01]  /*21270*/  LDSM.16.M88.4 R4, [R0+UR7+0x20000] ;  /* 0x020000070004783b */ /* 0x000e620008000200 */
[----:B------:R-:W-:-:S04]  /*21280*/  FADD R28, R28, -R24 ;  /* 0x800000181c1c7221 */ /* 0x000fc80000000000 */
[----:B------:R-:W-:-:S04]  /*21290*/  FMUL R3, R28, 1.4426950216293334961 ;  /* 0x3fb8aa3b1c037820 */ /* 0x000fc80000400000 */
[----:B0-----:R-:W0:Y:S01]  /*212a0*/  MUFU.EX2 R2, R3 ;  /* 0x0000000300027308 */ /* 0x001e220000000800 */
[----:B-1----:R1:W-:Y:S04]  /*212b0*/  STL.64 [R1+0x438], R6 ;  /* 0x0004380601007387 */ /* 0x0023e80000100a00 */
[----:B-1----:R-:W5:Y:S04]  /*212c0*/  LDL R7, [R1+0x554] ;  /* 0x0005540001077983 */ /* 0x002f680000100800 */
[----:B0-----:R-:W-:Y:S01]  /*212d0*/  STL [R1+0x53c], R2 ;  /* 0x00053c0201007387 */ /* 0x001fe20000100800 */
[----:B--2---:R-:W-:Y:S03]  /*212e0*/  HMMA.16816.F32.BF16 R8, R20, R10, R12 ;  /* 0x0000000a1408723c */ /* 0x004fe6000004180c */
[----:B------:R-:W2:-:S15]  /*212f0*/  LDL.LU.64 R14, [R1+0x1958] ;  /* 0x00195800010e7983 */ /* 0x000e9e0000300a00 */
[----:B------:R-:W-:Y:S01]  /*21300*/  NOP ;  /* 0x0000000000007918 */ /* 0x000fe20000000000 */
[----:B------:R-:W-:Y:S04]  /*21310*/  STL.64 [R1+0x1c0], R8 ;  /* 0x0001c00801007387 */ /* 0x000fe80000100a00 */
[----:B------:R0:W-:Y:S04]  /*21320*/  STL.64 [R1+0x1c8], R10 ;  /* 0x0001c80a01007387 */ /* 0x0001e80000100a00 */
[----:B0-----:R-:W2:Y:S04]  /*21330*/  LDL.LU.64 R10, [R1+0x1950] ;  /* 0x00195000010a7983 */ /* 0x001ea80000300a00 */
[----:B------:R-:W2:Y:S01]  /*21340*/  LDL.LU.64 R8, [R1+0x1948] ;  /* 0x0019480001087983 */ /* 0x000ea20000300a00 */
[----:B----4-:R-:W-:-:S04]  /*21350*/  FADD R28, R17, -R24 ;  /* 0x80000018111c7221 */ /* 0x010fc80000000000 */
[----:B------:R-:W-:Y:S01]  /*21360*/  FMUL R3, R28, 1.4426950216293334961 ;  /* 0x3fb8aa3b1c037820 */ /* 0x000fe20000400000 */
[----:B------:R-:W-:Y:S02]  /*21370*/  FADD R28, R25, -R24 ;  /* 0x80000018191c7221 */ /* 0x000fe40000000000 */
[----:B--2---:R-:W-:Y:S01]  /*21380*/  HMMA.16816.F32.BF16 R24, R20, R26, R8 ;  /* 0x0000001a1418723c */ /* 0x004fe20000041808 */
[----:B------:R-:W2:Y:S04]  /*21390*/  LDL.LU.64 R10, [R1+0x1940] ;  /* 0x00194000010a7983 */ /* 0x000ea80000300a00 */
[----:B------:R-:W2:-:S14]  /*213a0*/  LDL.LU.64 R8, [R1+0x1938] ;  /* 0x0019380001087983 */ /* 0x000e9c0000300a00 */
[----:B------:R-:W-:Y:S04]  /*213b0*/  STL.64 [R1+0x1b0], R24 ;  /* 0x0001b01801007387 */ /* 0x000fe80000100a00 */
[----:B------:R0:W-:Y:S01]  /*213c0*/  STL [R1+0x1b8], R26 ;  /* 0x0001b81a01007387 */ /* 0x0001e20000100800 */
[----:B------:R-:W-:-:S03]  /*213d0*/  MOV R2, R27 ;  /* 0x0000001b00027202 */ /* 0x000fc60000000f00 */
[----:B0-----:R-:W2:Y:S01]  /*213e0*/  LDL.LU.64 R26, [R1+0x1930] ;  /* 0x00193000011a7983 */ /* 0x001ea20000300a00 */
[----:B------:R-:W0:Y:S01]  /*213f0*/  MUFU.EX2 R3, R3 ;  /* 0x0000000300037308 */ /* 0x000e220000000800 */
[----:B------:R-:W-:-:S07]  /*21400*/  FMUL R28, R28, 1.4426950216293334961 ;  /* 0x3fb8aa3b1c1c7820 */ /* 0x000fce0000400000 */
[----:B------:R1:W4:Y:S01]  /*21410*/  MUFU.EX2 R6, R28 ;  /* 0x0000001c00067308 */ /* 0x0003220000000800 */
[----:B0-----:R-:W-:Y:S04]  /*21420*/  STL [R1+0x538], R3 ;  /* 0x0005380301007387 */ /* 0x001fe80000100800 */
[----:B------:R-:W-:Y:S04]  /*21430*/  STL [R1+0x17d8], R2 ;  /* 0x0017d80201007387 */ /* 0x000fe80000100800 */
[----:B-1----:R-:W3:Y:S01]  /*21440*/  LDL R28, [R1+0x550] ;  /* 0x00055000011c7983 */ /* 0x002ee20000100800 */
        /* <DEDUP_REMOVED lines=16> */
[----:B------:R0:W-:Y:S01]  /*21550*/  STL [R1+0x17c], R27 ;  /* 0x00017c1b01007387 */ /* 0x0001e20000100800 */
[----:B------:R-:W-:-:S03]  /*21560*/  IMAD.MOV.U32 R2, RZ, RZ, R26 ;  /* 0x000000ffff027224 */ /* 0x000fc600078e001a */
[----:B0-----:R-:W2:Y:S04]  /*21570*/  LDL.LU.64 R26, [R1+0x18e8] ;  /* 0x0018e800011a7983 */ /* 0x001ea80000300a00 */
[----:B------:R-:W2:Y:S04]  /*21580*/  LDL.LU.64 R24, [R1+0x18e0] ;  /* 0x0018e00001187983 */ /* 0x000ea80000300a00 */
[----:B----4-:R-:W-:Y:S04]  /*21590*/  STL [R1+0x534], R6 ;  /* 0x0005340601007387 */ /* 0x010fe80000100800 */
[----:B------:R-:W-:Y:S01]  /*215a0*/  STL [R1+0x17f0], R2 ;  /* 0x0017f00201007387 */ /* 0x000fe20000100800 */
[----:B--2---:R-:W-:Y:S03]  /*215b0*/  HMMA.16816.F32.BF16 R24, R20, R14, R24 ;  /* 0x0000000e1418723c */ /* 0x004fe60000041818 */
[----:B------:R-:W3:Y:S04]  /*215c0*/  LDL.LU.64 R14, [R1+0x18d8] ;  /* 0x0018d800010e7983 */ /* 0x000ee80000300a00 */
[----:B------:R-:W3:-:S12]  /*215d0*/  LDL.LU.64 R12, [R1+0x18d0] ;  /* 0x0018d000010c7983 */ /* 0x000ed80000300a00 */
[----:B------:R0:W-:Y:S04]  /*215e0*/  STL.64 [R1+0x150], R24 ;  /* 0x0001501801007387 */ /* 0x0001e80000100a00 */
[----:B------:R1:W-:Y:S04]  /*215f0*/  STL.64 [R1+0x158], R26 ;  /* 0x0001581a01007387 */ /* 0x0003e80000100a00 */
[----:B0-----:R-:W2:Y:S04]  /*21600*/  LDL R25, [R1+0x55c] ;  /* 0x00055c0001197983 */ /* 0x001ea80000100800 */
[----:B-1----:R-:W2:Y:S04]  /*21610*/  LDL R26, [R1+0x560] ;  /* 0x00056000011a7983 */ /* 0x002ea80000100800 */
[----:B------:R-:W4:Y:S01]  /*21620*/  LDL R27, [R1+0x53c] ;  /* 0x00053c00011b7983 */ /* 0x000f220000100800 */
[----:B---3--:R-:W-:Y:S03]  /*21630*/  HMMA.16816.F32.BF16 R12, R20, R18, R12 ;  /* 0x00000012140c723c */ /* 0x008fe6000004180c */
[----:B------:R-:W3:Y:S04]  /*21640*/  LDL.LU.64 R18, [R1+0x18c8] ;  /* 0x0018c80001127983 */ /* 0x000ee80000300a00 */
[----:B------:R-:W3:-:S12]  /*21650*/  LDL.LU.64 R16, [R1+0x18c0] ;  /* 0x0018c00001107983 */ /* 0x000ed80000300a00 */
[----:B------:R-:W-:Y:S04]  /*21660*/  STL.64 [R1+0x120], R12 ;  /* 0x0001200c01007387 */ /* 0x000fe80000100a00 */
[----:B------:R0:W-:Y:S01]  /*21670*/  STL [R1+0x128], R14 ;  /* 0x0001280e01007387 */ /* 0x0001e20000100800 */
[----:B------:R-:W-:-:S03]  /*21680*/  MOV R2, R15 ;  /* 0x0000000f00027202 */ /* 0x000fc60000000f00 */
[----:B0-----:R-:W3:Y:S04]  /*21690*/  LDL.LU R14, [R1+0x8] ;  /* 0x00000800010e7983 */ /* 0x001ee80000300800 */
[----:B------:R-:W3:Y:S04]  /*216a0*/  LDL.LU R15, [R1+0xc] ;  /* 0x00000c00010f7983 */ /* 0x000ee80000300800 */
[----:B------:R-:W-:Y:S01]  /*216b0*/  STL [R1+0x1814], R2 ;  /* 0x0018140201007387 */ /* 0x000fe20000100800 */
[----:B---3--:R-:W-:Y:S01]  /*216c0*/  HMMA.16816.F32.BF16 R12, R20, R14, R16 ;  /* 0x0000000e140c723c */ /* 0x008fe20000041810 */
[----:B--2---:R-:W-:-:S02]  /*216d0*/  F2FP.BF16.F32.PACK_AB R20, R25, R26 ;  /* 0x0000001a1914723e */ /* 0x004fc400000010ff */
[----:B----4-:R-:W-:Y:S02]  /*216e0*/  F2FP.BF16.F32.PACK_AB R21, R27, R28 ;  /* 0x0000001c1b15723e */ /* 0x010fe400000010ff */
[----:B-----5:R-:W-:Y:S02]  /*216f0*/  F2FP.BF16.F32.PACK_AB R22, R7, R29 ;  /* 0x0000001d0716723e */ /* 0x020fe400000010ff */
[----:B------:R-:W-:Y:S01]  /*21700*/  F2FP.BF16.F32.PACK_AB R23, R6, R3 ;  /* 0x000000030617723e */ /* 0x000fe200000010ff */
[----:B------:R-:W-:Y:S04]  /*21710*/  LDSM.16.M88.4 R24, [R0+UR7+0x22800] ;  /* 0x022800070018783b */ /* 0x000fe80008000200 */
[----:B------:R-:W-:Y:S02]  /*21720*/  LDSM.16.M88.4 R16, [R0+UR7+0x24800] ;  /* 0x024800070010783b */ /* 0x000fe40008000200 */
[----:B------:R-:W-:Y:S02]  /*21730*/  HMMA.16816.F32.BF16 R4, R20, R4, R8 ;  /* 0x000000041404723c */ /* 0x000fe40000041808 */
[----:B------:R-:W-:Y:S04]  /*21740*/  LDSM.16.M88.4 R8, [R0+UR7+0x22000] ;  /* 0x022000070008783b */ /* 0x000fe80008000200 */
[----:B------:R-:W-:Y:S04]  /*21750*/  STL.64 [R1+0x50], R12 ;  /* 0x0000500c01007387 */ /* 0x000fe80000100a00 */
[----:B------:R-:W-:Y:S04]  /*21760*/  STL.64 [R1+0x58], R14 ;  /* 0x0000580e01007387 */ /* 0x000fe80000100a00 */
[----:B------:R-:W-:Y:S04]  /*21770*/  STL.64 [R1+0x18b8], R22 ;  /* 0x0018b81601007387 */ /* 0x000fe80000100a00 */
[----:B------:R-:W-:Y:S04]  /*21780*/  STL.64 [R1+0x18b0], R20 ;  /* 0x0018b01401007387 */ /* 0x000fe80000100a00 */
[----:B------:R-:W-:Y:S04]  /*21790*/  LDSM.16.M88.4 R12, [R0+UR7+0x24000] ;  /* 0x02400007000c783b */ /* 0x000fe80008000200 */
[----:B------:R-:W-:Y:S04]  /*217a0*/  STL.64 [R1+0x40], R4 ;  /* 0x0000400401007387 */ /* 0x000fe80000100a00 */
[----:B------:R-:W-:Y:S04]  /*217b0*/  STL.64 [R1+0x48], R6 ;  /* 0x0000480601007387 */ /* 0x000fe80000100a00 */
[----:B------:R-:W0:Y:S02]  /*217c0*/  LDSM.16.M88.4 R4, [R0+UR7+0x20800] ;  /* 0x020800070004783b */ /* 0x000e240008000200 */
[----:B0-----:R-:W-:-:S02]  /*217d0*/  IMAD.MOV.U32 R21, RZ, RZ, R4 ;  /* 0x000000ffff157224 */ /* 0x001fc400078e0004 */
[----:B------:R-:W-:Y:S01]  /*217e0*/  STL.64 [R1+0xe8], R6 ;  /* 0x0000e80601007387 */ /* 0x000fe20000100a00 */
[----:B------:R-:W-:-:S03]  /*217f0*/  MOV R2, R5 ;  /* 0x0000000500027202 */ /* 0x000fc60000000f00 */
[----:B------:R-:W0:Y:S02]  /*21800*/  LDSM.16.M88.4 R4, [R0+UR7+0x21000] ;  /* 0x021000070004783b */ /* 0x000e240008000200 */
[----:B0-----:R-:W-:Y:S02]  /*21810*/  IMAD.MOV.U32 R23, RZ, RZ, R4 ;  /* 0x000000ffff177224 */ /* 0x001fe400078e0004 */
[----:B------:R-:W-:Y:S01]  /*21820*/  STL.64 [R1+0xd8], R6 ;  /* 0x0000d80601007387 */ /* 0x000fe20000100a00 */
[----:B------:R-:W-:-:S03]  /*21830*/  MOV R22, R5 ;  /* 0x0000000500167202 */ /* 0x000fc60000000f00 */
[----:B------:R-:W0:Y:S02]  /*21840*/  LDSM.16.M88.4 R4, [R0+UR7+0x21800] ;  /* 0x021800070004783b */ /* 0x000e240008000200 */
[----:B0-----:R-:W-:Y:S02]  /*21850*/  IMAD.MOV.U32 R29, RZ, RZ, R4 ;  /* 0x000000ffff1d7224 */ /* 0x001fe400078e0004 */
[----:B------:R-:W-:Y:S01]  /*21860*/  STL.64 [R1+0xc8], R6 ;  /* 0x0000c80601007387 */ /* 0x000fe20000100a00 */
[----:B------:R-:W-:Y:S01]  /*21870*/  MOV R28, R5 ;  /* 0x00000005001c7202 */ /* 0x000fe20000000f00 */
[----:B------:R-:W-:Y:S02]  /*21880*/  IMAD.MOV.U32 R5, RZ, RZ, R8 ;  /* 0x000000ffff057224 */ /* 0x000fe400078e0008 */
[----:B------:R-:W-:Y:S01]  /*21890*/  STL.64 [R1+0xb8], R10 ;  /* 0x0000b80a01007387 */ /* 0x000fe20000100a00 */
[----:B------:R-:W-:-:S03]  /*218a0*/  MOV R4, R9 ;  /* 0x0000000900047202 */ /* 0x000fc60000000f00 */
[----:B------:R-:W0:Y:S02]  /*218b0*/  LDSM.16.M88.4 R8, [R0+UR7+0x23000] ;  /* 0x023000070008783b */ /* 0x000e240008000200 */
[----:B0-----:R-:W-:Y:S02]  /*218c0*/  IMAD.MOV.U32 R20, RZ, RZ, R8 ;  /* 0x000000ffff147224 */ /* 0x001fe400078e0008 */
[----:B------:R-:W-:Y:S01]  /*218d0*/  STL.64 [R1+0x98], R10 ;  /* 0x0000980a01007387 */ /* 0x000fe20000100a00 */
[----:B------:R-:W-:-:S03]  /*218e0*/  MOV R3, R9 ;  /* 0x0000000900037202 */ /* 0x000fc60000000f00 */
[----:B------:R-:W0:Y:S04]  /*218f0*/  LDSM.16.M88.4 R8, [R0+UR7+0x23800] ;  /* 0x023800070008783b */ /* 0x000e280008000200 */
[----:B------:R1:W-:Y:S02]  /*21900*/  STL.64 [R1+0xa8], R26 ;  /* 0x0000a81a01007387 */ /* 0x0003e40000100a00 */
[----:B-1----:R-:W-:Y:S01]  /*21910*/  IMAD.MOV.U32 R26, RZ, RZ, R5 ;  /* 0x000000ffff1a7224 */ /* 0x002fe200078e0005 */
[----:B------:R-:W-:Y:S02]  /*21920*/  MOV R27, R4 ;  /* 0x00000004001b7202 */ /* 0x000fe40000000f00 */
[----:B------:R-:W1:Y:S04]  /*21930*/  LDSM.16.M88.4 R4, [R0+UR7+0x25000] ;  /* 0x025000070004783b */ /* 0x000e680008000200 */
[----:B------:R-:W-:Y:S04]  /*21940*/  STL.64 [R1+0x1850], R24 ;  /* 0x0018501801007387 */ /* 0x000fe80000100a00 */
[----:B0-----:R-:W-:Y:S04]  /*21950*/  STL.64 [R1+0x88], R10 ;  /* 0x0000880a01007387 */ /* 0x001fe80000100a00 */
[----:B------:R-:W-:Y:S04]  /*21960*/  STL.64 [R1+0x1838], R8 ;  /* 0x0018380801007387 */ /* 0x000fe80000100a00 */
[----:B-1----:R-:W-:Y:S04]  /*21970*/  STL.64 [R1+0x100], R4 ;  /* 0x0001000401007387 */ /* 0x002fe80000100a00 */
[----:B------:R-:W-:Y:S04]  /*21980*/  STL.64 [R1+0x108], R6 ;  /* 0x0001080601007387 */ /* 0x000fe80000100a00 */
[----:B------:R-:W0:Y:S02]  /*21990*/  LDSM.16.M88.4 R4, [R0+UR7+0x25800] ;  /* 0x025800070004783b */ /* 0x000e240008000200 */
[----:B0-----:R-:W-:-:S02]  /*219a0*/  IMAD.MOV.U32 R11, RZ, RZ, R4 ;  /* 0x000000ffff0b7224 */ /* 0x001fc400078e0004 */
[----:B------:R0:W-:Y:S01]  /*219b0*/  STL.64 [R1+0x138], R6 ;  /* 0x0001380601007387 */ /* 0x0001e20000100a00 */
[----:B------:R-:W-:-:S03]  /*219c0*/  MOV R10, R5 ;  /* 0x00000005000a7202 */ /* 0x000fc60000000f00 */
[----:B------:R-:W2:Y:S04]  /*219d0*/  LDL.LU R4, [R1+0x340] ;  /* 0x0003400001047983 */ /* 0x000ea80000300800 */
[----:B------:R-:W2:Y:S04]  /*219e0*/  LDL.LU R5, [R1+0x344] ;  /* 0x0003440001057983 */ /* 0x000ea80000300800 */
[----:B0-----:R-:W3:Y:S04]  /*219f0*/  LDL.LU R6, [R1+0x348] ;  /* 0x0003480001067983 */ /* 0x001ee80000300800 */
[----:B------:R-:W3:Y:S01]  /*21a00*/  LDL.LU R7, [R1+0x34c] ;  /* 0x00034c0001077983 */ /* 0x000ee20000300800 */
[----:B------:R-:W-:Y:S01]  /*21a10*/  IMAD.MOV.U32 R24, RZ, RZ, R26 ;  /* 0x000000ffff187224 */ /* 0x000fe200078e001a */
[----:B------:R-:W-:-:S02]  /*21a20*/  MOV R25, R27 ;  /* 0x0000001b00197202 */ /* 0x000fc40000000f00 */
[----:B---3--:R-:W-:Y:S04]  /*21a30*/  STL.64 [R1+0x1860], R6 ;  /* 0x0018600601007387 */ /* 0x008fe80000100a00 */
[----:B--2---:R-:W-:Y:S04]  /*21a40*/  STL.64 [R1+0x1858], R4 ;  /* 0x0018580401007387 */ /* 0x004fe80000100a00 */
[----:B------:R0:W-:Y:S02]  /*21a50*/  STL.64 [R1+0x1868], R24 ;  /* 0x0018681801007387 */ /* 0x0001e40000100a00 */
[----:B0-----:R-:W-:Y:S01]  /*21a60*/  IMAD.MOV.U32 R24, RZ, RZ, R29 ;  /* 0x000000ffff187224 */ /* 0x001fe200078e001d */
[----:B------:R-:W-:-:S05]  /*21a70*/  MOV R25, R28 ;  /* 0x0000001c00197202 */ /* 0x000fca0000000f00 */
[----:B------:R0:W-:Y:S04]  /*21a80*/  STL.64 [R1+0x1880], R24 ;  /* 0x0018801801007387 */ /* 0x0001e80000100a00 */
[----:B------:R-:W2:Y:S04]  /*21a90*/  LDL.LU R4, [R1+0x370] ;  /* 0x0003700001047983 */ /* 0x000ea80000300800 */
[----:B------:R-:W2:Y:S04]  /*21aa0*/  LDL.LU R5, [R1+0x374] ;  /* 0x0003740001057983 */ /* 0x000ea80000300800 */
[----:B------:R-:W3:Y:S04]  /*21ab0*/  LDL.LU R6, [R1+0x378] ;  /* 0x0003780001067983 */ /* 0x000ee80000300800 */
[----:B------:R-:W3:Y:S01]  /*21ac0*/  LDL.LU R7, [R1+0x37c] ;  /* 0x00037c0001077983 */ /* 0x000ee20000300800 */
[----:B0-----:R-:W-:Y:S01]  /*21ad0*/  IMAD.MOV.U32 R24, RZ, RZ, R23 ;  /* 0x000000ffff187224 */ /* 0x001fe200078e0017 */
[----:B------:R-:W-:-:S05]  /*21ae0*/  MOV R25, R22 ;  /* 0x0000001600197202 */ /* 0x000fca0000000f00 */
[----:B------:R-:W-:Y:S04]  /*21af0*/  STL.64 [R1+0x1898], R24 ;  /* 0x0018981801007387 */ /* 0x000fe80000100a00 */
[----:B---3--:R-:W-:Y:S04]  /*21b00*/  STL.64 [R1+0x1878], R6 ;  /* 0x0018780601007387 */ /* 0x008fe80000100a00 */
[----:B--2---:R0:W-:Y:S04]  /*21b10*/  STL.64 [R1+0x1870], R4 ;  /* 0x0018700401007387 */ /* 0x0041e80000100a00 */
        /* <DEDUP_REMOVED lines=12> */
[----:B------:R-:W-:Y:S02]  /*21be0*/  IMAD.MOV.U32 R8, RZ, RZ, R20 ;  /* 0x000000ffff087224 */ /* 0x000fe400078e0014 */
[----:B------:R-:W-:Y:S01]  /*21bf0*/  LDSM.16.M88.4 R20, [R0+UR7+0x28000] ;  /* 0x028000070014783b */ /* 0x000fe20008000200 */
[----:B------:R-:W-:-:S03]  /*21c00*/  MOV R9, R3 ;  /* 0x0000000300097202 */ /* 0x000fc60000000f00 */
[----:B---3--:R-:W-:Y:S04]  /*21c10*/  STL.64 [R1+0x18a8], R6 ;  /* 0x0018a80601007387 */ /* 0x008fe80000100a00 */
[----:B--2---:R0:W-:Y:S04]  /*21c20*/  STL.64 [R1+0x18a0], R4 ;  /* 0x0018a00401007387 */ /* 0x0041e80000100a00 */
[----:B0-----:R-:W2:Y:S04]  /*21c30*/  LDL.LU R4, [R1+0x3a0] ;  /* 0x0003a00001047983 */ /* 0x001ea80000300800 */
[----:B------:R-:W2:Y:S04]  /*21c40*/  LDL.LU R5, [R1+0x3a4] ;  /* 0x0003a40001057983 */ /* 0x000ea80000300800 */
[----:B------:R-:W2:Y:S04]  /*21c50*/  LDL.LU R6, [R1+0x3a8] ;  /* 0x0003a80001067983 */ /* 0x000ea80000300800 */
[----:B------:R-:W2:Y:S04]  /*21c60*/  LDL.LU R7, [R1+0x3ac] ;  /* 0x0003ac0001077983 */ /* 0x000ea80000300800 */
        /* <DEDUP_REMOVED lines=8> */
[----:B------:R-:W0:Y:S02]  /*21cf0*/  LDSM.16.M88.4 R12, [R0+UR7+0x26800] ;  /* 0x02680007000c783b */ /* 0x000e240008000200 */
[----:B0-----:R-:W-:Y:S01]  /*21d00*/  MOV R29, R13 ;  /* 0x0000000d001d7202 */ /* 0x001fe20000000f00 */
[----:B------:R-:W-:Y:S01]  /*21d10*/  IMAD.MOV.U32 R2, RZ, RZ, R12 ;  /* 0x000000ffff027224 */ /* 0x000fe200078e000c */
[----:B------:R0:W-:Y:S04]  /*21d20*/  STL.64 [R1+0x3f8], R14 ;  /* 0x0003f80e01007387 */ /* 0x0001e80000100a00 */
[----:B------:R1:W-:Y:S04]  /*21d30*/  STL [R1+0x181c], R29 ;  /* 0x00181c1d01007387 */ /* 0x0003e80000100800 */
[----:B------:R3:W-:Y:S04]  /*21d40*/  STL [R1+0x1818], R2 ;  /* 0x0018180201007387 */ /* 0x0007e80000100800 */
[----:B------:R-:W4:Y:S04]  /*21d50*/  LDL.LU R12, [R1+0x320] ;  /* 0x00032000010c7983 */ /* 0x000f280000300800 */
[----:B------:R-:W-:Y:S04]  /*21d60*/  STL.64 [R1+0x400], R16 ;  /* 0x0004001001007387 */ /* 0x000fe80000100a00 */
[----:B------:R-:W-:Y:S04]  /*21d70*/  STL.64 [R1+0x408], R18 ;  /* 0x0004081201007387 */ /* 0x000fe80000100a00 */
[----:B------:R-:W5:Y:S04]  /*21d80*/  LDSM.16.M88.4 R16, [R0+UR7+0x27800] ;  /* 0x027800070010783b */ /* 0x000f680008000200 */
[----:B------:R-:W4:Y:S04]  /*21d90*/  LDL.LU R13, [R1+0x324] ;  /* 0x00032400010d7983 */ /* 0x000f280000300800 */
[----:B0-----:R-:W4:Y:S04]  /*21da0*/  LDL.LU R14, [R1+0x328] ;  /* 0x00032800010e7983 */ /* 0x001f280000300800 */
[----:B------:R-:W4:Y:S01]  /*21db0*/  LDL.LU R15, [R1+0x32c] ;  /* 0x00032c00010f7983 */ /* 0x000f220000300800 */
[----:B-1----:R-:W-:Y:S01]  /*21dc0*/  IMAD.MOV.U32 R29, RZ, RZ, R20 ;  /* 0x000000ffff1d7224 */ /* 0x002fe200078e0014 */
[----:B---3--:R-:W-:Y:S01]  /*21dd0*/  MOV R2, R21 ;  /* 0x0000001500027202 */ /* 0x008fe20000000f00 */
[----:B-----5:R-:W-:Y:S01]  /*21de0*/  IMAD.MOV.U32 R28, RZ, RZ, R16 ;  /* 0x000000ffff1c7224 */ /* 0x020fe200078e0010 */
[----:B------:R0:W-:Y:S01]  /*21df0*/  STL.64 [R1+0x418], R18 ;  /* 0x0004181201007387 */ /* 0x0001e20000100a00 */
[----:B------:R-:W-:-:S03]  /*21e00*/  MOV R3, R17 ;  /* 0x0000001100037202 */ /* 0x000fc60000000f00 */
[----:B------:R-:W3:Y:S04]  /*21e10*/  LDL.LU R16, [R1+0x300] ;  /* 0x0003000001107983 */ /* 0x000ee80000300800 */
[----:B------:R-:W3:Y:S04]  /*21e20*/  LDL.LU R17, [R1+0x304] ;  /* 0x0003040001117983 */ /* 0x000ee80000300800 */
[----:B0-----:R-:W3:Y:S04]  /*21e30*/  LDL.LU R18, [R1+0x308] ;  /* 0x0003080001127983 */ /* 0x001ee80000300800 */
[----:B------:R-:W3:Y:S04]  /*21e40*/  LDL.LU R19, [R1+0x30c] ;  /* 0x00030c0001137983 */ /* 0x000ee80000300800 */
[----:B------:R0:W-:Y:S04]  /*21e50*/  STL.64 [R1+0x428], R22 ;  /* 0x0004281601007387 */ /* 0x0001e80000100a00 */
[----:B0-----:R-:W2:Y:S04]  /*21e60*/  LDL.LU.64 R22, [R1+0x18b8] ;  /* 0x0018b80001167983 */ /* 0x001ea80000300a00 */
        /* <DEDUP_REMOVED lines=22> */
[----:B------:R0:W-:Y:S04]  /*21fd0*/  STL.64 [R1], R24 ;  /* 0x0000001801007387 */ /* 0x0001e80000100a00 */
[----:B------:R2:W-:Y:S04]  /*21fe0*/  STL.64 [R1+0x8], R26 ;  /* 0x0000081a01007387 */ /* 0x0005e80000100a00 */
[----:B0-----:R-:W2:Y:S02]  /*21ff0*/  LDL.LU.64 R24, [R1+0x1850] ;  /* 0x0018500001187983 */ /* 0x001ea40000300a00 */
[----:B--2---:R-:W-:Y:S02]  /*22000*/  HMMA.16816.F32.BF16 R24, R20, R24, R4 ;  /* 0x000000181418723c */ /* 0x004fe40000041804 */
[----:B------:R-:W2:Y:S04]  /*22010*/  LDL.LU.64 R6, [R1+0x1848] ;  /* 0x0018480001067983 */ /* 0x000ea80000300a00 */
[----:B------:R-:W2:-:S13]  /*22020*/  LDL.LU.64 R4, [R1+0x1840] ;  /* 0x0018400001047983 */ /* 0x000e9a0000300a00 */
[----:B------:R-:W-:Y:S04]  /*22030*/  STL.64 [R1+0x1698], R26 ;  /* 0x0016981a01007387 */ /* 0x000fe80000100a00 */
[----:B------:R0:W-:Y:S02]  /*22040*/  STL.64 [R1+0x1690], R24 ;  /* 0x0016901801007387 */ /* 0x0001e40000100a00 */
[----:B0-----:R-:W-:Y:S01]  /*22050*/  IMAD.MOV.U32 R24, RZ, RZ, R11 ;  /* 0x000000ffff187224 */ /* 0x001fe200078e000b */
[----:B------:R-:W-:-:S05]  /*22060*/  MOV R25, R10 ;  /* 0x0000000a00197202 */ /* 0x000fca0000000f00 */
[----:B------:R0:W-:Y:S04]  /*22070*/  STL.64 [R1+0x1820], R24 ;  /* 0x0018201801007387 */ /* 0x0001e80000100a00 */
[----:B0-----:R-:W5:Y:S04]  /*22080*/  LDL.LU R24, [R1+0x2c0] ;  /* 0x0002c00001187983 */ /* 0x001f680000300800 */
[----:B------:R-:W5:Y:S04]  /*22090*/  LDL.LU R25, [R1+0x2c4] ;  /* 0x0002c40001197983 */ /* 0x000f680000300800 */
[----:B------:R-:W5:Y:S04]  /*220a0*/  LDL.LU R26, [R1+0x2c8] ;  /* 0x0002c800011a7983 */ /* 0x000f680000300800 */
[----:B------:R-:W5:Y:S01]  /*220b0*/  LDL.LU R27, [R1+0x2cc] ;  /* 0x0002cc00011b7983 */ /* 0x000f620000300800 */
[----:B--2---:R-:W-:Y:S03]  /*220c0*/  HMMA.16816.F32.BF16 R4, R20, R8, R4 ;  /* 0x000000081404723c */ /* 0x004fe60000041804 */
[----:B------:R-:W4:-:S15]  /*220d0*/  LDL.LU.64 R8, [R1+0x1838] ;  /* 0x0018380001087983 */ /* 0x000f1e0000300a00 */
[----:B------:R-:W-:Y:S01]  /*220e0*/  NOP ;  /* 0x0000000000007918 */ /* 0x000fe20000000000 */
[----:B------:R-:W-:Y:S04]  /*220f0*/  STL [R1+0x167c], R6 ;  /* 0x00167c0601007387 */ /* 0x000fe80000100800 */
[----:B------:R-:W-:Y:S04]  /*22100*/  STL [R1+0x1678], R7 ;  /* 0x0016780701007387 */ /* 0x000fe80000100800 */
[----:B------:R0:W-:Y:S04]  /*22110*/  STL.64 [R1+0x1800], R4 ;  /* 0x0018000401007387 */ /* 0x0001e80000100a00 */
[----:B0-----:R-:W2:Y:S04]  /*22120*/  LDL.LU R4, [R1+0x2e0] ;  /* 0x0002e00001047983 */ /* 0x001ea80000300800 */
[----:B------:R-:W2:Y:S04]  /*22130*/  LDL.LU R5, [R1+0x2e4] ;  /* 0x0002e40001057983 */ /* 0x000ea80000300800 */
[----:B------:R-:W2:Y:S04]  /*22140*/  LDL.LU R6, [R1+0x2e8] ;  /* 0x0002e80001067983 */ /* 0x000ea80000300800 */
[----:B------:R-:W2:Y:S01]  /*22150*/  LDL.LU R7, [R1+0x2ec] ;  /* 0x0002ec0001077983 */ /* 0x000ea20000300800 */
[----:B----4-:R-:W-:Y:S03]  /*22160*/  HMMA.16816.F32.BF16 R8, R20, R8, R12 ;  /* 0x000000081408723c */ /* 0x010fe6000004180c */
[----:B------:R-:W3:-:S15]  /*22170*/  LDL.LU.64 R12, [R1+0x1830] ;  /* 0x00183000010c7983 */ /* 0x000ede0000300a00 */
[----:B------:R-:W-:Y:S01]  /*22180*/  NOP ;  /* 0x0000000000007918 */ /* 0x000fe20000000000 */
[----:B------:R-:W-:Y:S04]  /*22190*/  STL.64 [R1+0x1670], R10 ;  /* 0x0016700a01007387 */ /* 0x000fe80000100a00 */
[----:B------:R0:W-:Y:S04]  /*221a0*/  STL.64 [R1+0x1668], R8 ;  /* 0x0016680801007387 */ /* 0x0001e80000100a00 */
[----:B0-----:R-:W4:Y:S04]  /*221b0*/  LDL.LU R8, [R1+0x2a0] ;  /* 0x0002a00001087983 */ /* 0x001f280000300800 */
[----:B------:R-:W4:Y:S04]  /*221c0*/  LDL.LU R9, [R1+0x2a4] ;  /* 0x0002a40001097983 */ /* 0x000f280000300800 */
[----:B------:R-:W4:Y:S04]  /*221d0*/  LDL.LU R10, [R1+0x2a8] ;  /* 0x0002a800010a7983 */ /* 0x000f280000300800 */
[----:B------:R-:W4:Y:S01]  /*221e0*/  LDL.LU R11, [R1+0x2ac] ;  /* 0x0002ac00010b7983 */ /* 0x000f220000300800 */
[----:B---3--:R-:W-:Y:S03]  /*221f0*/  HMMA.16816.F32.BF16 R12, R20, R12, R16 ;  /* 0x0000000c140c723c */ /* 0x008fe60000041810 */
[----:B------:R-:W2:-:S15]  /*22200*/  LDL.LU.64 R16, [R1+0x1828] ;  /* 0x0018280001107983 */ /* 0x000e9e0000300a00 */
[----:B------:R-:W-:Y:S01]  /*22210*/  NOP ;  /* 0x0000000000007918 */ /* 0x000fe20000000000 */
[----:B------:R0:W-:Y:S04]  /*22220*/  STL [R1+0x1614], R12 ;  /* 0x0016140c01007387 */ /* 0x0001e80000100800 */
[----:B------:R1:W-:Y:S04]  /*22230*/  STL [R1+0x1610], R13 ;  /* 0x0016100d01007387 */ /* 0x0003e80000100800 */
[----:B------:R-:W-:Y:S04]  /*22240*/  STL [R1+0x160c], R14 ;  /* 0x00160c0e01007387 */ /* 0x000fe80000100800 */
[----:B------:R-:W-:Y:S04]  /*22250*/  STL [R1+0x1608], R15 ;  /* 0x0016080f01007387 */ /* 0x000fe80000100800 */
[----:B0-----:R-:W3:Y:S04]  /*22260*/  LDL.LU R12, [R1+0x3e0] ;  /* 0x0003e000010c7983 */ /* 0x001ee80000300800 */
[----:B-1----:R-:W3:Y:S01]  /*22270*/  LDL.LU R13, [R1+0x3e4] ;  /* 0x0003e400010d7983 */ /* 0x002ee20000300800 */
[C---:B--2---:R-:W-:Y:S03]  /*22280*/  HMMA.16816.F32.BF16 R16, R20.reuse, R16, R4 ;  /* 0x000000101410723c */ /* 0x044fe60000041804 */
[----:B------:R-:W2:Y:S04]  /*22290*/  LDL.LU R4, [R1+0x400] ;  /* 0x0004000001047983 */ /* 0x000ea80000300800 */
[----:B------:R-:W2:Y:S04]  /*222a0*/  LDL.LU R5, [R1+0x404] ;  /* 0x0004040001057983 */ /* 0x000ea80000300800 */
[----:B--2---:R0:W-:Y:S04]  /*222b0*/  STL.64 [R1+0x1808], R4 ;  /* 0x0018080401007387 */ /* 0x0041e80000100a00 */
[----:B0-----:R-:W3:Y:S04]  /*222c0*/  LDL.LU R4, [R1+0x280] ;  /* 0x0002800001047983 */ /* 0x001ee80000300800 */
[----:B------:R-:W3:Y:S04]  /*222d0*/  LDL.LU R5, [R1+0x284] ;  /* 0x0002840001057983 */ /* 0x000ee80000300800 */
[----:B------:R-:W3:Y:S04]  /*222e0*/  LDL.LU R6, [R1+0x288] ;  /* 0x0002880001067983 */ /* 0x000ee80000300800 */
[----:B------:R-:W3:Y:S04]  /*222f0*/  LDL.LU R7, [R1+0x28c] ;  /* 0x00028c0001077983 */ /* 0x000ee80000300800 */
[----:B------:R-:W-:Y:S04]  /*22300*/  STL.64 [R1+0x1600], R18 ;  /* 0x0016001201007387 */ /* 0x000fe80000100a00 */
[----:B------:R0:W-:Y:S04]  /*22310*/  STL.64 [R1+0x15f8], R16 ;  /* 0x0015f81001007387 */ /* 0x0001e80000100a00 */
[----:B0-----:R-:W5:Y:S04]  /*22320*/  LDL.LU R16, [R1+0x100] ;  /* 0x0001000001107983 */ /* 0x001f680000300800 */
[----:B------:R-:W5:Y:S02]  /*22330*/  LDL.LU R17, [R1+0x104] ;  /* 0x0001040001117983 */ /* 0x000f640000300800 */
[----:B-----5:R-:W-:Y:S02]  /*22340*/  HMMA.16816.F32.BF16 R16, R20, R16, R24 ;  /* 0x000000101410723c */ /* 0x020fe40000041818 */
[----:B------:R-:W4:-:S15]  /*22350*/  LDL.LU.64 R24, [R1+0x1820] ;  /* 0x0018200001187983 */ /* 0x000f1e0000300a00 */
[----:B------:R-:W-:Y:S02]  /*22360*/  NOP ;  /* 0x0000000000007918 */ /* 0x000fe40000000000 */
[----:B------:R0:W-:Y:S04]  /*22370*/  STL.64 [R1+0xf0], R16 ;  /* 0x0000f01001007387 */ /* 0x0001e80000100a00 */
[----:B------:R-:W-:Y:S01]  /*22380*/  STL.64 [R1+0xf8], R18 ;  /* 0x0000f81201007387 */ /* 0x000fe20000100a00 */
[----:B----4-:R-:W-:Y:S01]  /*22390*/  HMMA.16816.F32.BF16 R8, R20, R24, R8 ;  /* 0x000000181408723c */ /* 0x010fe20000041808 */
[----:B------:R-:W-:Y:S01]  /*223a0*/  IMAD.MOV.U32 R24, RZ, RZ, R29 ;  /* 0x000000ffff187224 */ /* 0x000fe200078e001d */
[----:B------:R-:W-:-:S15]  /*223b0*/  MOV R25, R2 ;  /* 0x0000000200197202 */ /* 0x000fde0000000f00 */
[----:B------:R-:W-:Y:S02]  /*223c0*/  NOP ;  /* 0x0000000000007918 */ /* 0x000fe40000000000 */
[----:B------:R1:W-:Y:S04]  /*223d0*/  STL.64 [R1+0x110], R8 ;  /* 0x0001100801007387 */ /* 0x0003e80000100a00 */
[----:B------:R-:W2:Y:S04]  /*223e0*/  LDL.LU R29, [R1+0x181c] ;  /* 0x00181c00011d7983 */ /* 0x000ea80000300800 */
[----:B------:R-:W4:Y:S01]  /*223f0*/  LDL.LU R2, [R1+0x1818] ;  /* 0x0018180001027983 */ /* 0x000f220000300800 */
[----:B---3--:R-:W-:Y:S01]  /*22400*/  HMMA.16816.F32.BF16 R4, R20, R12, R4 ;  /* 0x0000000c1404723c */ /* 0x008fe20000041804 */
[----:B0-----:R-:W-:Y:S01]  /*22410*/  MOV R16, R11 ;  /* 0x0000000b00107202 */ /* 0x001fe20000000f00 */
[----:B------:R-:W-:Y:S01]  /*22420*/  IMAD.MOV.U32 R17, RZ, RZ, R10 ;  /* 0x000000ffff117224 */ /* 0x000fe200078e000a */
[----:B-1----:R-:W3:Y:S04]  /*22430*/  LDL.LU R8, [R1+0x240] ;  /* 0x0002400001087983 */ /* 0x002ee80000300800 */
[----:B------:R-:W3:Y:S04]  /*22440*/  LDL.LU R9, [R1+0x244] ;  /* 0x0002440001097983 */ /* 0x000ee80000300800 */
[----:B------:R-:W3:Y:S04]  /*22450*/  LDL.LU R10, [R1+0x248] ;  /* 0x00024800010a7983 */ /* 0x000ee80000300800 */
[----:B------:R-:W3:Y:S04]  /*22460*/  LDL.LU R11, [R1+0x24c] ;  /* 0x00024c00010b7983 */ /* 0x000ee80000300800 */
[----:B------:R-:W-:Y:S04]  /*22470*/  STL [R1+0x161c], R16 ;  /* 0x00161c1001007387 */ /* 0x000fe80000100800 */
[----:B------:R2:W-:Y:S01]  /*22480*/  STL [R1+0x1618], R17 ;  /* 0x0016181101007387 */ /* 0x0005e20000100800 */
[----:B------:R-:W-:Y:S01]  /*22490*/  IMAD.MOV.U32 R15, RZ, RZ, R6 ;  /* 0x000000ffff0f7224 */ /* 0x000fe200078e0006 */
[----:B------:R-:W-:Y:S01]  /*224a0*/  MOV R14, R5 ;  /* 0x00000005000e7202 */ /* 0x000fe20000000f00 */
[----:B------:R-:W-:Y:S01]  /*224b0*/  IMAD.MOV.U32 R13, RZ, RZ, R4 ;  /* 0x000000ffff0d7224 */ /* 0x000fe200078e0004 */
[----:B--2---:R-:W-:Y:S01]  /*224c0*/  MOV R17, R29 ;  /* 0x0000001d00117202 */ /* 0x004fe20000000f00 */
[----:B----4-:R-:W-:-:S02]  /*224d0*/  IMAD.MOV.U32 R16, RZ, RZ, R2 ;  /* 0x000000ffff107224 */ /* 0x010fc400078e0002 */
[----:B------:R-:W2:Y:S04]  /*224e0*/  LDL.LU R2, [R1+0x1814] ;  /* 0x0018140001027983 */ /* 0x000ea80000300800 */
[----:B------:R-:W4:Y:S04]  /*224f0*/  LDL.LU R29, [R1+0x1810] ;  /* 0x00181000011d7983 */ /* 0x000f280000300800 */
[----:B------:R-:W-:Y:S04]  /*22500*/  STL [R1+0x14c], R7 ;  /* 0x00014c0701007387 */ /* 0x000fe80000100800 */
[----:B------:R-:W5:Y:S04]  /*22510*/  LDL.LU.64 R4, [R1+0x1808] ;  /* 0x0018080001047983 */ /* 0x000f680000300a00 */
[----:B------:R-:W-:Y:S04]  /*22520*/  STL [R1+0x1628], R15 ;  /* 0x0016280f01007387 */ /* 0x000fe80000100800 */
[----:B------:R-:W-:Y:S04]  /*22530*/  STL [R1+0x1624], R14 ;  /* 0x0016240e01007387 */ /* 0x000fe80000100800 */
[----:B------:R0:W-:Y:S04]  /*22540*/  STL [R1+0x1620], R13 ;  /* 0x0016200d01007387 */ /* 0x0001e80000100800 */
[----:B------:R-:W2:Y:S04]  /*22550*/  LDL.LU R12, [R1+0x270] ;  /* 0x00027000010c7983 */ /* 0x000ea80000300800 */
[----:B0-----:R-:W2:Y:S04]  /*22560*/  LDL.LU R13, [R1+0x274] ;  /* 0x00027400010d7983 */ /* 0x001ea80000300800 */
[----:B------:R-:W2:Y:S04]  /*22570*/  LDL.LU R14, [R1+0x278] ;  /* 0x00027800010e7983 */ /* 0x000ea80000300800 */
[----:B------:R-:W2:Y:S02]  /*22580*/  LDL.LU R15, [R1+0x27c] ;  /* 0x00027c00010f7983 */ /* 0x000ea40000300800 */
[----:B--2---:R-:W-:-:S15]  /*22590*/  HMMA.16816.F32.BF16 R12, R20, R16, R12 ;  /* 0x00000010140c723c */ /* 0x004fde000004180c */
[----:B------:R-:W-:-:S04]  /*225a0*/  NOP ;  /* 0x0000000000007918 */ /* 0x000fc80000000000 */
[----:B------:R0:W-:Y:S01]  /*225b0*/  STL [R1+0x160], R12 ;  /* 0x0001600c01007387 */ /* 0x0001e20000100800 */
[----:B------:R-:W-:Y:S01]  /*225c0*/  MOV R16, R13 ;  /* 0x0000000d00107202 */ /* 0x000fe20000000f00 */
[----:B------:R-:W-:Y:S01]  /*225d0*/  IMAD.MOV.U32 R17, RZ, RZ, R14 ;  /* 0x000000ffff117224 */ /* 0x000fe200078e000e */
[----:B0-----:R-:W-:-:S05]  /*225e0*/  MOV R12, R15 ;  /* 0x0000000f000c7202 */ /* 0x001fca0000000f00 */
[----:B------:R0:W-:Y:S04]  /*225f0*/  STL [R1+0x1634], R12 ;  /* 0x0016340c01007387 */ /* 0x0001e80000100800 */
[----:B0-----:R-:W5:Y:S04]  /*22600*/  LDL.LU R12, [R1+0x260] ;  /* 0x00026000010c7983 */ /* 0x001f680000300800 */
[----:B------:R-:W5:Y:S04]  /*22610*/  LDL.LU R13, [R1+0x264] ;  /* 0x00026400010d7983 */ /* 0x000f680000300800 */
[----:B------:R-:W5:Y:S04]  /*22620*/  LDL.LU R14, [R1+0x268] ;  /* 0x00026800010e7983 */ /* 0x000f680000300800 */
[----:B------:R-:W5:Y:S04]  /*22630*/  LDL.LU R15, [R1+0x26c] ;  /* 0x00026c00010f7983 */ /* 0x000f680000300800 */
[----:B------:R-:W-:Y:S04]  /*22640*/  STL [R1+0x1630], R17 ;  /* 0x0016301101007387 */ /* 0x000fe80000100800 */
[----:B------:R-:W-:Y:S01]  /*22650*/  STL [R1+0x162c], R16 ;  /* 0x00162c1001007387 */ /* 0x000fe20000100800 */
[----:B-----5:R-:W-:-:S15]  /*22660*/  HMMA.16816.F32.BF16 R4, R20, R4, R12 ;  /* 0x000000041404723c */ /* 0x020fde000004180c */
[----:B------:R-:W-:-:S04]  /*22670*/  NOP ;  /* 0x0000000000007918 */ /* 0x000fc80000000000 */
[----:B------:R-:W-:Y:S01]  /*22680*/  IMAD.MOV.U32 R13, RZ, RZ, R7 ;  /* 0x000000ffff0d7224 */ /* 0x000fe200078e0007 */
[----:B------:R-:W-:Y:S01]  /*22690*/  MOV R14, R6 ;  /* 0x00000006000e7202 */ /* 0x000fe20000000f00 */
[----:B------:R-:W-:Y:S01]  /*226a0*/  IMAD.MOV.U32 R15, RZ, RZ, R5 ;  /* 0x000000ffff0f7224 */ /* 0x000fe200078e0005 */
[----:B------:R0:W-:Y:S04]  /*226b0*/  STL [R1+0x180], R4 ;  /* 0x0001800401007387 */ /* 0x0001e80000100800 */
[----:B0-----:R-:W2:Y:S04]  /*226c0*/  LDL.LU.64 R4, [R1+0x1800] ;  /* 0x0018000001047983 */ /* 0x001ea80000300a00 */
[----:B------:R0:W-:Y:S04]  /*226d0*/  STL [R1+0x1640], R13 ;  /* 0x0016400d01007387 */ /* 0x0001e80000100800 */
[----:B------:R1:W-:Y:S04]  /*226e0*/  STL [R1+0x163c], R14 ;  /* 0x00163c0e01007387 */ /* 0x0003e80000100800 */
[----:B------:R5:W-:Y:S04]  /*226f0*/  STL [R1+0x1638], R15 ;  /* 0x0016380f01007387 */ /* 0x000be80000100800 */
[----:B------:R-:W2:Y:S04]  /*22700*/  LDL.LU R12, [R1+0x250] ;  /* 0x00025000010c7983 */ /* 0x000ea80000300800 */
[----:B0-----:R-:W2:Y:S04]  /*22710*/  LDL.LU R13, [R1+0x254] ;  /* 0x00025400010d7983 */ /* 0x001ea80000300800 */
[----:B-1----:R-:W2:Y:S04]  /*22720*/  LDL.LU R14, [R1+0x258] ;  /* 0x00025800010e7983 */ /* 0x002ea80000300800 */
[----:B-----5:R-:W2:Y:S01]  /*22730*/  LDL.LU R15, [R1+0x25c] ;  /* 0x00025c00010f7983 */ /* 0x020ea20000300800 */
[----:B------:R-:W-:Y:S01]  /*22740*/  IMAD.MOV.U32 R16, RZ, RZ, R28 ;  /* 0x000000ffff107224 */ /* 0x000fe200078e001c */
[----:B------:R-:W-:Y:S01]  /*22750*/  MOV R17, R3 ;  /* 0x0000000300117202 */ /* 0x000fe20000000f00 */
[C---:B---3--:R-:W-:Y:S01]  /*22760*/  HMMA.16816.F32.BF16 R8, R20.reuse, R24, R8 ;  /* 0x000000181408723c */ /* 0x048fe20000041808 */
[----:B------:R-:W-:Y:S07]  /*22770*/  LDSM.16.M88.4 R24, [R0+UR7+0x2a000] ;  /* 0x02a000070018783b */ /* 0x000fee0008000200 */
[----:B--2---:R-:W-:-:S15]  /*22780*/  HMMA.16816.F32.BF16 R12, R20, R16, R12 ;  /* 0x00000010140c723c */ /* 0x004fde000004180c */
[----:B------:R-:W-:-:S04]  /*22790*/  NOP ;  /* 0x0000000000007918 */ /* 0x000fc80000000000 */
[----:B------:R-:W-:Y:S01]  /*227a0*/  IMAD.MOV.U32 R18, RZ, RZ, R15 ;  /* 0x000000ffff127224 */ /* 0x000fe200078e000f */
[----:B------:R-:W-:Y:S01]  /*227b0*/  MOV R19, R14 ;  /* 0x0000000e00137202 */ /* 0x000fe20000000f00 */
[----:B------:R-:W-:Y:S01]  /*227c0*/  IMAD.MOV.U32 R16, RZ, RZ, R13 ;  /* 0x000000ffff107224 */ /* 0x000fe200078e000d */
[----:B------:R-:W-:Y:S02]  /*227d0*/  MOV R17, R12 ;  /* 0x0000000c00117202 */ /* 0x000fe40000000f00 */
[----:B------:R-:W-:Y:S04]  /*227e0*/  STL [R1+0x1650], R18 ;  /* 0x0016501201007387 */ /* 0x000fe80000100800 */
[----:B------:R-:W-:Y:S04]  /*227f0*/  STL [R1+0x164c], R19 ;  /* 0x00164c1301007387 */ /* 0x000fe80000100800 */
[----:B------:R-:W-:Y:S04]  /*22800*/  STL [R1+0x1648], R16 ;  /* 0x0016481001007387 */ /* 0x000fe80000100800 */
[----:B------:R-:W-:Y:S04]  /*22810*/  STL [R1+0x1644], R17 ;  /* 0x0016441101007387 */ /* 0x000fe80000100800 */
[----:B------:R-:W0:Y:S01]  /*22820*/  LDSM.16.M88.4 R16, [R0+UR7+0x28800] ;  /* 0x028800070010783b */ /* 0x000e220008000200 */
[----:B------:R-:W-:Y:S01]  /*22830*/  IMAD.MOV.U32 R12, RZ, RZ, R11 ;  /* 0x000000ffff0c7224 */ /* 0x000fe200078e000b */
[----:B------:R-:W-:Y:S01]  /*22840*/  MOV R15, R10 ;  /* 0x0000000a000f7202 */ /* 0x000fe20000000f00 */
[----:B------:R-:W-:Y:S01]  /*22850*/  IMAD.MOV.U32 R14, RZ, RZ, R9 ;  /* 0x000000ffff0e7224 */ /* 0x000fe200078e0009 */
[----:B------:R-:W-:-:S02]  /*22860*/  MOV R13, R8 ;  /* 0x00000008000d7202 */ /* 0x000fc40000000f00 */
[----:B------:R-:W-:Y:S04]  /*22870*/  STL [R1+0x1660], R12 ;  /* 0x0016600c01007387 */ /* 0x000fe80000100800 */
[----:B------:R-:W-:Y:S04]  /*22880*/  STL [R1+0x165c], R15 ;  /* 0x00165c0f01007387 */ /* 0x000fe80000100800 */
[----:B------:R-:W-:Y:S04]  /*22890*/  STL [R1+0x1658], R14 ;  /* 0x0016580e01007387 */ /* 0x000fe80000100800 */
[----:B------:R-:W-:Y:S04]  /*228a0*/  STL [R1+0x1654], R13 ;  /* 0x0016540d01007387 */ /* 0x000fe80000100800 */
[----:B------:R-:W-:Y:S01]  /*228b0*/  LDSM.16.M88.4 R12, [R0+UR7+0x29800] ;  /* 0x02980007000c783b */ /* 0x000fe20008000200 */
[----:B0-----:R-:W-:Y:S01]  /*228c0*/  IMAD.MOV.U32 R8, RZ, RZ, R19 ;  /* 0x000000ffff087224 */ /* 0x001fe200078e0013 */
[----:B------:R-:W-:-:S04]  /*228d0*/  MOV R9, R18 ;  /* 0x0000001200097202 */ /* 0x000fc80000000f00 */
[----:B------:R-:W-:Y:S04]  /*228e0*/  STL [R1+0x170c], R8 ;  /* 0x00170c0801007387 */ /* 0x000fe80000100800 */
[----:B------:R-:W-:Y:S04]  /*228f0*/  STL [R1+0x1708], R9 ;  /* 0x0017080901007387 */ /* 0x000fe80000100800 */
[----:B------:R-:W0:Y:S04]  /*22900*/  LDSM.16.M88.4 R8, [R0+UR7+0x29000] ;  /* 0x029000070008783b */ /* 0x000e280008000200 */
[----:B0-----:R-:W-:Y:S04]  /*22910*/  STL.64 [R1+0x358], R10 ;  /* 0x0003580a01007387 */ /* 0x001fe80000100a00 */
[----:B------:R0:W-:Y:S04]  /*22920*/  STL.64 [R1+0x17f8], R8 ;  /* 0x0017f80801007387 */ /* 0x0001e80000100a00 */
[----:B0-----:R-:W2:Y:S04]  /*22930*/  LDL.LU R8, [R1+0x230] ;  /* 0x0002300001087983 */ /* 0x001ea80000300800 */
[----:B------:R-:W2:Y:S04]  /*22940*/  LDL.LU R9, [R1+0x234] ;  /* 0x0002340001097983 */ /* 0x000ea80000300800 */
[----:B------:R-:W2:Y:S01]  /*22950*/  LDL.LU R10, [R1+0x238] ;  /* 0x00023800010a7983 */ /* 0x000ea20000300800 */
[----:B------:R-:W-:Y:S01]  /*22960*/  MOV R6, R14 ;  /* 0x0000000e00067202 */ /* 0x000fe20000000f00 */
[----:B------:R-:W-:-:S05]  /*22970*/  IMAD.MOV.U32 R7, RZ, RZ, R15 ;  /* 0x000000ffff077224 */ /* 0x000fca00078e000f */
[----:B------:R-:W-:Y:S04]  /*22980*/  STL.64 [R1+0x1688], R6 ;  /* 0x0016880601007387 */ /* 0x000fe80000100a00 */
[----:B------:R-:W-:Y:S04]  /*22990*/  STL.64 [R1+0x1680], R4 ;  /* 0x0016800401007387 */ /* 0x000fe80000100a00 */
[----:B------:R-:W0:Y:S01]  /*229a0*/  LDSM.16.M88.4 R4, [R0+UR7+0x2a800] ;  /* 0x02a800070004783b */ /* 0x000e220008000200 */
[----:B------:R-:W-:-:S03]  /*229b0*/  IMAD.MOV.U32 R14, RZ, RZ, R24 ;  /* 0x000000ffff0e7224 */ /* 0x000fc600078e0018 */
[----:B------:R-:W-:Y:S01]  /*229c0*/  STL.64 [R1+0x398], R26 ;  /* 0x0003981a01007387 */ /* 0x000fe20000100a00 */
[----:B0-----:R-:W-:-:S03]  /*229d0*/  IMAD.MOV.U32 R24, RZ, RZ, R4 ;  /* 0x000000ffff187224 */ /* 0x001fc600078e0004 */
[----:B------:R-:W-:Y:S01]  /*229e0*/  STL.64 [R1+0x3a8], R6 ;  /* 0x0003a80601007387 */ /* 0x000fe20000100a00 */
[----:B------:R-:W-:-:S03]  /*229f0*/  MOV R15, R5 ;  /* 0x00000005000f7202 */ /* 0x000fc60000000f00 */
[----:B------:R-:W0:Y:S01]  /*22a00*/  LDSM.16.M88.4 R4, [R0+UR7+0x2b000] ;  /* 0x02b000070004783b */ /* 0x000e220008000200 */
[----:B----4-:R-:W-:Y:S02]  /*22a10*/  MOV R11, R29 ;  /* 0x0000001d000b7202 */ /* 0x010fe40000000f00 */
[----:B------:R-:W-:Y:S01]  /*22a20*/  MOV R3, R25 ;  /* 0x0000001900037202 */ /* 0x000fe20000000f00 */
[----:B0-----:R-:W-:Y:S01]  /*22a30*/  IMAD.MOV.U32 R27, RZ, RZ, R4 ;  /* 0x000000ffff1b7224 */ /* 0x001fe200078e0004 */
[----:B------:R-:W-:Y:S01]  /*22a40*/  MOV R25, R5 ;  /* 0x0000000500197202 */ /* 0x000fe20000000f00 */
[----:B------:R-:W-:Y:S01]  /*22a50*/  STL [R1+0x3b8], R6 ;  /* 0x0003b80601007387 */ /* 0x000fe20000100800 */
[----:B------:R-:W-:-:S03]  /*22a60*/  IMAD.MOV.U32 R29, RZ, RZ, R7 ;  /* 0x000000ffff1d7224 */ /* 0x000fc600078e0007 */
[----:B------:R-:W0:Y:S04]  /*22a70*/  LDSM.16.M88.4 R4, [R0+UR7+0x2b800] ;  /* 0x02b800070004783b */ /* 0x000e280008000200 */
[----:B------:R0:W-:Y:S02]  /*22a80*/  STL [R1+0x1534], R29 ;  /* 0x0015341d01007387 */ /* 0x0001e40000100800 */
[----:B0-----:R-:W-:Y:S02]  /*22a90*/  MOV R29, R4 ;  /* 0x00000004001d7202 */ /* 0x001fe40000000f00 */
[----:B------:R-:W-:Y:S01]  /*22aa0*/  STL.64 [R1+0x3c8], R6 ;  /* 0x0003c80601007387 */ /* 0x000fe20000100a00 */
[----:B------:R-:W-:-:S03]  /*22ab0*/  IMAD.MOV.U32 R28, RZ, RZ, R5 ;  /* 0x000000ffff1c7224 */ /* 0x000fc600078e0005 */
[----:B------:R-:W0:Y:S01]  /*22ac0*/  LDSM.16.M88.4 R4, [R0+UR7+0x2c000] ;  /* 0x02c000070004783b */ /* 0x000e220008000200 */
[----:B--2---:R-:W-:-:S15]  /*22ad0*/  HMMA.16816.F32.BF16 R8, R20, R16, R8 ;  /* 0x000000101408723c */ /* 0x004fde0000041808 */
[----:B------:R-:W-:-:S04]  /*22ae0*/  NOP ;  /* 0x0000000000007918 */ /* 0x000fc80000000000 */
[----:B------:R-:W-:Y:S01]  /*22af0*/  MOV R18, R8 ;  /* 0x0000000800127202 */ /* 0x000fe20000000f00 */
[----:B------:R-:W-:Y:S02]  /*22b00*/  IMAD.MOV.U32 R19, RZ, RZ, R9 ;  /* 0x000000ffff137224 */ /* 0x000fe400078e0009 */
[----:B------:R-:W2:Y:S04]  /*22b10*/  LDL.LU.64 R8, [R1+0x17f8] ;  /* 0x0017f80001087983 */ /* 0x000ea80000300a00 */
[----:B0-----:R-:W-:Y:S04]  /*22b20*/  STL.64 [R1+0x3d8], R6 ;  /* 0x0003d80601007387 */ /* 0x001fe80000100a00 */
[----:B------:R0:W-:Y:S04]  /*22b30*/  STL.64 [R1+0x1798], R4 ;  /* 0x0017980401007387 */ /* 0x0001e80000100a00 */
[----:B0-----:R-:W2:Y:S04]  /*22b40*/  LDL.LU R4, [R1+0x220] ;  /* 0x0002200001047983 */ /* 0x001ea80000300800 */
[----:B------:R-:W2:Y:S04]  /*22b50*/  LDL.LU R5, [R1+0x224] ;  /* 0x0002240001057983 */ /* 0x000ea80000300800 */
[----:B------:R-:W2:Y:S04]  /*22b60*/  LDL.LU R6, [R1+0x228] ;  /* 0x0002280001067983 */ /* 0x000ea80000300800 */
[----:B------:R-:W2:Y:S01]  /*22b70*/  LDL.LU R7, [R1+0x22c] ;  /* 0x00022c0001077983 */ /* 0x000ea20000300800 */
[----:B------:R-:W-:Y:S01]  /*22b80*/  MOV R16, R10 ;  /* 0x0000000a00107202 */ /* 0x000fe20000000f00 */
[----:B------:R-:W-:-:S02]  /*22b90*/  IMAD.MOV.U32 R17, RZ, RZ, R11 ;  /* 0x000000ffff117224 */ /* 0x000fc400078e000b */
[----:B------:R-:W3:Y:S04]  /*22ba0*/  LDL R26, [R1+0x4b4] ;  /* 0x0004b400011a7983 */ /* 0x000ee80000100800 */
[----:B------:R-:W-:Y:S04]  /*22bb0*/  STL.64 [R1+0x16a8], R18 ;  /* 0x0016a81201007387 */ /* 0x000fe80000100a00 */
[----:B------:R0:W-:Y:S01]  /*22bc0*/  STL.64 [R1+0x16a0], R16 ;  /* 0x0016a01001007387 */ /* 0x0001e20000100a00 */
[----:B--2---:R-:W-:Y:S03]  /*22bd0*/  HMMA.16816.F32.BF16 R4, R20, R8, R4 ;  /* 0x000000081404723c */ /* 0x004fe60000041804 */
[----:B------:R-:W2:-:S15]  /*22be0*/  LDL.LU R8, [R1+0x120] ;  /* 0x0001200001087983 */ /* 0x000e9e0000300800 */
[----:B------:R-:W-:Y:S01]  /*22bf0*/  NOP ;  /* 0x0000000000007918 */ /* 0x000fe20000000000 */
[----:B------:R-:W-:Y:S04]  /*22c00*/  STL.64 [R1+0x2c0], R4 ;  /* 0x0002c00401007387 */ /* 0x000fe80000100a00 */
[----:B------:R-:W-:Y:S04]  /*22c10*/  STL.64 [R1+0x2c8], R6 ;  /* 0x0002c80601007387 */ /* 0x000fe80000100a00 */
[----:B------:R-:W2:Y:S04]  /*22c20*/  LDL.LU R9, [R1+0x124] ;  /* 0x0001240001097983 */ /* 0x000ea80000300800 */
[----:B------:R-:W4:Y:S01]  /*22c30*/  LDL.LU R10, [R1+0x128] ;  /* 0x00012800010a7983 */ /* 0x000f220000300800 */
[----:B------:R-:W-:-:S03]  /*22c40*/  MOV R11, R2 ;  /* 0x00000002000b7202 */ /* 0x000fc60000000f00 */
[----:B------:R-:W5:Y:S04]  /*22c50*/  LDL.LU R2, [R1+0x17f0] ;  /* 0x0017f00001027983 */ /* 0x000f680000300800 */
[----:B----4-:R-:W-:Y:S04]  /*22c60*/  STL.64 [R1+0x1740], R10 ;  /* 0x0017400a01007387 */ /* 0x010fe80000100a00 */
[----:B--2---:R-:W-:Y:S04]  /*22c70*/  STL.64 [R1+0x1738], R8 ;  /* 0x0017380801007387 */ /* 0x004fe80000100a00 */
[----:B0-----:R-:W2:Y:S04]  /*22c80*/  LDL.LU R16, [R1+0x150] ;  /* 0x0001500001107983 */ /* 0x001ea80000300800 */
[----:B------:R-:W2:Y:S04]  /*22c90*/  LDL.LU R17, [R1+0x154] ;  /* 0x0001540001117983 */ /* 0x000ea80000300800 */
[----:B------:R-:W4:Y:S04]  /*22ca0*/  LDL.LU R18, [R1+0x158] ;  /* 0x0001580001127983 */ /* 0x000f280000300800 */
[----:B------:R-:W4:Y:S04]  /*22cb0*/  LDL.LU R19, [R1+0x15c] ;  /* 0x00015c0001137983 */ /* 0x000f280000300800 */
[----:B----4-:R-:W-:Y:S04]  /*22cc0*/  STL.64 [R1+0x1750], R18 ;  /* 0x0017501201007387 */ /* 0x010fe80000100a00 */
[----:B--2---:R0:W-:Y:S04]  /*22cd0*/  STL.64 [R1+0x1748], R16 ;  /* 0x0017481001007387 */ /* 0x0041e80000100a00 */
[----:B0-----:R-:W2:Y:S04]  /*22ce0*/  LDL.LU R16, [R1+0x190] ;  /* 0x0001900001107983 */ /* 0x001ea80000300800 */
[----:B------:R-:W2:Y:S04]  /*22cf0*/  LDL.LU R17, [R1+0x194] ;  /* 0x0001940001117983 */ /* 0x000ea80000300800 */
[----:B------:R-:W4:Y:S04]  /*22d00*/  LDL.LU R18, [R1+0x198] ;  /* 0x0001980001127983 */ /* 0x000f280000300800 */
[----:B------:R-:W4:Y:S04]  /*22d10*/  LDL.LU R19, [R1+0x19c] ;  /* 0x00019c0001137983 */ /* 0x000f280000300800 */
[----:B------:R-:W2:Y:S04]  /*22d20*/  LDL.LU R8, [R1+0x1c0] ;  /* 0x0001c00001087983 */ /* 0x000ea80000300800 */
[----:B------:R-:W2:Y:S04]  /*22d30*/  LDL.LU R9, [R1+0x1c4] ;  /* 0x0001c40001097983 */ /* 0x000ea80000300800 */
[----:B------:R-:W2:Y:S04]  /*22d40*/  LDL.LU R10, [R1+0x1c8] ;  /* 0x0001c800010a7983 */ /* 0x000ea80000300800 */
[----:B------:R-:W2:Y:S01]  /*22d50*/  LDL.LU R11, [R1+0x1cc] ;  /* 0x0001cc00010b7983 */ /* 0x000ea20000300800 */
[----:B------:R-:W-:Y:S01]  /*22d60*/  IMAD.MOV.U32 R4, RZ, RZ, R27 ;  /* 0x000000ffff047224 */ /* 0x000fe200078e001b */
[----:B------:R-:W-:-:S02]  /*22d70*/  MOV R5, R25 ;  /* 0x0000001900057202 */ /* 0x000fc40000000f00 */
[----:B--2---:R-:W-:Y:S04]  /*22d80*/  STL.64 [R1+0x17a8], R10 ;  /* 0x0017a80a01007387 */ /* 0x004fe80000100a00 */
[----:B------:R-:W-:Y:S04]  /*22d90*/  STL.64 [R1+0x17a0], R8 ;  /* 0x0017a00801007387 */ /* 0x000fe80000100a00 */
[----:B----4-:R-:W-:Y:S04]  /*22da0*/  STL.64 [R1+0x1760], R18 ;  /* 0x0017601201007387 */ /* 0x010fe80000100a00 */
[----:B------:R0:W-:Y:S02]  /*22db0*/  STL.64 [R1+0x1758], R16 ;  /* 0x0017581001007387 */ /* 0x0001e40000100a00 */
[----:B0-----:R-:W-:Y:S01]  /*22dc0*/  IMAD.MOV.U32 R16, RZ, RZ, R29 ;  /* 0x000000ffff107224 */ /* 0x001fe200078e001d */
[----:B------:R-:W-:-:S05]  /*22dd0*/  MOV R17, R28 ;  /* 0x0000001c00117202 */ /* 0x000fca0000000f00 */
[----:B------:R0:W-:Y:S04]  /*22de0*/  STL.64 [R1+0x17b0], R16 ;  /* 0x0017b01001007387 */ /* 0x0001e80000100a00 */
[----:B------:R1:W-:Y:S04]  /*22df0*/  STL.64 [R1+0x17b8], R4 ;  /* 0x0017b80401007387 */ /* 0x0003e80000100a00 */
[----:B------:R-:W2:Y:S04]  /*22e00*/  LDL.LU R8, [R1+0x1e0] ;  /* 0x0001e00001087983 */ /* 0x000ea80000300800 */
[----:B------:R-:W2:Y:S04]  /*22e10*/  LDL.LU R9, [R1+0x1e4] ;  /* 0x0001e40001097983 */ /* 0x000ea80000300800 */
[----:B------:R-:W4:Y:S04]  /*22e20*/  LDL.LU R10, [R1+0x1e8] ;  /* 0x0001e800010a7983 */ /* 0x000f280000300800 */
[----:B------:R-:W4:Y:S01]  /*22e30*/  LDL.LU R11, [R1+0x1ec] ;  /* 0x0001ec00010b7983 */ /* 0x000f220000300800 */
[----:B0-----:R-:W-:Y:S01]  /*22e40*/  IMAD.MOV.U32 R16, RZ, RZ, R24 ;  /* 0x000000ffff107224 */ /* 0x001fe200078e0018 */
[----:B------:R-:W-:-:S02]  /*22e50*/  MOV R17, R15 ;  /* 0x0000000f00117202 */ /* 0x000fc40000000f00 */
[----:B----4-:R-:W-:Y:S04]  /*22e60*/  STL.64 [R1+0x17c8], R10 ;  /* 0x0017c80a01007387 */ /* 0x010fe80000100a00 */
[----:B--2---:R-:W-:Y:S04]  /*22e70*/  STL.64 [R1+0x17c0], R8 ;  /* 0x0017c00801007387 */ /* 0x004fe80000100a00 */
[----:B------:R-:W-:Y:S04]  /*22e80*/  STL.64 [R1+0x17d0], R16 ;  /* 0x0017d01001007387 */ /* 0x000fe80000100a00 */
[----:B-1----:R-:W2:Y:S04]  /*22e90*/  LDL.LU R4, [R1+0x1f0] ;  /* 0x0001f00001047983 */ /* 0x002ea80000300800 */
[----:B------:R-:W2:Y:S04]  /*22ea0*/  LDL.LU R5, [R1+0x1f4] ;  /* 0x0001f40001057983 */ /* 0x000ea80000300800 */
[----:B------:R-:W4:Y:S04]  /*22eb0*/  LDL.LU R6, [R1+0x1f8] ;  /* 0x0001f80001067983 */ /* 0x000f280000300800 */
        /* <DEDUP_REMOVED lines=9> */
[----:B------:R-:W4:Y:S01]  /*22f50*/  LDL.LU R18, [R1+0x208] ;  /* 0x0002080001127983 */ /* 0x000f220000300800 */
[----:B------:R-:W-:-:S03]  /*22f60*/  MOV R9, R3 ;  /* 0x0000000300097202 */ /* 0x000fc60000000f00 */
[----:B------:R-:W4:Y:S04]  /*22f70*/  LDL.LU R19, [R1+0x20c] ;  /* 0x00020c0001137983 */ /* 0x000f280000300800 */
[----:B------:R-:W3:Y:S01]  /*22f80*/  LDL.LU R3, [R1+0x5c0] ;  /* 0x0005c00001037983 */ /* 0x000ee20000300800 */
[----:B------:R-:W-:-:S03]  /*22f90*/  IMAD.MOV.U32 R8, RZ, RZ, R14 ;  /* 0x000000ffff087224 */ /* 0x000fc600078e000e */
[----:B------:R-:W3:Y:S04]  /*22fa0*/  LDL.LU R28, [R1+0x5bc] ;  /* 0x0005bc00011c7983 */ /* 0x000ee80000300800 */
[----:B------:R-:W3:Y:S01]  /*22fb0*/  LDL.LU R25, [R1+0x5d4] ;  /* 0x0005d40001197983 */ /* 0x000ee20000300800 */
[----:B--2---:R-:W-:-:S15]  /*22fc0*/  HMMA.16816.F32.BF16 R4, R20, R12, R4 ;  /* 0x0000000c1404723c */ /* 0x004fde0000041804 */
[----:B------:R-:W-:-:S04]  /*22fd0*/  NOP ;  /* 0x0000000000007918 */ /* 0x000fc80000000000 */
[----:B------:R-:W-:Y:S01]  /*22fe0*/  IMAD.MOV.U32 R14, RZ, RZ, R6 ;  /* 0x000000ffff0e7224 */ /* 0x000fe200078e0006 */
[----:B------:R-:W-:Y:S01]  /*22ff0*/  MOV R13, R7 ;  /* 0x00000007000d7202 */ /* 0x000fe20000000f00 */
[----:B------:R-:W-:Y:S01]  /*23000*/  IMAD.MOV.U32 R12, RZ, RZ, R4 ;  /* 0x000000ffff0c7224 */ /* 0x000fe200078e0004 */
[----:B------:R-:W-:Y:S01]  /*23010*/  MOV R15, R5 ;  /* 0x00000005000f7202 */ /* 0x000fe20000000f00 */
[----:B------:R-:W2:Y:S04]  /*23020*/  LDL.LU.64 R6, [R1+0x17e8] ;  /* 0x0017e80001067983 */ /* 0x000ea80000300a00 */
[----:B------:R-:W2:Y:S04]  /*23030*/  LDL.LU.64 R4, [R1+0x17e0] ;  /* 0x0017e00001047983 */ /* 0x000ea80000300a00 */
[----:B------:R-:W3:Y:S04]  /*23040*/  LDL.LU R27, [R1+0x5b8] ;  /* 0x0005b800011b7983 */ /* 0x000ee80000300800 */
[----:B---3--:R-:W-:Y:S04]  /*23050*/  STL.64 [R1+0x1770], R26 ;  /* 0x0017701a01007387 */ /* 0x008fe80000100a00 */
[----:B------:R0:W-:Y:S04]  /*23060*/  STL [R1+0x1768], R25 ;  /* 0x0017681901007387 */ /* 0x0001e80000100800 */
[----:B------:R-:W3:Y:S04]  /*23070*/  LDL.LU R24, [R1+0x1a0] ;  /* 0x0001a00001187983 */ /* 0x000ee80000300800 */
[----:B0-----:R-:W3:Y:S04]  /*23080*/  LDL.LU R25, [R1+0x1a4] ;  /* 0x0001a40001197983 */ /* 0x001ee80000300800 */
[----:B------:R-:W2:Y:S04]  /*23090*/  LDL.LU R26, [R1+0x1a8] ;  /* 0x0001a800011a7983 */ /* 0x000ea80000300800 */
[----:B------:R-:W2:Y:S04]  /*230a0*/  LDL.LU R27, [R1+0x1ac] ;  /* 0x0001ac00011b7983 */ /* 0x000ea80000300800 */
[----:B--2---:R-:W-:Y:S04]  /*230b0*/  STL.64 [R1+0x1780], R26 ;  /* 0x0017801a01007387 */ /* 0x004fe80000100a00 */
[----:B---3--:R0:W-:Y:S04]  /*230c0*/  STL.64 [R1+0x1778], R24 ;  /* 0x0017781801007387 */ /* 0x0081e80000100a00 */
[----:B0-----:R-:W2:Y:S04]  /*230d0*/  LDL.LU R24, [R1+0x1d0] ;  /* 0x0001d00001187983 */ /* 0x001ea80000300800 */
[----:B------:R-:W2:Y:S04]  /*230e0*/  LDL.LU R25, [R1+0x1d4] ;  /* 0x0001d40001197983 */ /* 0x000ea80000300800 */
[----:B------:R-:W2:Y:S04]  /*230f0*/  LDL.LU R26, [R1+0x1d8] ;  /* 0x0001d800011a7983 */ /* 0x000ea80000300800 */
[----:B------:R-:W2:Y:S04]  /*23100*/  LDL.LU R27, [R1+0x1dc] ;  /* 0x0001dc00011b7983 */ /* 0x000ea80000300800 */
[----:B------:R5:W-:Y:S04]  /*23110*/  STL.64 [R1+0x16b8], R14 ;  /* 0x0016b80e01007387 */ /* 0x000be80000100a00 */
[----:B------:R0:W-:Y:S01]  /*23120*/  STL.64 [R1+0x16b0], R12 ;  /* 0x0016b00c01007387 */ /* 0x0001e20000100a00 */
[----:B-----5:R-:W-:-:S03]  /*23130*/  IMAD.MOV.U32 R14, RZ, RZ, R2 ;  /* 0x000000ffff0e7224 */ /* 0x020fc600078e0002 */
[----:B0-----:R-:W3:Y:S04]  /*23140*/  LDL.LU R12, [R1+0x170] ;  /* 0x00017000010c7983 */ /* 0x001ee80000300800 */
[----:B------:R-:W3:Y:S04]  /*23150*/  LDL.LU R13, [R1+0x174] ;  /* 0x00017400010d7983 */ /* 0x000ee80000300800 */
[----:B------:R-:W5:Y:S04]  /*23160*/  LDL.LU R2, [R1+0x17d8] ;  /* 0x0017d80001027983 */ /* 0x000f680000300800 */
[----:B------:R-:W2:Y:S01]  /*23170*/  LDL.LU R15, [R1+0x17c] ;  /* 0x00017c00010f7983 */ /* 0x000ea20000300800 */
[----:B----4-:R-:W-:Y:S03]  /*23180*/  HMMA.16816.F32.BF16 R8, R20, R8, R16 ;  /* 0x000000081408723c */ /* 0x010fe60000041810 */
[----:B--2---:R-:W-:Y:S04]  /*23190*/  STL.64 [R1+0x1790], R14 ;  /* 0x0017900e01007387 */ /* 0x004fe80000100a00 */
[----:B---3--:R0:W-:Y:S04]  /*231a0*/  STL.64 [R1+0x1788], R12 ;  /* 0x0017880c01007387 */ /* 0x0081e80000100a00 */
[----:B0-----:R-:W2:Y:S04]  /*231b0*/  LDL.LU R12, [R1+0x1b0] ;  /* 0x0001b000010c7983 */ /* 0x001ea80000300800 */
[----:B------:R-:W2:Y:S04]  /*231c0*/  LDL.LU R13, [R1+0x1b4] ;  /* 0x0001b400010d7983 */ /* 0x000ea80000300800 */
[----:B------:R-:W2:Y:S04]  /*231d0*/  LDL.LU R14, [R1+0x1b8] ;  /* 0x0001b800010e7983 */ /* 0x000ea80000300800 */
[----:B------:R-:W3:Y:S01]  /*231e0*/  LDL.LU.64 R16, [R1+0x17d0] ;  /* 0x0017d00001107983 */ /* 0x000ee20000300a00 */
[----:B------:R-:W-:-:S03]  /*231f0*/  IMAD.MOV.U32 R29, RZ, RZ, R11 ;  /* 0x000000ffff1d7224 */ /* 0x000fc600078e000b */
[----:B------:R-:W-:Y:S04]  /*23200*/  STL.64 [R1+0x2a0], R8 ;  /* 0x0002a00801007387 */ /* 0x000fe80000100a00 */
[----:B------:R0:W-:Y:S04]  /*23210*/  STL [R1+0x2a8], R10 ;  /* 0x0002a80a01007387 */ /* 0x0001e80000100800 */
[----:B0-----:R-:W4:Y:S04]  /*23220*/  LDL.LU.64 R10, [R1+0x17c8] ;  /* 0x0017c800010a7983 */ /* 0x001f280000300a00 */
[----:B------:R-:W4:Y:S04]  /*23230*/  LDL.LU.64 R8, [R1+0x17c0] ;  /* 0x0017c00001087983 */ /* 0x000f280000300a00 */
[----:B------:R-:W-:Y:S01]  /*23240*/  STL [R1+0x1710], R29 ;  /* 0x0017101d01007387 */ /* 0x000fe20000100800 */
[----:B---3--:R-:W-:Y:S03]  /*23250*/  HMMA.16816.F32.BF16 R16, R20, R16, R4 ;  /* 0x000000101410723c */ /* 0x008fe60000041804 */
[----:B------:R-:W4:-:S15]  /*23260*/  LDL.LU.64 R4, [R1+0x17b8] ;  /* 0x0017b80001047983 */ /* 0x000f1e0000300a00 */
[----:B------:R-:W-:Y:S01]  /*23270*/  NOP ;  /* 0x0000000000007918 */ /* 0x000fe20000000000 */
[----:B------:R0:W-:Y:S04]  /*23280*/  STL.64 [R1+0x290], R16 ;  /* 0x0002901001007387 */ /* 0x0001e80000100a00 */
[----:B------:R-:W-:Y:S04]  /*23290*/  STL.64 [R1+0x298], R18 ;  /* 0x0002981201007387 */ /* 0x000fe80000100a00 */
[----:B0-----:R-:W3:Y:S01]  /*232a0*/  LDL.LU.64 R16, [R1+0x17b0] ;  /* 0x0017b00001107983 */ /* 0x001ee20000300a00 */
[----:B----4-:R-:W-:Y:S03]  /*232b0*/  HMMA.16816.F32.BF16 R4, R20, R4, R8 ;  /* 0x000000041404723c */ /* 0x010fe60000041808 */
[----:B------:R-:W4:Y:S04]  /*232c0*/  LDL.LU.64 R10, [R1+0x17a8] ;  /* 0x0017a800010a7983 */ /* 0x000f280000300a00 */
[----:B------:R-:W4:-:S12]  /*232d0*/  LDL.LU.64 R8, [R1+0x17a0] ;  /* 0x0017a00001087983 */ /* 0x000f180000300a00 */
[----:B------:R0:W-:Y:S04]  /*232e0*/  STL.64 [R1+0x280], R4 ;  /* 0x0002800401007387 */ /* 0x0001e80000100a00 */
[----:B------:R4:W-:Y:S04]  /*232f0*/  STL.64 [R1+0x288], R6 ;  /* 0x0002880601007387 */ /* 0x0009e80000100a00 */
[----:B0-----:R-:W4:Y:S01]  /*23300*/  LDL.LU.64 R4, [R1+0x1798] ;  /* 0x0017980001047983 */ /* 0x001f220000300a00 */
[----:B---3--:R-:W-:Y:S03]  /*23310*/  HMMA.16816.F32.BF16 R16, R20, R16, R24 ;  /* 0x000000101410723c */ /* 0x008fe60000041818 */
[----:B------:R-:W0:Y:S01]  /*23320*/  LDSM.16.M88.4 R24, [R0+UR7+0x2c800] ;  /* 0x02c800070018783b */ /* 0x000e220008000200 */
[----:B-----5:R-:W-:-:S04]  /*23330*/  MOV R15, R2 ;  /* 0x00000002000f7202 */ /* 0x020fc80000000f00 */
[----:B----4-:R-:W-:Y:S01]  /*23340*/  HMMA.16816.F32.BF16 R4, R20, R4, R8 ;  /* 0x000000041404723c */ /* 0x010fe20000041808 */
[----:B------:R-:W-:-:S15]  /*23350*/  LDSM.16.M88.4 R8, [R0+UR7+0x2d800] ;  /* 0x02d800070008783b */ /* 0x000fde0008000200 */
[----:B------:R-:W-:-:S03]  /*23360*/  NOP ;  /* 0x0000000000007918 */ /* 0x000fc60000000000 */
[----:B------:R-:W-:Y:S01]  /*23370*/  MOV R2, R7 ;  /* 0x0000000700027202 */ /* 0x000fe20000000f00 */
[----:B------:R-:W-:Y:S04]  /*23380*/  STL.64 [R1+0x260], R4 ;  /* 0x0002600401007387 */ /* 0x000fe80000100a00 */
[----:B------:R-:W-:Y:S04]  /*23390*/  STL.64 [R1+0x270], R16 ;  /* 0x0002701001007387 */ /* 0x000fe80000100a00 */
[----:B------:R-:W-:Y:S04]  /*233a0*/  STL.64 [R1+0x278], R18 ;  /* 0x0002781201007387 */ /* 0x000fe80000100a00 */
[----:B------:R-:W-:Y:S04]  /*233b0*/  STL [R1+0x268], R6 ;  /* 0x0002680601007387 */ /* 0x000fe80000100800 */
[----:B------:R-:W-:Y:S04]  /*233c0*/  STL [R1+0x1714], R2 ;  /* 0x0017140201007387 */ /* 0x000fe80000100800 */
[----:B0-----:R2:W-:Y:S04]  /*233d0*/  STL.64 [R1+0x318], R26 ;  /* 0x0003181a01007387 */ /* 0x0015e80000100a00 */
[----:B------:R-:W0:Y:S04]  /*233e0*/  LDSM.16.M88.4 R16, [R0+UR7+0x2d000] ;  /* 0x02d000070010783b */ /* 0x000e280008000200 */
[----:B------:R-:W1:Y:S01]  /*233f0*/  LDSM.16.M88.4 R4, [R0+UR7+0x2e000] ;  /* 0x02e000070004783b */ /* 0x000e620008000200 */
[----:B--2---:R-:W-:Y:S03]  /*23400*/  HMMA.16816.F32.BF16 R24, R20, R24, R12 ;  /* 0x000000181418723c */ /* 0x004fe6000004180c */
[----:B------:R-:W2:Y:S04]  /*23410*/  LDL.LU.64 R14, [R1+0x1790] ;  /* 0x00179000010e7983 */ /* 0x000ea80000300a00 */
[----:B------:R-:W2:-:S12]  /*23420*/  LDL.LU.64 R12, [R1+0x1788] ;  /* 0x00178800010c7983 */ /* 0x000e980000300a00 */
[----:B------:R-:W-:Y:S04]  /*23430*/  STL.64 [R1+0x250], R24 ;  /* 0x0002501801007387 */ /* 0x000fe80000100a00 */
[----:B------:R3:W-:Y:S04]  /*23440*/  STL.64 [R1+0x258], R26 ;  /* 0x0002581a01007387 */ /* 0x0007e80000100a00 */
[----:B---3--:R-:W3:Y:S04]  /*23450*/  LDL.LU.64 R26, [R1+0x1780] ;  /* 0x00178000011a7983 */ /* 0x008ee80000300a00 */
[----:B------:R-:W3:Y:S04]  /*23460*/  LDL.LU.64 R24, [R1+0x1778] ;  /* 0x0017780001187983 */ /* 0x000ee80000300a00 */
[----:B0-----:R3:W-:Y:S02]  /*23470*/  STL.64 [R1+0x348], R18 ;  /* 0x0003481201007387 */ /* 0x0017e40000100a00 */
[----:B---3--:R-:W-:Y:S02]  /*23480*/  HMMA.16816.F32.BF16 R16, R20, R16, R24 ;  /* 0x000000101410723c */ /* 0x008fe40000041818 */
[----:B------:R-:W3:Y:S04]  /*23490*/  LDL.LU.64 R26, [R1+0x1770] ;  /* 0x00177000011a7983 */ /* 0x000ee80000300a00 */
[----:B------:R-:W4:-:S13]  /*234a0*/  LDL.LU R25, [R1+0x1768] ;  /* 0x0017680001197983 */ /* 0x000f1a0000300800 */
[----:B------:R-:W-:Y:S04]  /*234b0*/  STL.64 [R1+0x240], R16 ;  /* 0x0002401001007387 */ /* 0x000fe80000100a00 */
[----:B------:R0:W-:Y:S04]  /*234c0*/  STL.64 [R1+0x248], R18 ;  /* 0x0002481201007387 */ /* 0x0001e80000100a00 */
[----:B0-----:R-:W5:Y:S04]  /*234d0*/  LDL.LU.64 R18, [R1+0x1760] ;  /* 0x0017600001127983 */ /* 0x001f680000300a00 */
[----:B------:R-:W5:Y:S04]  /*234e0*/  LDL.LU.64 R16, [R1+0x1758] ;  /* 0x0017580001107983 */ /* 0x000f680000300a00 */
[----:B------:R5:W-:Y:S02]  /*234f0*/  STL.64 [R1+0x368], R10 ;  /* 0x0003680a01007387 */ /* 0x000be40000100a00 */
[----:B-----5:R-:W-:Y:S02]  /*23500*/  HMMA.16816.F32.BF16 R8, R20, R8, R16 ;  /* 0x000000081408723c */ /* 0x020fe40000041810 */
[----:B------:R-:W5:Y:S04]  /*23510*/  LDL.LU.64 R18, [R1+0x1750] ;  /* 0x0017500001127983 */ /* 0x000f680000300a00 */
[----:B------:R-:W5:-:S13]  /*23520*/  LDL.LU.64 R16, [R1+0x1748] ;  /* 0x0017480001107983 */ /* 0x000f5a0000300a00 */
[----:B------:R-:W-:Y:S04]  /*23530*/  STL.64 [R1+0x230], R8 ;  /* 0x0002300801007387 */ /* 0x000fe80000100a00 */
[----:B------:R0:W-:Y:S04]  /*23540*/  STL.64 [R1+0x238], R10 ;  /* 0x0002380a01007387 */ /* 0x0001e80000100a00 */
[----:B0-----:R-:W4:Y:S04]  /*23550*/  LDL.LU.64 R10, [R1+0x1740] ;  /* 0x00174000010a7983 */ /* 0x001f280000300a00 */
[----:B------:R-:W4:Y:S04]  /*23560*/  LDL.LU.64 R8, [R1+0x1738] ;  /* 0x0017380001087983 */ /* 0x000f280000300a00 */
[----:B-1----:R2:W-:Y:S02]  /*23570*/  STL.64 [R1+0x388], R6 ;  /* 0x0003880601007387 */ /* 0x0025e40000100a00 */
[----:B--2---:R-:W-:Y:S02]  /*23580*/  HMMA.16816.F32.BF16 R4, R20, R4, R12 ;  /* 0x000000041404723c */ /* 0x004fe4000004180c */
[----:B------:R-:W0:-:S15]  /*23590*/  LDSM.16.M88.4 R12, [R0+UR7+0x2e800] ;  /* 0x02e80007000c783b */ /* 0x000e1e0008000200 */
[----:B------:R-:W-:Y:S02]  /*235a0*/  NOP ;  /* 0x0000000000007918 */ /* 0x000fe40000000000 */
[----:B------:R-:W-:Y:S04]  /*235b0*/  STL.64 [R1+0x220], R4 ;  /* 0x0002200401007387 */ /* 0x000fe80000100a00 */
[----:B------:R-:W-:Y:S04]  /*235c0*/  STL.64 [R1+0x228], R6 ;  /* 0x0002280601007387 */ /* 0x000fe80000100a00 */
[----:B------:R-:W1:Y:S01]  /*235d0*/  LDSM.16.M88.4 R4, [R0+UR7+0x2f000] ;  /* 0x02f000070004783b */ /* 0x000e620008000200 */
[----:B---3--:R-:W-:-:S04]  /*235e0*/  FADD R3, R3, -R26 ;  /* 0x8000001a03037221 */ /* 0x008fc80000000000 */
[----:B------:R-:W-:-:S04]  /*235f0*/  FMUL R3, R3, 1.4426950216293334961 ;  /* 0x3fb8aa3b03037820 */ /* 0x000fc80000400000 */
[----:B------:R2:W3:Y:S01]  /*23600*/  MUFU.EX2 R2, R3 ;  /* 0x0000000300027308 */ /* 0x0004e20000000800 */
[----:B0-----:R5:W-:Y:S01]  /*23610*/  STL.64 [R1+0x308], R14 ;  /* 0x0003080e01007387 */ /* 0x001be20000100a00 */
[----:B------:R-:W-:-:S03]  /*23620*/  FADD R28, R28, -R26 ;  /* 0x8000001a1c1c7221 */ /* 0x000fc60000000000 */
[----:B-1----:R4:W-:Y:S01]  /*23630*/  STL.64 [R1+0x338], R6 ;  /* 0x0003380601007387 */ /* 0x0029e20000100a00 */
[----:B--2---:R-:W-:Y:S01]  /*23640*/  FMUL R3, R28, 1.4426950216293334961 ;  /* 0x3fb8aa3b1c037820 */ /* 0x004fe20000400000 */
[C---:B-----5:R-:W-:Y:S08]  /*23650*/  HMMA.16816.F32.BF16 R12, R20.reuse, R12, R16 ;  /* 0x0000000c140c723c */ /* 0x060ff00000041810 */
[----:B----4-:R-:W-:Y:S11]  /*23660*/  HMMA.16816.F32.BF16 R4, R20, R4, R8 ;  /* 0x000000041404723c */ /* 0x010ff60000041808 */
[----:B------:R-:W-:Y:S04]  /*23670*/  STL.64 [R1+0x210], R12 ;  /* 0x0002100c01007387 */ /* 0x000fe80000100a00 */
[----:B------:R-:W-:Y:S04]  /*23680*/  STL.64 [R1+0x218], R14 ;  /* 0x0002180e01007387 */ /* 0x000fe80000100a00 */
[----:B------:R-:W-:Y:S04]  /*23690*/  STL.64 [R1+0x1f0], R4 ;  /* 0x0001f00401007387 */ /* 0x000fe80000100a00 */
[----:B------:R-:W-:Y:S04]  /*236a0*/  STL.64 [R1+0x1f8], R6 ;  /* 0x0001f80601007387 */ /* 0x000fe80000100a00 */
[----:B---3--:R0:W-:Y:S02]  /*236b0*/  STL [R1+0x52c], R2 ;  /* 0x00052c0201007387 */ /* 0x0081e40000100800 */
[----:B0-----:R-:W0:Y:S02]  /*236c0*/  MUFU.EX2 R2, R3 ;  /* 0x0000000300027308 */ /* 0x001e240000000800 */
[----:B0-----:R-:W-:Y:S04]  /*236d0*/  STL [R1+0x528], R2 ;  /* 0x0005280201007387 */ /* 0x001fe80000100800 */
[----:B------:R-:W2:Y:S04]  /*236e0*/  LDL.LU R6, [R1+0xa8] ;  /* 0x0000a80001067983 */ /* 0x000ea80000300800 */
[----:B------:R-:W2:Y:S01]  /*236f0*/  LDL.LU R7, [R1+0xac] ;  /* 0x0000ac0001077983 */ /* 0x000ea20000300800 */
[----:B------:R-:W-:-:S04]  /*23700*/  FADD R28, R25, -R26 ;  /* 0x8000001a191c7221 */ /* 0x000fc80000000000 */
[----:B------:R-:W-:Y:S01]  /*23710*/  FMUL R3, R28, 1.4426950216293334961 ;  /* 0x3fb8aa3b1c037820 */ /* 0x000fe20000400000 */
[----:B------:R-:W-:Y:S01]  /*23720*/  FADD R28, R27, -R26 ;  /* 0x8000001a1b1c7221 */ /* 0x000fe20000000000 */
[----:B--2---:R-:W-:Y:S04]  /*23730*/  STL.64 [R1+0x16c0], R6 ;  /* 0x0016c00601007387 */ /* 0x004fe80000100a00 */
[----:B------:R-:W2:Y:S04]  /*23740*/  LDL.LU R26, [R1+0xb8] ;  /* 0x0000b800011a7983 */ /* 0x000ea80000300800 */
[----:B------:R-:W2:Y:S04]  /*23750*/  LDL.LU R27, [R1+0xbc] ;  /* 0x0000bc00011b7983 */ /* 0x000ea80000300800 */
[----:B--2---:R0:W-:Y:S04]  /*23760*/  STL.64 [R1+0x16c8], R26 ;  /* 0x0016c81a01007387 */ /* 0x0041e80000100a00 */
[----:B------:R-:W2:Y:S04]  /*23770*/  LDL.LU R16, [R1] ;  /* 0x0000000001107983 */ /* 0x000ea80000300800 */
[----:B------:R-:W2:Y:S04]  /*23780*/  LDL.LU R17, [R1+0x4] ;  /* 0x0000040001117983 */ /* 0x000ea80000300800 */
[----:B------:R-:W3:Y:S04]  /*23790*/  LDL.LU R18, [R1+0x8] ;  /* 0x0000080001127983 */ /* 0x000ee80000300800 */
[----:B------:R-:W3:Y:S04]  /*237a0*/  LDL.LU R19, [R1+0xc] ;  /* 0x00000c0001137983 */ /* 0x000ee80000300800 */
[----:B---3--:R-:W-:Y:S04]  /*237b0*/  STL.64 [R1+0x16d8], R18 ;  /* 0x0016d81201007387 */ /* 0x008fe80000100a00 */
[----:B--2---:R1:W-:Y:S04]  /*237c0*/  STL.64 [R1+0x16d0], R16 ;  /* 0x0016d01001007387 */ /* 0x0043e80000100a00 */
[----:B------:R-:W2:Y:S04]  /*237d0*/  LDL.LU R14, [R1+0xc8] ;  /* 0x0000c800010e7983 */ /* 0x000ea80000300800 */
[----:B------:R-:W2:Y:S04]  /*237e0*/  LDL.LU R15, [R1+0xcc] ;  /* 0x0000cc00010f7983 */ /* 0x000ea80000300800 */
[----:B--2---:R-:W-:Y:S04]  /*237f0*/  STL.64 [R1+0x16e0], R14 ;  /* 0x0016e00e01007387 */ /* 0x004fe80000100a00 */
[----:B0-----:R-:W2:Y:S04]  /*23800*/  LDL.LU R26, [R1+0xd8] ;  /* 0x0000d800011a7983 */ /* 0x001ea80000300800 */
[----:B------:R-:W2:Y:S04]  /*23810*/  LDL.LU R27, [R1+0xdc] ;  /* 0x0000dc00011b7983 */ /* 0x000ea80000300800 */
[----:B--2---:R-:W-:Y:S04]  /*23820*/  STL.64 [R1+0x16e8], R26 ;  /* 0x0016e81a01007387 */ /* 0x004fe80000100a00 */
[----:B-1----:R-:W2:Y:S04]  /*23830*/  LDL.LU R16, [R1+0x20] ;  /* 0x0000200001107983 */ /* 0x002ea80000300800 */
[----:B------:R-:W2:Y:S04]  /*23840*/  LDL.LU R17, [R1+0x24] ;  /* 0x0000240001117983 */ /* 0x000ea80000300800 */
[----:B------:R-:W3:Y:S04]  /*23850*/  LDL.LU R18, [R1+0x28] ;  /* 0x0000280001127983 */ /* 0x000ee80000300800 */
[----:B------:R-:W3:Y:S04]  /*23860*/  LDL.LU R19, [R1+0x2c] ;  /* 0x00002c0001137983 */ /* 0x000ee80000300800 */
[----:B------:R-:W4:Y:S04]  /*23870*/  LDL.LU R8, [R1+0x5c4] ;  /* 0x0005c40001087983 */ /* 0x000f280000300800 */
[----:B---3--:R-:W-:Y:S04]  /*23880*/  STL.64 [R1+0x16f8], R18 ;  /* 0x0016f81201007387 */ /* 0x008fe80000100a00 */
[----:B--2---:R0:W-:Y:S04]  /*23890*/  STL.64 [R1+0x16f0], R16 ;  /* 0x0016f01001007387 */ /* 0x0041e80000100a00 */
[----:B0-----:R-:W4:Y:S04]  /*238a0*/  LDL R16, [R1+0x4b0] ;  /* 0x0004b00001107983 */ /* 0x001f280000100800 */
[----:B------:R-:W2:Y:S04]  /*238b0*/  LDL.LU R14, [R1+0xe8] ;  /* 0x0000e800010e7983 */ /* 0x000ea80000300800 */
[----:B------:R-:W2:Y:S04]  /*238c0*/  LDL.LU R15, [R1+0xec] ;  /* 0x0000ec00010f7983 */ /* 0x000ea80000300800 */
[----:B--2---:R0:W-:Y:S04]  /*238d0*/  STL.64 [R1+0x1700], R14 ;  /* 0x0017000e01007387 */ /* 0x0041e80000100a00 */
[----:B------:R-:W2:Y:S04]  /*238e0*/  LDL.LU R24, [R1+0x30] ;  /* 0x0000300001187983 */ /* 0x000ea80000300800 */
[----:B------:R-:W2:Y:S04]  /*238f0*/  LDL.LU R25, [R1+0x34] ;  /* 0x0000340001197983 */ /* 0x000ea80000300800 */
[----:B------:R-:W3:Y:S04]  /*23900*/  LDL.LU R26, [R1+0x38] ;  /* 0x00003800011a7983 */ /* 0x000ee80000300800 */
[----:B------:R-:W3:Y:S04]  /*23910*/  LDL.LU R27, [R1+0x3c] ;  /* 0x00003c00011b7983 */ /* 0x000ee80000300800 */
[----:B------:R-:W5:Y:S04]  /*23920*/  LDL.LU R10, [R1+0x5cc] ;  /* 0x0005cc00010a7983 */ /* 0x000f680000300800 */
[----:B------:R-:W4:Y:S04]  /*23930*/  LDL.LU R11, [R1+0x5d8] ;  /* 0x0005d800010b7983 */ /* 0x000f280000300800 */
[----:B---3--:R-:W-:Y:S04]  /*23940*/  STL.64 [R1+0x1720], R26 ;  /* 0x0017201a01007387 */ /* 0x008fe80000100a00 */
[----:B--2---:R-:W-:Y:S04]  /*23950*/  STL.64 [R1+0x1718], R24 ;  /* 0x0017181801007387 */ /* 0x004fe80000100a00 */
[----:B------:R-:W2:Y:S04]  /*23960*/  LDL.LU R18, [R1+0x438] ;  /* 0x0004380001127983 */ /* 0x000ea80000300800 */
[----:B------:R-:W2:Y:S04]  /*23970*/  LDL.LU R19, [R1+0x43c] ;  /* 0x00043c0001137983 */ /* 0x000ea80000300800 */
[----:B------:R-:W3:Y:S04]  /*23980*/  LDL.LU R12, [R1+0x40] ;  /* 0x00004000010c7983 */ /* 0x000ee80000300800 */
[----:B------:R-:W3:Y:S04]  /*23990*/  LDL.LU R13, [R1+0x44] ;  /* 0x00004400010d7983 */ /* 0x000ee80000300800 */
[----:B0-----:R-:W2:Y:S04]  /*239a0*/  LDL.LU R14, [R1+0x48] ;  /* 0x00004800010e7983 */ /* 0x001ea80000300800 */
[----:B------:R-:W2:Y:S04]  /*239b0*/  LDL.LU R15, [R1+0x4c] ;  /* 0x00004c00010f7983 */ /* 0x000ea80000300800 */
[----:B------:R-:W3:Y:S04]  /*239c0*/  LDL.LU R17, [R1+0x5c8] ;  /* 0x0005c80001117983 */ /* 0x000ee80000300800 */
[----:B------:R-:W0:Y:S01]  /*239d0*/  LDSM.16.M88.4 R24, [R0+UR7+0x2f800] ;  /* 0x02f800070018783b */ /* 0x000e220008000200 */
[----:B------:R1:W0:Y:S02]  /*239e0*/  MUFU.EX2 R9, R3 ;  /* 0x0000000300097308 */ /* 0x0002240000000800 */
[----:B-1----:R-:W-:Y:S01]  /*239f0*/  FMUL R3, R28, 1.4426950216293334961 ;  /* 0x3fb8aa3b1c037820 */ /* 0x002fe20000400000 */
[----:B--2---:R-:W-:Y:S04]  /*23a00*/  STL.64 [R1+0x1730], R14 ;  /* 0x0017300e01007387 */ /* 0x004fe80000100a00 */
[----:B---3--:R1:W-:Y:S04]  /*23a10*/  STL.64 [R1+0x1728], R12 ;  /* 0x0017280c01007387 */ /* 0x0083e80000100a00 */
[----:B-1----:R-:W2:Y:S04]  /*23a20*/  LDL.LU R12, [R1+0x50] ;  /* 0x00005000010c7983 */ /* 0x002ea80000300800 */
[----:B------:R-:W2:Y:S04]  /*23a30*/  LDL.LU R13, [R1+0x54] ;  /* 0x00005400010d7983 */ /* 0x000ea80000300800 */
[----:B------:R-:W2:Y:S04]  /*23a40*/  LDL.LU R14, [R1+0x58] ;  /* 0x00005800010e7983 */ /* 0x000ea80000300800 */
[----:B------:R-:W2:Y:S01]  /*23a50*/  LDL.LU R15, [R1+0x5c] ;  /* 0x00005c00010f7983 */ /* 0x000ea20000300800 */
[----:B----4-:R-:W-:-:S03]  /*23a60*/  FADD R28, R8, -R16 ;  /* 0x80000010081c7221 */ /* 0x010fc60000000000 */
[----:B------:R-:W3:Y:S01]  /*23a70*/  LDL.LU R4, [R1+0x10] ;  /* 0x0000100001047983 */ /* 0x000ee20000300800 */
[----:B------:R1:W4:Y:S03]  /*23a80*/  MUFU.EX2 R8, R3 ;  /* 0x0000000300087308 */ /* 0x0003260000000800 */
[----:B------:R-:W3:Y:S04]  /*23a90*/  LDL.LU R5, [R1+0x14] ;  /* 0x0000140001057983 */ /* 0x000ee80000300800 */
[----:B------:R-:W3:Y:S04]  /*23aa0*/  LDL.LU R6, [R1+0x18] ;  /* 0x0000180001067983 */ /* 0x000ee80000300800 */
[----:B------:R-:W3:Y:S01]  /*23ab0*/  LDL.LU R7, [R1+0x1c] ;  /* 0x00001c0001077983 */ /* 0x000ee20000300800 */
[----:B-1----:R-:W-:Y:S01]  /*23ac0*/  FMUL R3, R28, 1.4426950216293334961 ;  /* 0x3fb8aa3b1c037820 */ /* 0x002fe20000400000 */
[----:B-----5:R-:W-:-:S03]  /*23ad0*/  FADD R28, R10, -R16 ;  /* 0x800000100a1c7221 */ /* 0x020fc60000000000 */
[----:B------:R1:W5:Y:S02]  /*23ae0*/  MUFU.EX2 R29, R3 ;  /* 0x00000003001d7308 */ /* 0x0003640000000800 */
[----:B-1----:R-:W-:Y:S01]  /*23af0*/  FMUL R3, R28, 1.4426950216293334961 ;  /* 0x3fb8aa3b1c037820 */ /* 0x002fe20000400000 */
[----:B------:R-:W-:-:S05]  /*23b00*/  FADD R28, R11, -R16 ;  /* 0x800000100b1c7221 */ /* 0x000fca0000000000 */
[----:B------:R1:W5:Y:S01]  /*23b10*/  MUFU.EX2 R2, R3 ;  /* 0x0000000300027308 */ /* 0x0003620000000800 */
[----:B0-----:R-:W-:Y:S04]  /*23b20*/  STL [R1+0x524], R9 ;  /* 0x0005240901007387 */ /* 0x001fe80000100800 */
[----:B------:R0:W-:Y:S04]  /*23b30*/  STL [R1+0x1000], R0 ;  /* 0x0010000001007387 */ /* 0x0001e80000100800 */
[----:B----4-:R-:W-:Y:S04]  /*23b40*/  STL [R1+0x530], R8 ;  /* 0x0005300801007387 */ /* 0x010fe80000100800 */
[----:B------:R4:W-:Y:S01]  /*23b50*/  STL.64 [R1+0x208], R26 ;  /* 0x0002081a01007387 */ /* 0x0009e20000100a00 */
[----:B-1----:R-:W-:Y:S01]  /*23b60*/  FMUL R3, R28, 1.4426950216293334961 ;  /* 0x3fb8aa3b1c037820 */ /* 0x002fe20000400000 */
[----:B------:R-:W-:-:S02]  /*23b70*/  FADD R28, R17, -R16 ;  /* 0x80000010111c7221 */ /* 0x000fc40000000000 */
[----:B0-----:R-:W3:Y:S01]  /*23b80*/  LDL R0, [R1+0x4b4] ;  /* 0x0004b40001007983 */ /* 0x001ee20000100800 */
[----:B------:R0:W1:Y:S03]  /*23b90*/  MUFU.EX2 R16, R3 ;  /* 0x0000000300107308 */ /* 0x0000660000000800 */
[----:B------:R-:W3:Y:S04]  /*23ba0*/  LDL.LU R10, [R1+0x98] ;  /* 0x00009800010a7983 */ /* 0x000ee80000300800 */
[----:B-----5:R-:W-:Y:S04]  /*23bb0*/  STL [R1+0x518], R29 ;  /* 0x0005181d01007387 */ /* 0x020fe80000100800 */
[----:B------:R-:W5:Y:S04]  /*23bc0*/  LDL.LU R11, [R1+0x9c] ;  /* 0x00009c00010b7983 */ /* 0x000f680000300800 */
[----:B------:R-:W-:Y:S01]  /*23bd0*/  STL [R1+0x514], R2 ;  /* 0x0005140201007387 */ /* 0x000fe20000100800 */
[----:B0-----:R-:W-:-:S04]  /*23be0*/  FMUL R3, R28, 1.4426950216293334961 ;  /* 0x3fb8aa3b1c037820 */ /* 0x001fc80000400000 */
[----:B------:R0:W1:Y:S02]  /*23bf0*/  MUFU.EX2 R17, R3 ;  /* 0x0000000300117308 */ /* 0x0000640000000800 */
[----:B0-----:R-:W3:Y:S01]  /*23c00*/  LDL R3, [R1+0x52c] ;  /* 0x00052c0001037983 */ /* 0x001ee20000100800 */
[----:B--2---:R-:W-:Y:S03]  /*23c10*/  HMMA.16816.F32.BF16 R20, R20, R24, R12 ;  /* 0x000000181414723c */ /* 0x004fe6000004180c */
[----:B------:R-:W2:Y:S04]  /*23c20*/  LDL.LU.64 R14, [R1+0x1730] ;  /* 0x00173000010e7983 */ /* 0x000ea80000300a00 */
[----:B------:R-:W2:Y:S04]  /*23c30*/  LDL.LU.64 R12, [R1+0x1728] ;  /* 0x00172800010c7983 */ /* 0x000ea80000300a00 */
[----:B----4-:R-:W4:Y:S04]  /*23c40*/  LDL.LU.64 R26, [R1+0x1720] ;  /* 0x00172000011a7983 */ /* 0x010f280000300a00 */
[----:B------:R-:W4:Y:S04]  /*23c50*/  LDL.LU.64 R24, [R1+0x1718] ;  /* 0x0017180001187983 */ /* 0x000f280000300a00 */
[----:B------:R-:W-:Y:S04]  /*23c60*/  STL.64 [R1+0x1e0], R20 ;  /* 0x0001e01401007387 */ /* 0x000fe80000100a00 */
[----:B------:R0:W-:Y:S04]  /*23c70*/  STL.64 [R1+0x1e8], R22 ;  /* 0x0001e81601007387 */ /* 0x0001e80000100a00 */
[----:B0-----:R-:W3:Y:S01]  /*23c80*/  LDL R23, [R1+0x528] ;  /* 0x0005280001177983 */ /* 0x001ee20000100800 */
[----:B------:R-:W-:-:S02]  /*23c90*/  F2FP.BF16.F32.PACK_AB R21, R2, R29 ;  /* 0x0000001d0215723e */ /* 0x000fc400000010ff */
[----:B------:R-:W-:Y:S01]  /*23ca0*/  F2FP.BF16.F32.PACK_AB R22, R8, R9 ;  /* 0x000000090816723e */ /* 0x000fe200000010ff */
[----:B-1----:R-:W-:Y:S04]  /*23cb0*/  STL [R1+0x520], R16 ;  /* 0x0005201001007387 */ /* 0x002fe80000100800 */
[----:B------:R-:W2:Y:S04]  /*23cc0*/  LDL.LU R28, [R1+0x5a4] ;  /* 0x0005a400011c7983 */ /* 0x000ea80000300800 */
[----:B------:R2:W-:Y:S04]  /*23cd0*/  STL [R1+0x51c], R17 ;  /* 0x00051c1101007387 */ /* 0x0005e80000100800 */
[----:B------:R-:W4:Y:S04]  /*23ce0*/  LDL.LU R2, [R1+0x1714] ;  /* 0x0017140001027983 */ /* 0x000f280000300800 */
[----:B------:R-:W4:Y:S04]  /*23cf0*/  LDL.LU R29, [R1+0x1710] ;  /* 0x00171000011d7983 */ /* 0x000f280000300800 */
[----:B------:R-:W4:Y:S04]  /*23d00*/  LDL.LU R8, [R1+0x170c] ;  /* 0x00170c0001087983 */ /* 0x000f280000300800 */
[----:B------:R-:W4:Y:S01]  /*23d10*/  LDL.LU R9, [R1+0x1708] ;  /* 0x0017080001097983 */ /* 0x000f220000300800 */
[----:B---3--:R-:W-:-:S02]  /*23d20*/  F2FP.BF16.F32.PACK_AB R20, R23, R3 ;  /* 0x000000031714723e */ /* 0x008fc400000010ff */
[----:B------:R-:W-:-:S07]  /*23d30*/  F2FP.BF16.F32.PACK_AB R23, R17, R16 ;  /* 0x000000101117723e */ /* 0x000fce00000010ff */
[----:B--2---:R-:W-:Y:S01]  /*23d40*/  HMMA.16816.F32.BF16 R16, R20, R18, R12 ;  /* 0x000000121410723c */ /* 0x004fe2000004180c */
[----:B------:R-:W4:-:S15]  /*23d50*/  LDL.LU.64 R14, [R1+0x1700] ;  /* 0x00170000010e7983 */ /* 0x000f1e0000300a00 */
[----:B------:R-:W-:-:S03]  /*23d60*/  NOP ;  /* 0x0000000000007918 */ /* 0x000fc60000000000 */
[----:B------:R-:W-:Y:S04]  /*23d70*/  STL.64 [R1+0x1d0], R16 ;  /* 0x0001d01001007387 */ /* 0x000fe80000100a00 */
[----:B------:R0:W-:Y:S04]  /*23d80*/  STL.64 [R1+0x1d8], R18 ;  /* 0x0001d81201007387 */ /* 0x0001e80000100a00 */
[----:B0-----:R-:W2:Y:S04]  /*23d90*/  LDL.LU.64 R18, [R1+0x16f8] ;  /* 0x0016f80001127983 */ /* 0x001ea80000300a00 */
[----:B------:R-:W2:Y:S01]  /*23da0*/  LDL.LU.64 R16, [R1+0x16f0] ;  /* 0x0016f00001107983 */ /* 0x000ea20000300a00 */
[----:B----4-:R-:W-:Y:S03]  /*23db0*/  HMMA.16816.F32.BF16 R12, R20, R14, R24 ;  /* 0x0000000e140c723c */ /* 0x010fe60000041818 */
[----:B------:R-:W2:-:S15]  /*23dc0*/  LDL.LU.64 R26, [R1+0x16e8] ;  /* 0x0016e800011a7983 */ /* 0x000e9e0000300a00 */
[----:B------:R-:W-:Y:S01]  /*23dd0*/  NOP ;  /* 0x0000000000007918 */ /* 0x000fe20000000000 */
[----:B------:R-:W-:Y:S04]  /*23de0*/  STL.64 [R1+0x1c0], R12 ;  /* 0x0001c00c01007387 */ /* 0x000fe80000100a00 */
[----:B------:R0:W-:Y:S04]  /*23df0*/  STL.64 [R1+0x1c8], R14 ;  /* 0x0001c80e01007387 */ /* 0x0001e80000100a00 */
[----:B0-----:R-:W3:Y:S04]  /*23e00*/  LDL.LU.64 R14, [R1+0x16e0] ;  /* 0x0016e000010e7983 */ /* 0x001ee80000300a00 */
[----:B------:R-:W4:Y:S01]  /*23e10*/  LDL.LU R3, [R1+0x59c] ;  /* 0x00059c0001037983 */ /* 0x000f220000300800 */
[----:B--2---:R-:W-:Y:S03]  /*23e20*/  HMMA.16816.F32.BF16 R24, R20, R26, R16 ;  /* 0x0000001a1418723c */ /* 0x004fe60000041810 */
[----:B------:R-:W2:Y:S04]  /*23e30*/  LDL.LU.64 R18, [R1+0x16d8] ;  /* 0x0016d80001127983 */ /* 0x000ea80000300a00 */
[----:B------:R-:W2:-:S12]  /*23e40*/  LDL.LU.64 R16, [R1+0x16d0] ;  /* 0x0016d00001107983 */ /* 0x000e980000300a00 */
[----:B------:R-:W-:Y:S04]  /*23e50*/  STL.64 [R1+0x1b0], R24 ;  /* 0x0001b01801007387 */ /* 0x000fe80000100a00 */
[----:B------:R0:W-:Y:S04]  /*23e60*/  STL.64 [R1+0x1b8], R26 ;  /* 0x0001b81a01007387 */ /* 0x0001e80000100a00 */
[----:B0-----:R-:W2:Y:S01]  /*23e70*/  LDL.LU.64 R26, [R1+0x16c8] ;  /* 0x0016c800011a7983 */ /* 0x001ea20000300a00 */
[----:B---3--:R-:W-:Y:S03]  /*23e80*/  HMMA.16816.F32.BF16 R12, R20, R14, R4 ;  /* 0x0000000e140c723c */ /* 0x008fe60000041804 */
[----:B------:R-:W3:-:S15]  /*23e90*/  LDL.LU.64 R6, [R1+0x16c0] ;  /* 0x0016c00001067983 */ /* 0x000ede0000300a00 */
[----:B------:R-:W-:Y:S01]  /*23ea0*/  NOP ;  /* 0x0000000000007918 */ /* 0x000fe20000000000 */
[----:B------:R-:W-:Y:S04]  /*23eb0*/  STL.64 [R1+0x1a0], R12 ;  /* 0x0001a00c01007387 */ /* 0x000fe80000100a00 */
[----:B------:R0:W-:Y:S04]  /*23ec0*/  STL.64 [R1+0x1a8], R14 ;  /* 0x0001a80e01007387 */ /* 0x0001e80000100a00 */
[----:B0-----:R-:W3:Y:S04]  /*23ed0*/  LDL.LU.64 R14, [R1+0x16b8] ;  /* 0x0016b800010e7983 */ /* 0x001ee80000300a00 */
[----:B------:R-:W3:Y:S01]  /*23ee0*/  LDL.LU.64 R12, [R1+0x16b0] ;  /* 0x0016b000010c7983 */ /* 0x000ee20000300a00 */
[----:B--2---:R-:W-:Y:S03]  /*23ef0*/  HMMA.16816.F32.BF16 R24, R20, R26, R16 ;  /* 0x0000001a1418723c */ /* 0x004fe60000041810 */
[----:B------:R-:W2:Y:S04]  /*23f00*/  LDL.LU.64 R18, [R1+0x16a8] ;  /* 0x0016a80001127983 */ /* 0x000ea80000300a00 */
[----:B------:R-:W2:-:S12]  /*23f10*/  LDL.LU.64 R16, [R1+0x16a0] ;  /* 0x0016a00001107983 */ /* 0x000e980000300a00 */
[----:B------:R-:W-:Y:S04]  /*23f20*/  STL.64 [R1+0x190], R24 ;  /* 0x0001901801007387 */ /* 0x000fe80000100a00 */
[----:B------:R0:W-:Y:S04]  /*23f30*/  STL.64 [R1+0x198], R26 ;  /* 0x0001981a01007387 */ /* 0x0001e80000100a00 */
[----:B0-----:R-:W3:Y:S04]  /*23f40*/  LDL.LU.64 R26, [R1+0x1698] ;  /* 0x00169800011a7983 */ /* 0x001ee80000300a00 */
[----:B------:R-:W3:Y:S02]  /*23f50*/  LDL.LU.64 R24, [R1+0x1690] ;  /* 0x0016900001187983 */ /* 0x000ee40000300a00 */
[----:B---3--:R-:W-:Y:S02]  /*23f60*/  HMMA.16816.F32.BF16 R24, R20, R6, R24 ;  /* 0x000000061418723c */ /* 0x008fe40000041818 */
[----:B------:R-:W3:Y:S04]  /*23f70*/  LDL.LU.64 R6, [R1+0x1688] ;  /* 0x0016880001067983 */ /* 0x000ee80000300a00 */
[----:B------:R-:W5:-:S13]  /*23f80*/  LDL.LU.64 R4, [R1+0x1680] ;  /* 0x0016800001047983 */ /* 0x000f5a0000300a00 */
[----:B------:R0:W-:Y:S04]  /*23f90*/  STL.64 [R1+0x170], R24 ;  /* 0x0001701801007387 */ /* 0x0001e80000100a00 */
[----:B------:R3:W-:Y:S04]  /*23fa0*/  STL.64 [R1+0x178], R26 ;  /* 0x0001781a01007387 */ /* 0x0007e80000100a00 */
[----:B0-----:R-:W2:Y:S01]  /*23fb0*/  LDL.LU R25, [R1+0x5a0] ;  /* 0x0005a00001197983 */ /* 0x001ea20000300800 */
[----:B---3--:R-:W-:Y:S01]  /*23fc0*/  IMAD.MOV.U32 R26, RZ, RZ, R6 ;  /* 0x000000ffff1a7224 */ /* 0x008fe200078e0006 */
[----:B------:R-:W-:-:S02]  /*23fd0*/  MOV R27, R7 ;  /* 0x00000007001b7202 */ /* 0x000fc40000000f00 */
[----:B------:R-:W5:Y:S04]  /*23fe0*/  LDL.LU R6, [R1+0x167c] ;  /* 0x00167c0001067983 */ /* 0x000f680000300800 */
[----:B------:R-:W5:Y:S04]  /*23ff0*/  LDL.LU R7, [R1+0x1678] ;  /* 0x0016780001077983 */ /* 0x000f680000300800 */
[----:B------:R0:W-:Y:S02]  /*24000*/  STL.64 [R1+0x1540], R26 ;  /* 0x0015401a01007387 */ /* 0x0001e40000100a00 */
[----:B0-----:R-:W-:Y:S01]  /*24010*/  IMAD.MOV.U32 R26, RZ, RZ, R9 ;  /* 0x000000ffff1a7224 */ /* 0x001fe200078e0009 */
[----:B------:R-:W-:Y:S01]  /*24020*/  MOV R27, R8 ;  /* 0x00000008001b7202 */ /* 0x000fe20000000f00 */
[----:B--2---:R-:W-:Y:S04]  /*24030*/  STL [R1+0x1538], R25 ;  /* 0x0015381901007387 */ /* 0x004fe80000100800 */
[----:B------:R0:W-:Y:S04]  /*24040*/  STL.64 [R1+0x1558], R26 ;  /* 0x0015581a01007387 */ /* 0x0001e80000100a00 */
[----:B0-----:R-:W2:Y:S04]  /*24050*/  LDL.LU R26, [R1+0x428] ;  /* 0x00042800011a7983 */ /* 0x001ea80000300800 */
[----:B------:R-:W2:Y:S01]  /*24060*/  LDL.LU R27, [R1+0x42c] ;  /* 0x00042c00011b7983 */ /* 0x000ea20000300800 */
[C---:B-----5:R-:W-:Y:S03]  /*24070*/  HMMA.16816.F32.BF16 R4, R20.reuse, R10, R4 ;  /* 0x0000000a1404723c */ /* 0x060fe60000041804 */
[----:B--2---:R0:W-:Y:S04]  /*24080*/  STL.64 [R1+0x1570], R26 ;  /* 0x0015701a01007387 */ /* 0x0041e80000100a00 */
[----:B0-----:R-:W2:Y:S04]  /*24090*/  LDL.LU R26, [R1+0x88] ;  /* 0x00008800011a7983 */ /* 0x001ea80000300800 */
[----:B------:R-:W2:Y:S04]  /*240a0*/  LDL.LU R27, [R1+0x8c] ;  /* 0x00008c00011b7983 */ /* 0x000ea80000300800 */
[----:B------:R-:W2:Y:S04]  /*240b0*/  LDL.LU.64 R10, [R1+0x1670] ;  /* 0x00167000010a7983 */ /* 0x000ea80000300a00 */
[----:B------:R-:W2:Y:S04]  /*240c0*/  LDL.LU.64 R8, [R1+0x1668] ;  /* 0x0016680001087983 */ /* 0x000ea80000300a00 */
[----:B------:R-:W-:Y:S04]  /*240d0*/  STL.64 [R1+0x150], R4 ;  /* 0x0001500401007387 */ /* 0x000fe80000100a00 */
[----:B------:R2:W-:Y:S02]  /*240e0*/  STL.64 [R1+0x158], R6 ;  /* 0x0001580601007387 */ /* 0x0005e40000100a00 */
[----:B--2---:R-:W-:Y:S02]  /*240f0*/  HMMA.16816.F32.BF16 R4, R20, R26, R8 ;  /* 0x0000001a1404723c */ /* 0x004fe40000041808 */
[----:B------:R-:W2:-:S15]  /*24100*/  LDL.LU R26, [R1+0x418] ;  /* 0x00041800011a7983 */ /* 0x000e9e0000300800 */
[----:B------:R-:W-:Y:S02]  /*24110*/  NOP ;  /* 0x0000000000007918 */ /* 0x000fe40000000000 */
[----:B------:R-:W-:Y:S04]  /*24120*/  STL.64 [R1+0x120], R4 ;  /* 0x0001200401007387 */ /* 0x000fe80000100a00 */
[----:B------:R-:W-:Y:S04]  /*24130*/  STL.64 [R1+0x128], R6 ;  /* 0x0001280601007387 */ /* 0x000fe80000100a00 */
[----:B------:R-:W2:Y:S01]  /*24140*/  LDL.LU R27, [R1+0x41c] ;  /* 0x00041c00011b7983 */ /* 0x000ea20000300800 */
[----:B------:R-:W-:Y:S01]  /*24150*/  IMAD.MOV.U32 R8, RZ, RZ, R12 ;  /* 0x000000ffff087224 */ /* 0x000fe200078e000c */
[----:B------:R-:W-:Y:S01]  /*24160*/  MOV R9, R15 ;  /* 0x0000000f00097202 */ /* 0x000fe20000000f00 */
[----:B------:R-:W-:Y:S01]  /*24170*/  IMAD.MOV.U32 R10, RZ, RZ, R14 ;  /* 0x000000ffff0a7224 */ /* 0x000fe200078e000e */
[----:B------:R-:W-:Y:S01]  /*24180*/  MOV R11, R13 ;  /* 0x0000000d000b7202 */ /* 0x000fe20000000f00 */
[----:B--2---:R0:W-:Y:S04]  /*24190*/  STL.64 [R1+0x1588], R26 ;  /* 0x0015881a01007387 */ /* 0x0041e80000100a00 */
[----:B------:R-:W2:Y:S04]  /*241a0*/  LDL.LU R12, [R1+0x1660] ;  /* 0x00166000010c7983 */ /* 0x000ea80000300800 */
[----:B------:R-:W3:Y:S04]  /*241b0*/  LDL.LU R15, [R1+0x165c] ;  /* 0x00165c00010f7983 */ /* 0x000ee80000300800 */
[----:B------:R-:W5:Y:S04]  /*241c0*/  LDL.LU R14, [R1+0x1658] ;  /* 0x00165800010e7983 */ /* 0x000f680000300800 */
[----:B------:R-:W2:Y:S04]  /*241d0*/  LDL.LU R13, [R1+0x1654] ;  /* 0x00165400010d7983 */ /* 0x000ea80000300800 */
[----:B0-----:R-:W2:Y:S04]  /*241e0*/  LDL.LU R26, [R1+0x408] ;  /* 0x00040800011a7983 */ /* 0x001ea80000300800 */
[----:B------:R-:W2:Y:S04]  /*241f0*/  LDL.LU R27, [R1+0x40c] ;  /* 0x00040c00011b7983 */ /* 0x000ea80000300800 */
[----:B--2---:R-:W-:Y:S04]  /*24200*/  STL.64 [R1+0x15a0], R26 ;  /* 0x0015a01a01007387 */ /* 0x004fe80000100a00 */
[----:B------:R-:W-:Y:S04]  /*24210*/  STL.64 [R1+0x1550], R10 ;  /* 0x0015500a01007387 */ /* 0x000fe80000100a00 */
[----:B------:R0:W-:Y:S02]  /*24220*/  STL.64 [R1+0x1548], R8 ;  /* 0x0015480801007387 */ /* 0x0001e40000100a00 */
[----:B0-----:R-:W-:Y:S01]  /*24230*/  IMAD.MOV.U32 R8, RZ, RZ, R18 ;  /* 0x000000ffff087224 */ /* 0x001fe200078e0012 */
[----:B------:R-:W-:Y:S01]  /*24240*/  MOV R9, R19 ;  /* 0x0000001300097202 */ /* 0x000fe20000000f00 */
[----:B------:R-:W2:Y:S04]  /*24250*/  LDL.LU R18, [R1+0x1650] ;  /* 0x0016500001127983 */ /* 0x000ea80000300800 */
[----:B------:R-:W2:Y:S01]  /*24260*/  LDL.LU R19, [R1+0x164c] ;  /* 0x00164c0001137983 */ /* 0x000ea20000300800 */
[----:B------:R-:W-:Y:S01]  /*24270*/  IMAD.MOV.U32 R10, RZ, RZ, R16 ;  /* 0x000000ffff0a7224 */ /* 0x000fe200078e0010 */
[----:B------:R-:W-:-:S02]  /*24280*/  MOV R11, R17 ;  /* 0x00000011000b7202 */ /* 0x000fc40000000f00 */
        /* <DEDUP_REMOVED lines=9> */
[----:B------:R0:W-:Y:S02]  /*24320*/  STL.64 [R1+0x1560], R8 ;  /* 0x0015600801007387 */ /* 0x0001e40000100a00 */
[----:B0-----:R-:W-:Y:S01]  /*24330*/  IMAD.MOV.U32 R8, RZ, RZ, R13 ;  /* 0x000000ffff087224 */ /* 0x001fe200078e000d */
[----:B-----5:R-:W-:Y:S01]  /*24340*/  MOV R9, R14 ;  /* 0x0000000e00097202 */ /* 0x020fe20000000f00 */
[----:B------:R-:W2:Y:S04]  /*24350*/  LDL.LU R13, [R1+0x1640] ;  /* 0x00164000010d7983 */ /* 0x000ea80000300800 */
[----:B------:R-:W5:Y:S01]  /*24360*/  LDL.LU R14, [R1+0x163c] ;  /* 0x00163c00010e7983 */ /* 0x000f620000300800 */
[----:B---3--:R-:W-:Y:S01]  /*24370*/  IMAD.MOV.U32 R10, RZ, RZ, R15 ;  /* 0x000000ffff0a7224 */ /* 0x008fe200078e000f */
[----:B------:R-:W-:-:S02]  /*24380*/  MOV R11, R12 ;  /* 0x0000000c000b7202 */ /* 0x000fc40000000f00 */
[----:B------:R-:W3:Y:S04]  /*24390*/  LDL.LU R15, [R1+0x1638] ;  /* 0x00163800010f7983 */ /* 0x000ee80000300800 */
[----:B------:R-:W2:Y:S04]  /*243a0*/  LDL.LU R12, [R1+0x1634] ;  /* 0x00163400010c7983 */ /* 0x000ea80000300800 */
[----:B------:R-:W2:Y:S04]  /*243b0*/  LDL.LU R26, [R1+0x138] ;  /* 0x00013800011a7983 */ /* 0x000ea80000300800 */
[----:B------:R-:W2:Y:S04]  /*243c0*/  LDL.LU R27, [R1+0x13c] ;  /* 0x00013c00011b7983 */ /* 0x000ea80000300800 */
[----:B--2---:R-:W-:Y:S04]  /*243d0*/  STL.64 [R1+0x15e8], R26 ;  /* 0x0015e81a01007387 */ /* 0x004fe80000100a00 */
[----:B------:R-:W-:Y:S04]  /*243e0*/  STL.64 [R1+0x1580], R10 ;  /* 0x0015800a01007387 */ /* 0x000fe80000100a00 */
[----:B------:R0:W-:Y:S02]  /*243f0*/  STL.64 [R1+0x1578], R8 ;  /* 0x0015780801007387 */ /* 0x0001e40000100a00 */
[----:B0-----:R-:W-:Y:S01]  /*24400*/  IMAD.MOV.U32 R8, RZ, RZ, R17 ;  /* 0x000000ffff087224 */ /* 0x001fe200078e0011 */
[----:B------:R-:W-:Y:S01]  /*24410*/  MOV R9, R16 ;  /* 0x0000001000097202 */ /* 0x000fe20000000f00 */
[----:B------:R-:W2:Y:S04]  /*24420*/  LDL.LU R17, [R1+0x1630] ;  /* 0x0016300001117983 */ /* 0x000ea80000300800 */
[----:B------:R-:W2:Y:S04]  /*24430*/  LDL.LU R16, [R1+0x162c] ;  /* 0x00162c0001107983 */ /* 0x000ea80000300800 */
[----:B------:R-:W2:Y:S04]  /*24440*/  LDL.LU R6, [R1+0x108] ;  /* 0x0001080001067983 */ /* 0x000ea80000300800 */
[----:B------:R-:W2:Y:S01]  /*24450*/  LDL.LU R7, [R1+0x10c] ;  /* 0x00010c0001077983 */ /* 0x000ea20000300800 */
[----:B------:R-:W-:Y:S01]  /*24460*/  MOV R11, R18 ;  /* 0x00000012000b7202 */ /* 0x000fe20000000f00 */
[----:B------:R-:W-:-:S02]  /*24470*/  IMAD.MOV.U32 R10, RZ, RZ, R19 ;  /* 0x000000ffff0a7224 */ /* 0x000fc400078e0013 */
[----:B------:R-:W3:Y:S04]  /*24480*/  LDL.LU R18, [R1+0x78] ;  /* 0x0000780001127983 */ /* 0x000ee80000300800 */
[----:B------:R-:W3:Y:S04]  /*24490*/  LDL.LU R19, [R1+0x7c] ;  /* 0x00007c0001137983 */ /* 0x000ee80000300800 */
[----:B--2---:R0:W-:Y:S04]  /*244a0*/  STL.64 [R1+0x15f0], R6 ;  /* 0x0015f00601007387 */ /* 0x0041e80000100a00 */
[----:B0-----:R-:W2:Y:S04]  /*244b0*/  LDL.LU R6, [R1+0x68] ;  /* 0x0000680001067983 */ /* 0x001ea80000300800 */
[----:B------:R-:W2:Y:S04]  /*244c0*/  LDL.LU R7, [R1+0x6c] ;  /* 0x00006c0001077983 */ /* 0x000ea80000300800 */
[----:B------:R-:W2:Y:S04]  /*244d0*/  LDL.LU R24, [R1+0xf0] ;  /* 0x0000f00001187983 */ /* 0x000ea80000300800 */
[----:B------:R-:W2:Y:S04]  /*244e0*/  LDL.LU R25, [R1+0xf4] ;  /* 0x0000f40001197983 */ /* 0x000ea80000300800 */
[----:B------:R-:W2:Y:S04]  /*244f0*/  LDL.LU R26, [R1+0xf8] ;  /* 0x0000f800011a7983 */ /* 0x000ea80000300800 */
[----:B------:R-:W2:Y:S04]  /*24500*/  LDL.LU R27, [R1+0xfc] ;  /* 0x0000fc00011b7983 */ /* 0x000ea80000300800 */
[----:B------:R-:W-:Y:S04]  /*24510*/  STL.64 [R1+0x1598], R10 ;  /* 0x0015980a01007387 */ /* 0x000fe80000100a00 */
[----:B------:R0:W-:Y:S04]  /*24520*/  STL.64 [R1+0x1590], R8 ;  /* 0x0015900801007387 */ /* 0x0001e80000100a00 */
[----:B0-----:R-:W2:Y:S01]  /*24530*/  LDL.LU R8, [R1+0x180] ;  /* 0x0001800001087983 */ /* 0x001ea20000300800 */
[----:B-----5:R-:W-:Y:S01]  /*24540*/  MOV R10, R14 ;  /* 0x0000000e000a7202 */ /* 0x020fe20000000f00 */
[----:B------:R-:W-:-:S02]  /*24550*/  IMAD.MOV.U32 R11, RZ, RZ, R13 ;  /* 0x000000ffff0b7224 */ /* 0x000fc400078e000d */
[----:B---3--:R-:W-:Y:S02]  /*24560*/  IMAD.MOV.U32 R9, RZ, RZ, R15 ;  /* 0x000000ffff097224 */ /* 0x008fe400078e000f */
[----:B------:R-:W3:Y:S04]  /*24570*/  LDL.LU R15, [R1+0x1628] ;  /* 0x00162800010f7983 */ /* 0x000ee80000300800 */
[----:B------:R-:W5:Y:S04]  /*24580*/  LDL.LU R14, [R1+0x1624] ;  /* 0x00162400010e7983 */ /* 0x000f680000300800 */
[----:B------:R-:W3:Y:S04]  /*24590*/  LDL.LU R13, [R1+0x1620] ;  /* 0x00162000010d7983 */ /* 0x000ee80000300800 */
[----:B------:R-:W-:Y:S04]  /*245a0*/  STL.64 [R1+0x15b0], R10 ;  /* 0x0015b00a01007387 */ /* 0x000fe80000100a00 */
[----:B--2---:R0:W-:Y:S04]  /*245b0*/  STL.64 [R1+0x15a8], R8 ;  /* 0x0015a80801007387 */ /* 0x0041e80000100a00 */
[----:B0-----:R-:W2:Y:S01]  /*245c0*/  LDL.LU R8, [R1+0x160] ;  /* 0x0001600001087983 */ /* 0x001ea20000300800 */
[----:B------:R-:W-:Y:S01]  /*245d0*/  IMAD.MOV.U32 R10, RZ, RZ, R17 ;  /* 0x000000ffff0a7224 */ /* 0x000fe200078e0011 */
[----:B------:R-:W-:-:S02]  /*245e0*/  MOV R11, R12 ;  /* 0x0000000c000b7202 */ /* 0x000fc40000000f00 */
[----:B------:R-:W-:Y:S02]  /*245f0*/  MOV R9, R16 ;  /* 0x0000001000097202 */ /* 0x000fe40000000f00 */
[----:B------:R-:W4:Y:S04]  /*24600*/  LDL.LU R16, [R1+0x161c] ;  /* 0x00161c0001107983 */ /* 0x000f280000300800 */
[----:B------:R-:W4:Y:S04]  /*24610*/  LDL.LU R17, [R1+0x1618] ;  /* 0x0016180001117983 */ /* 0x000f280000300800 */
[----:B------:R-:W4:Y:S04]  /*24620*/  LDL.LU R12, [R1+0x1614] ;  /* 0x00161400010c7983 */ /* 0x000f280000300800 */
[----:B------:R3:W-:Y:S02]  /*24630*/  STL.64 [R1+0x15c8], R10 ;  /* 0x0015c80a01007387 */ /* 0x0007e40000100a00 */
[----:B---3--:R-:W-:-:S02]  /*24640*/  IMAD.MOV.U32 R10, RZ, RZ, R15 ;  /* 0x000000ffff0a7224 */ /* 0x008fc400078e000f */
[----:B--2---:R0:W-:Y:S02]  /*24650*/  STL.64 [R1+0x15c0], R8 ;  /* 0x0015c00801007387 */ /* 0x0041e40000100a00 */
[----:B0-----:R-:W-:Y:S01]  /*24660*/  IMAD.MOV.U32 R8, RZ, RZ, R13 ;  /* 0x000000ffff087224 */ /* 0x001fe200078e000d */
[----:B-----5:R-:W-:Y:S01]  /*24670*/  MOV R9, R14 ;  /* 0x0000000e00097202 */ /* 0x020fe20000000f00 */
[----:B------:R-:W4:Y:S04]  /*24680*/  LDL.LU R13, [R1+0x1610] ;  /* 0x00161000010d7983 */ /* 0x000f280000300800 */
[----:B------:R-:W4:Y:S04]  /*24690*/  LDL.LU R14, [R1+0x160c] ;  /* 0x00160c00010e7983 */ /* 0x000f280000300800 */
[----:B------:R-:W4:Y:S04]  /*246a0*/  LDL.LU R15, [R1+0x1608] ;  /* 0x00160800010f7983 */ /* 0x000f280000300800 */
[----:B------:R-:W2:Y:S04]  /*246b0*/  LDL.LU R11, [R1+0x14c] ;  /* 0x00014c00010b7983 */ /* 0x000ea80000300800 */
[----:B--2---:R-:W-:Y:S04]  /*246c0*/  STL.64 [R1+0x15e0], R10 ;  /* 0x0015e00a01007387 */ /* 0x004fe80000100a00 */
[----:B------:R0:W-:Y:S01]  /*246d0*/  STL.64 [R1+0x15d8], R8 ;  /* 0x0015d80801007387 */ /* 0x0001e20000100a00 */
[----:B----4-:R-:W-:Y:S03]  /*246e0*/  HMMA.16816.F32.BF16 R12, R20, R18, R12 ;  /* 0x00000012140c723c */ /* 0x010fe6000004180c */
[----:B0-----:R-:W2:Y:S04]  /*246f0*/  LDL.LU R8, [R1+0x110] ;  /* 0x0001100001087983 */ /* 0x001ea80000300800 */
[----:B------:R-:W2:Y:S01]  /*24700*/  LDL.LU R9, [R1+0x114] ;  /* 0x0001140001097983 */ /* 0x000ea20000300800 */
[----:B------:R-:W-:Y:S01]  /*24710*/  MOV R10, R17 ;  /* 0x00000011000a7202 */ /* 0x000fe20000000f00 */
[----:B------:R-:W-:-:S02]  /*24720*/  IMAD.MOV.U32 R11, RZ, RZ, R16 ;  /* 0x000000ffff0b7224 */ /* 0x000fc400078e0010 */
[----:B------:R-:W3:Y:S04]  /*24730*/  LDL.LU.64 R18, [R1+0x1600] ;  /* 0x0016000001127983 */ /* 0x000ee80000300a00 */
[----:B------:R-:W3:Y:S04]  /*24740*/  LDL.LU.64 R16, [R1+0x15f8] ;  /* 0x0015f80001107983 */ /* 0x000ee80000300a00 */
[----:B------:R-:W-:Y:S04]  /*24750*/  STL.64 [R1+0xe0], R12 ;  /* 0x0000e00c01007387 */ /* 0x000fe80000100a00 */
[----:B------:R0:W-:Y:S04]  /*24760*/  STL.64 [R1+0xe8], R14 ;  /* 0x0000e80e01007387 */ /* 0x0001e80000100a00 */
[----:B0-----:R-:W4:Y:S04]  /*24770*/  LDL.LU R14, [R1+0x358] ;  /* 0x00035800010e7983 */ /* 0x001f280000300800 */
[----:B------:R-:W4:Y:S01]  /*24780*/  LDL.LU R15, [R1+0x35c] ;  /* 0x00035c00010f7983 */ /* 0x000f220000300800 */
[----:B---3--:R-:W-:Y:S03]  /*24790*/  HMMA.16816.F32.BF16 R16, R20, R6, R16 ;  /* 0x000000061410723c */ /* 0x008fe60000041810 */
[----:B------:R-:W3:-:S15]  /*247a0*/  LDL.LU.64 R6, [R1+0x15f0] ;  /* 0x0015f00001067983 */ /* 0x000ede0000300a00 */
[----:B------:R-:W-:Y:S01]  /*247b0*/  NOP ;  /* 0x0000000000007918 */ /* 0x000fe20000000000 */
[----:B------:R0:W-:Y:S04]  /*247c0*/  STL.64 [R1+0xd0], R16 ;  /* 0x0000d01001007387 */ /* 0x0001e80000100a00 */
[----:B------:R1:W-:Y:S04]  /*247d0*/  STL.64 [R1+0xd8], R18 ;  /* 0x0000d81201007387 */ /* 0x0003e80000100a00 */
[----:B0-----:R-:W4:Y:S04]  /*247e0*/  LDL.LU R16, [R1+0x2c0] ;  /* 0x0002c00001107983 */ /* 0x001f280000300800 */
[----:B------:R-:W4:Y:S04]  /*247f0*/  LDL.LU R17, [R1+0x2c4] ;  /* 0x0002c40001117983 */ /* 0x000f280000300800 */
[----:B-1----:R-:W4:Y:S04]  /*24800*/  LDL.LU R18, [R1+0x2c8] ;  /* 0x0002c80001127983 */ /* 0x002f280000300800 */
[----:B------:R-:W4:Y:S01]  /*24810*/  LDL.LU R19, [R1+0x2cc] ;  /* 0x0002cc0001137983 */ /* 0x000f220000300800 */
[----:B---3--:R-:W-:Y:S03]  /*24820*/  HMMA.16816.F32.BF16 R4, R20, R6, R24 ;  /* 0x000000061404723c */ /* 0x008fe60000041818 */
[----:B------:R-:W2:-:S15]  /*24830*/  LDL.LU.64 R26, [R1+0x15e8] ;  /* 0x0015e800011a7983 */ /* 0x000e9e0000300a00 */
[----:B------:R-:W-:Y:S01]  /*24840*/  NOP ;  /* 0x0000000000007918 */ /* 0x000fe20000000000 */
[----:B------:R-:W-:Y:S04]  /*24850*/  STL.64 [R1+0xc0], R4 ;  /* 0x0000c00401007387 */ /* 0x000fe80000100a00 */
[----:B------:R0:W-:Y:S04]  /*24860*/  STL.64 [R1+0xc8], R6 ;  /* 0x0000c80601007387 */ /* 0x0001e80000100a00 */
[----:B0-----:R-:W3:Y:S01]  /*24870*/  LDL R6, [R1+0x4b0] ;  /* 0x0004b00001067983 */ /* 0x001ee20000100800 */
        /* <DEDUP_REMOVED lines=41> */
[----:B0-----:R-:W2:Y:S04]  /*24b10*/  LDL.LU.64 R26, [R1+0x1540] ;  /* 0x00154000011a7983 */ /* 0x001ea80000300a00 */
[----:B------:R-:W5:Y:S01]  /*24b20*/  LDL.LU R25, [R1+0x1538] ;  /* 0x0015380001197983 */ /* 0x000f620000300800 */
[----:B------:R-:W-:Y:S01]  /*24b30*/  FADD R3, R3, -R0 ;  /* 0x8000000003037221 */ /* 0x000fe20000000000 */
[----:B----4-:R-:W-:Y:S03]  /*24b40*/  HMMA.16816.F32.BF16 R12, R20, R14, R16 ;  /* 0x0000000e140c723c */ /* 0x010fe60000041810 */
[----:B------:R-:W-:-:S04]  /*24b50*/  FMUL R3, R3, 1.4426950216293334961 ;  /* 0x3fb8aa3b03037820 */ /* 0x000fc80000400000 */
[----:B------:R-:W0:-:S12]  /*24b60*/  MUFU.EX2 R5, R3 ;  /* 0x0000000300057308 */ /* 0x000e180000000800 */
[----:B------:R-:W-:Y:S04]  /*24b70*/  STL.64 [R1+0x40], R12 ;  /* 0x0000400c01007387 */ /* 0x000fe80000100a00 */
[----:B------:R1:W-:Y:S04]  /*24b80*/  STL.64 [R1+0x48], R14 ;  /* 0x0000480e01007387 */ /* 0x0003e80000100a00 */
[----:B0-----:R-:W-:Y:S01]  /*24b90*/  STL [R1+0x510], R5 ;  /* 0x0005100501007387 */ /* 0x001fe20000100800 */
[----:B-1----:R-:W-:Y:S01]  /*24ba0*/  MOV R15, R29 ;  /* 0x0000001d000f7202 */ /* 0x002fe20000000f00 */
[----:B--2---:R-:W-:Y:S01]  /*24bb0*/  HMMA.16816.F32.BF16 R8, R20, R26, R8 ;  /* 0x0000001a1408723c */ /* 0x004fe20000041808 */
[----:B-----5:R-:W-:-:S04]  /*24bc0*/  FADD R4, R25, -R0 ;  /* 0x8000000019047221 */ /* 0x020fc80000000000 */
[----:B------:R-:W-:-:S06]  /*24bd0*/  FMUL R3, R4, 1.4426950216293334961 ;  /* 0x3fb8aa3b04037820 */ /* 0x000fcc0000400000 */
[----:B------:R-:W0:Y:S08]  /*24be0*/  MUFU.EX2 R3, R3 ;  /* 0x0000000300037308 */ /* 0x000e300000000800 */
[----:B------:R-:W-:Y:S04]  /*24bf0*/  STL.64 [R1+0x30], R8 ;  /* 0x0000300801007387 */ /* 0x000fe80000100a00 */
[----:B------:R1:W-:Y:S04]  /*24c00*/  STL.64 [R1+0x38], R10 ;  /* 0x0000380a01007387 */ /* 0x0003e80000100a00 */
[----:B-1----:R-:W2:Y:S04]  /*24c10*/  LDL.LU R10, [R1+0x398] ;  /* 0x00039800010a7983 */ /* 0x002ea80000300800 */
[----:B------:R-:W2:Y:S04]  /*24c20*/  LDL.LU R11, [R1+0x39c] ;  /* 0x00039c00010b7983 */ /* 0x000ea80000300800 */
[----:B------:R-:W2:Y:S04]  /*24c30*/  LDL.LU R12, [R1+0x2a0] ;  /* 0x0002a000010c7983 */ /* 0x000ea80000300800 */
[----:B------:R-:W2:Y:S04]  /*24c40*/  LDL.LU R13, [R1+0x2a4] ;  /* 0x0002a400010d7983 */ /* 0x000ea80000300800 */
[----:B------:R-:W2:Y:S04]  /*24c50*/  LDL.LU R14, [R1+0x2a8] ;  /* 0x0002a800010e7983 */ /* 0x000ea80000300800 */
[----:B------:R-:W4:Y:S04]  /*24c60*/  LDL.LU R29, [R1+0x1534] ;  /* 0x00153400011d7983 */ /* 0x000f280000300800 */
[----:B------:R-:W5:Y:S04]  /*24c70*/  LDL.LU R26, [R1+0x3c8] ;  /* 0x0003c800011a7983 */ /* 0x000f680000300800 */
[----:B0-----:R-:W-:Y:S04]  /*24c80*/  STL [R1+0x50c], R3 ;  /* 0x00050c0301007387 */ /* 0x001fe80000100800 */
[----:B------:R-:W5:Y:S04]  /*24c90*/  LDL.LU R27, [R1+0x3cc] ;  /* 0x0003cc00011b7983 */ /* 0x000f680000300800 */
[----:B------:R-:W2:Y:S04]  /*24ca0*/  LDL.LU R25, [R1+0x5ac] ;  /* 0x0005ac0001197983 */ /* 0x000ea80000300800 */
[----:B-----5:R0:W-:Y:S04]  /*24cb0*/  STL.64 [R1+0x14f8], R26 ;  /* 0x0014f81a01007387 */ /* 0x0201e80000100a00 */
[----:B--2---:R-:W-:Y:S04]  /*24cc0*/  STL [R1+0x14f0], R25 ;  /* 0x0014f01901007387 */ /* 0x004fe80000100800 */
[----:B0-----:R-:W2:Y:S01]  /*24cd0*/  LDL.LU R26, [R1+0x3b8] ;  /* 0x0003b800011a7983 */ /* 0x001ea20000300800 */
[----:B----4-:R-:W-:-:S03]  /*24ce0*/  IMAD.MOV.U32 R27, RZ, RZ, R29 ;  /* 0x000000ffff1b7224 */ /* 0x010fc600078e001d */
[----:B------:R-:W4:Y:S04]  /*24cf0*/  LDL.LU R29, [R1+0x5d0] ;  /* 0x0005d000011d7983 */ /* 0x000f280000300800 */
[----:B------:R-:W5:Y:S04]  /*24d00*/  LDL.LU R24, [R1+0x5a8] ;  /* 0x0005a80001187983 */ /* 0x000f680000300800 */
[----:B--2---:R0:W-:Y:S04]  /*24d10*/  STL.64 [R1+0x1518], R26 ;  /* 0x0015181a01007387 */ /* 0x0041e80000100a00 */
[----:B-----5:R-:W-:Y:S04]  /*24d20*/  STL [R1+0x1510], R24 ;  /* 0x0015101801007387 */ /* 0x020fe80000100800 */
        /* <DEDUP_REMOVED lines=12> */
[----:B------:R-:W-:Y:S01]  /*24df0*/  HMMA.16816.F32.BF16 R8, R20, R10, R12 ;  /* 0x0000000a1408723c */ /* 0x000fe2000004180c */
[----:B------:R-:W-:-:S02]  /*24e00*/  FADD R4, R28, -R0 ;  /* 0x800000001c047221 */ /* 0x000fc40000000000 */
[----:B-----5:R-:W-:Y:S04]  /*24e10*/  STL.64 [R1+0x1528], R18 ;  /* 0x0015281201007387 */ /* 0x020fe80000100a00 */
[----:B--2---:R0:W-:Y:S04]  /*24e20*/  STL.64 [R1+0x1520], R16 ;  /* 0x0015201001007387 */ /* 0x0041e80000100a00 */
[----:B0-----:R-:W2:Y:S04]  /*24e30*/  LDL.LU R16, [R1+0x290] ;  /* 0x0002900001107983 */ /* 0x001ea80000300800 */
[----:B------:R-:W2:Y:S04]  /*24e40*/  LDL.LU R17, [R1+0x294] ;  /* 0x0002940001117983 */ /* 0x000ea80000300800 */
[----:B------:R-:W2:Y:S04]  /*24e50*/  LDL.LU R18, [R1+0x298] ;  /* 0x0002980001127983 */ /* 0x000ea80000300800 */
[----:B------:R-:W2:Y:S04]  /*24e60*/  LDL.LU R19, [R1+0x29c] ;  /* 0x00029c0001137983 */ /* 0x000ea80000300800 */
[----:B------:R-:W-:Y:S04]  /*24e70*/  STL.64 [R1+0x20], R8 ;  /* 0x0000200801007387 */ /* 0x000fe80000100a00 */
[----:B------:R0:W-:Y:S01]  /*24e80*/  STL [R1+0x28], R10 ;  /* 0x0000280a01007387 */ /* 0x0001e20000100800 */
[----:B------:R-:W-:Y:S01]  /*24e90*/  MOV R28, R11 ;  /* 0x0000000b001c7202 */ /* 0x000fe20000000f00 */
[----:B------:R-:W-:-:S02]  /*24ea0*/  IMAD.MOV.U32 R15, RZ, RZ, R2 ;  /* 0x000000ffff0f7224 */ /* 0x000fc400078e0002 */
[----:B------:R-:W-:Y:S01]  /*24eb0*/  FMUL R3, R4, 1.4426950216293334961 ;  /* 0x3fb8aa3b04037820 */ /* 0x000fe20000400000 */
[----:B0-----:R-:W5:Y:S04]  /*24ec0*/  LDL.LU R10, [R1+0x3d8] ;  /* 0x0003d800010a7983 */ /* 0x001f680000300800 */
[----:B------:R-:W5:Y:S04]  /*24ed0*/  LDL.LU R11, [R1+0x3dc] ;  /* 0x0003dc00010b7983 */ /* 0x000f680000300800 */
[----:B------:R-:W3:Y:S04]  /*24ee0*/  LDL.LU R5, [R1+0x5b0] ;  /* 0x0005b00001057983 */ /* 0x000ee80000300800 */
[----:B------:R-:W5:Y:S04]  /*24ef0*/  LDL.LU R12, [R1+0x260] ;  /* 0x00026000010c7983 */ /* 0x000f680000300800 */
[----:B------:R-:W5:Y:S04]  /*24f00*/  LDL.LU R13, [R1+0x264] ;  /* 0x00026400010d7983 */ /* 0x000f680000300800 */
[----:B------:R-:W5:Y:S04]  /*24f10*/  LDL.LU R14, [R1+0x268] ;  /* 0x00026800010e7983 */ /* 0x000f680000300800 */
[----:B------:R-:W3:Y:S04]  /*24f20*/  LDL.LU R2, [R1+0x1530] ;  /* 0x0015300001027983 */ /* 0x000ee80000300800 */
[----:B------:R-:W-:Y:S04]  /*24f30*/  STL [R1+0x1410], R28 ;  /* 0x0014101c01007387 */ /* 0x000fe80000100800 */
[----:B------:R-:W3:Y:S01]  /*24f40*/  LDL.LU R7, [R1+0x5b4] ;  /* 0x0005b40001077983 */ /* 0x000ee20000300800 */
[----:B----4-:R-:W-:-:S03]  /*24f50*/  FADD R4, R29, -R0 ;  /* 0x800000001d047221 */ /* 0x010fc60000000000 */
[----:B------:R0:W-:Y:S02]  /*24f60*/  STL [R1+0x1240], R0 ;  /* 0x0012400001007387 */ /* 0x0001e40000100800 */
[----:B0-----:R-:W0:Y:S01]  /*24f70*/  MUFU.EX2 R0, R3 ;  /* 0x0000000300007308 */ /* 0x001e220000000800 */
[----:B--2---:R-:W-:Y:S01]  /*24f80*/  HMMA.16816.F32.BF16 R24, R20, R26, R16 ;  /* 0x0000001a1418723c */ /* 0x004fe20000041810 */
[----:B------:R-:W2:Y:S04]  /*24f90*/  LDL.LU.64 R18, [R1+0x1528] ;  /* 0x0015280001127983 */ /* 0x000ea80000300a00 */
[----:B0-----:R-:W-:Y:S04]  /*24fa0*/  STL [R1+0x508], R0 ;  /* 0x0005080001007387 */ /* 0x001fe80000100800 */
[----:B------:R-:W2:Y:S10]  /*24fb0*/  LDL.LU.64 R16, [R1+0x1520] ;  /* 0x0015200001107983 */ /* 0x000eb40000300a00 */
[----:B------:R-:W-:Y:S01]  /*24fc0*/  MOV R28, R26 ;  /* 0x0000001a001c7202 */ /* 0x000fe20000000f00 */
[----:B------:R0:W-:Y:S01]  /*24fd0*/  STL.64 [R1+0x10], R24 ;  /* 0x0000101801007387 */ /* 0x0001e20000100a00 */
[----:B------:R-:W-:-:S03]  /*24fe0*/  IMAD.MOV.U32 R29, RZ, RZ, R27 ;  /* 0x000000ffff1d7224 */ /* 0x000fc600078e001b */
[----:B------:R-:W2:Y:S04]  /*24ff0*/  LDL.LU.64 R26, [R1+0x1518] ;  /* 0x00151800011a7983 */ /* 0x000ea80000300a00 */
[----:B0-----:R-:W3:Y:S01]  /*25000*/  LDL.LU R24, [R1+0x1510] ;  /* 0x0015100001187983 */ /* 0x001ee20000300800 */
[----:B------:R-:W-:-:S04]  /*25010*/  FMUL R3, R4, 1.4426950216293334961 ;  /* 0x3fb8aa3b04037820 */ /* 0x000fc80000400000 */
[----:B------:R-:W0:Y:S01]  /*25020*/  MUFU.EX2 R0, R3 ;  /* 0x0000000300007308 */ /* 0x000e220000000800 */
[----:B------:R-:W-:Y:S04]  /*25030*/  STL [R1+0x1418], R28 ;  /* 0x0014181c01007387 */ /* 0x000fe80000100800 */
[----:B------:R1:W-:Y:S01]  /*25040*/  STL [R1+0x1414], R29 ;  /* 0x0014141d01007387 */ /* 0x0003e20000100800 */
[----:B---3--:R-:W-:Y:S02]  /*25050*/  FADD R4, R24, -R6 ;  /* 0x8000000618047221 */ /* 0x008fe40000000000 */
[----:B--2---:R-:W-:Y:S01]  /*25060*/  HMMA.16816.F32.BF16 R24, R20, R26, R16 ;  /* 0x0000001a1418723c */ /* 0x004fe20000041810 */
[----:B------:R-:W2:Y:S04]  /*25070*/  LDL.LU.64 R18, [R1+0x1508] ;  /* 0x0015080001127983 */ /* 0x000ea80000300a00 */
[----:B0-----:R-:W-:Y:S04]  /*25080*/  STL [R1+0x504], R0 ;  /* 0x0005040001007387 */ /* 0x001fe80000100800 */
[----:B------:R-:W2:Y:S10]  /*25090*/  LDL.LU.64 R16, [R1+0x1500] ;  /* 0x0015000001107983 */ /* 0x000eb40000300a00 */
[----:B------:R-:W-:Y:S04]  /*250a0*/  STL [R1], R24 ;  /* 0x0000001801007387 */ /* 0x000fe80000100800 */
[----:B------:R0:W-:Y:S01]  /*250b0*/  STL [R1+0xc], R27 ;  /* 0x00000c1b01007387 */ /* 0x0001e20000100800 */
[----:B-1----:R-:W-:Y:S01]  /*250c0*/  IMAD.MOV.U32 R29, RZ, RZ, R26 ;  /* 0x000000ffff1d7224 */ /* 0x002fe200078e001a */
[----:B------:R-:W-:-:S02]  /*250d0*/  MOV R28, R25 ;  /* 0x00000019001c7202 */ /* 0x000fc40000000f00 */
[----:B0-----:R-:W2:Y:S04]  /*250e0*/  LDL.LU.64 R26, [R1+0x14f8] ;  /* 0x0014f800011a7983 */ /* 0x001ea80000300a00 */
[----:B------:R-:W3:Y:S01]  /*250f0*/  LDL.LU R25, [R1+0x14f0] ;  /* 0x0014f00001197983 */ /* 0x000ee20000300800 */
[----:B------:R-:W-:-:S04]  /*25100*/  FMUL R3, R4, 1.4426950216293334961 ;  /* 0x3fb8aa3b04037820 */ /* 0x000fc80000400000 */
[----:B------:R-:W0:Y:S01]  /*25110*/  MUFU.EX2 R0, R3 ;  /* 0x0000000300007308 */ /* 0x000e220000000800 */
[----:B------:R-:W-:Y:S04]  /*25120*/  STL [R1+0x1474], R29 ;  /* 0x0014741d01007387 */ /* 0x000fe80000100800 */
[----:B------:R-:W-:Y:S01]  /*25130*/  STL [R1+0x1470], R28 ;  /* 0x0014701c01007387 */ /* 0x000fe20000100800 */
[----:B-----5:R-:W-:Y:S01]  /*25140*/  HMMA.16816.F32.BF16 R8, R20, R10, R12 ;  /* 0x0000000a1408723c */ /* 0x020fe2000004180c */
[----:B---3--:R-:W-:-:S07]  /*25150*/  FADD R4, R25, -R6 ;  /* 0x8000000619047221 */ /* 0x008fce0000000000 */
[----:B--2---:R-:W-:-:S15]  /*25160*/  HMMA.16816.F32.BF16 R24, R20, R26, R16 ;  /* 0x0000001a1418723c */ /* 0x004fde0000041810 */
[----:B------:R-:W-:-:S04]  /*25170*/  NOP ;  /* 0x0000000000007918 */ /* 0x000fc80000000000 */
[----:B------:R-:W-:Y:S04]  /*25180*/  STL.64 [R1+0x1288], R26 ;  /* 0x0012881a01007387 */ /* 0x000fe80000100a00 */
[----:B0-----:R0:W-:Y:S04]  /*25190*/  STL [R1+0x500], R0 ;  /* 0x0005000001007387 */ /* 0x0011e80000100800 */
[----:B------:R-:W-:Y:S04]  /*251a0*/  STL.64 [R1+0x1280], R24 ;  /* 0x0012801801007387 */ /* 0x000fe80000100a00 */
[----:B------:R-:W1:Y:S01]  /*251b0*/  LDSM.16.M88.4 R24, [R2+UR7+0x20080] ;  /* 0x020080070218783b */ /* 0x000e620008000200 */
[----:B------:R-:W-:-:S04]  /*251c0*/  FMUL R3, R4, 1.4426950216293334961 ;  /* 0x3fb8aa3b04037820 */ /* 0x000fc80000400000 */
[----:B0-----:R-:W0:Y:S01]  /*251d0*/  MUFU.EX2 R0, R3 ;  /* 0x0000000300007308 */ /* 0x001e220000000800 */
[----:B-1----:R-:W-:Y:S04]  /*251e0*/  STL.64 [R1+0x478], R26 ;  /* 0x0004781a01007387 */ /* 0x002fe80000100a00 */
[----:B0-----:R-:W-:Y:S04]  /*251f0*/  STL [R1+0x4fc], R0 ;  /* 0x0004fc0001007387 */ /* 0x001fe80000100800 */
[----:B------:R-:W-:Y:S04]  /*25200*/  STL.64 [R1+0x1298], R10 ;  /* 0x0012980a01007387 */ /* 0x000fe80000100a00 */
[----:B------:R0:W-:Y:S04]  /*25210*/  STL.64 [R1+0x1290], R8 ;  /* 0x0012900801007387 */ /* 0x0001e80000100a00 */
[----:B0-----:R-:W2:Y:S04]  /*25220*/  LDL.LU R8, [R1+0x1d0] ;  /* 0x0001d00001087983 */ /* 0x001ea80000300800 */
[----:B------:R-:W2:Y:S04]  /*25230*/  LDL.LU R9, [R1+0x1d4] ;  /* 0x0001d40001097983 */ /* 0x000ea80000300800 */
[----:B------:R-:W3:Y:S04]  /*25240*/  LDL.LU R10, [R1+0x1d8] ;  /* 0x0001d800010a7983 */ /* 0x000ee80000300800 */
[----:B------:R-:W3:Y:S04]  /*25250*/  LDL.LU R11, [R1+0x1dc] ;  /* 0x0001dc00010b7983 */ /* 0x000ee80000300800 */
[----:B---3--:R0:W-:Y:S04]  /*25260*/  STL.64 [R1+0x14a0], R10 ;  /* 0x0014a00a01007387 */ /* 0x0081e80000100a00 */
[----:B--2---:R-:W-:Y:S04]  /*25270*/  STL.64 [R1+0x1498], R8 ;  /* 0x0014980801007387 */ /* 0x004fe80000100a00 */
[----:B0-----:R-:W2:Y:S04]  /*25280*/  LDL.LU R10, [R1+0x338] ;  /* 0x00033800010a7983 */ /* 0x001ea80000300800 */
[----:B------:R-:W2:Y:S04]  /*25290*/  LDL.LU R11, [R1+0x33c] ;  /* 0x00033c00010b7983 */ /* 0x000ea80000300800 */
[----:B--2---:R0:W-:Y:S04]  /*252a0*/  STL.64 [R1+0x14a8], R10 ;  /* 0x0014a80a01007387 */ /* 0x0041e80000100a00 */
[----:B0-----:R-:W2:Y:S04]  /*252b0*/  LDL.LU R10, [R1+0x308] ;  /* 0x00030800010a7983 */ /* 0x001ea80000300800 */
[----:B------:R-:W2:Y:S04]  /*252c0*/  LDL.LU R11, [R1+0x30c] ;  /* 0x00030c00010b7983 */ /* 0x000ea80000300800 */
[----:B--2---:R0:W-:Y:S04]  /*252d0*/  STL.64 [R1+0x14c0], R10 ;  /* 0x0014c00a01007387 */ /* 0x0041e80000100a00 */
[----:B0-----:R-:W2:Y:S04]  /*252e0*/  LDL.LU R10, [R1+0x388] ;  /* 0x00038800010a7983 */ /* 0x001ea80000300800 */
[----:B------:R-:W2:Y:S04]  /*252f0*/  LDL.LU R11, [R1+0x38c] ;  /* 0x00038c00010b7983 */ /* 0x000ea80000300800 */
[----:B------:R-:W3:Y:S04]  /*25300*/  LDL.LU R14, [R1+0x348] ;  /* 0x00034800010e7983 */ /* 0x000ee80000300800 */
[----:B------:R-:W3:Y:S04]  /*25310*/  LDL.LU R15, [R1+0x34c] ;  /* 0x00034c00010f7983 */ /* 0x000ee80000300800 */
[----:B---3--:R0:W-:Y:S04]  /*25320*/  STL.64 [R1+0x14e8], R14 ;  /* 0x0014e80e01007387 */ /* 0x0081e80000100a00 */
[----:B------:R-:W3:Y:S04]  /*25330*/  LDL.LU R12, [R1+0x250] ;  /* 0x00025000010c7983 */ /* 0x000ee80000300800 */
[----:B------:R-:W3:Y:S04]  /*25340*/  LDL.LU R13, [R1+0x254] ;  /* 0x00025400010d7983 */ /* 0x000ee80000300800 */
[----:B0-----:R-:W3:Y:S04]  /*25350*/  LDL.LU R14, [R1+0x258] ;  /* 0x00025800010e7983 */ /* 0x001ee80000300800 */
[----:B------:R-:W3:Y:S04]  /*25360*/  LDL.LU R15, [R1+0x25c] ;  /* 0x00025c00010f7983 */ /* 0x000ee80000300800 */
[----:B--2---:R-:W-:Y:S04]  /*25370*/  STL.64 [R1+0x14d8], R10 ;  /* 0x0014d80a01007387 */ /* 0x004fe80000100a00 */
[----:B------:R-:W2:Y:S04]  /*25380*/  LDL.LU R18, [R1+0x368] ;  /* 0x0003680001127983 */ /* 0x000ea80000300800 */
[----:B------:R-:W2:Y:S01]  /*25390*/  LDL.LU R19, [R1+0x36c] ;  /* 0x00036c0001137983 */ /* 0x000ea20000300800 */
[----:B------:R-:W-:-:S04]  /*253a0*/  FADD R4, R5, -R6 ;  /* 0x8000000605047221 */ /* 0x000fc80000000000 */
[----:B------:R-:W-:Y:S01]  /*253b0*/  FMUL R3, R4, 1.4426950216293334961 ;  /* 0x3fb8aa3b04037820 */ /* 0x000fe20000400000 */
[----:B------:R-:W-:Y:S01]  /*253c0*/  FADD R4, R7, -R6 ;  /* 0x8000000607047221 */ /* 0x000fe20000000000 */
[----:B--2---:R0:W-:Y:S04]  /*253d0*/  STL.64 [R1+0x14e0], R18 ;  /* 0x0014e01201007387 */ /* 0x0041e80000100a00 */
[----:B------:R-:W2:Y:S04]  /*253e0*/  LDL.LU R16, [R1+0x240] ;  /* 0x0002400001107983 */ /* 0x000ea80000300800 */
[----:B------:R-:W2:Y:S04]  /*253f0*/  LDL.LU R17, [R1+0x244] ;  /* 0x0002440001117983 */ /* 0x000ea80000300800 */
[----:B0-----:R-:W2:Y:S04]  /*25400*/  LDL.LU R18, [R1+0x248] ;  /* 0x0002480001127983 */ /* 0x001ea80000300800 */
[----:B------:R-:W2:Y:S04]  /*25410*/  LDL.LU R19, [R1+0x24c] ;  /* 0x00024c0001137983 */ /* 0x000ea80000300800 */
[----:B------:R-:W4:Y:S04]  /*25420*/  LDL.LU R8, [R1+0x230] ;  /* 0x0002300001087983 */ /* 0x000f280000300800 */
[----:B------:R-:W4:Y:S04]  /*25430*/  LDL.LU R9, [R1+0x234] ;  /* 0x0002340001097983 */ /* 0x000f280000300800 */
[----:B------:R-:W4:Y:S04]  /*25440*/  LDL.LU R10, [R1+0x238] ;  /* 0x00023800010a7983 */ /* 0x000f280000300800 */
[----:B------:R-:W4:Y:S04]  /*25450*/  LDL.LU R11, [R1+0x23c] ;  /* 0x00023c00010b7983 */ /* 0x000f280000300800 */
[----:B------:R-:W5:Y:S04]  /*25460*/  LDL R27, [R1+0x500] ;  /* 0x00050000011b7983 */ /* 0x000f680000100800 */
[----:B------:R-:W2:Y:S04]  /*25470*/  LDL R28, [R1+0x504] ;  /* 0x00050400011c7983 */ /* 0x000ea80000100800 */
[----:B------:R-:W2:Y:S04]  /*25480*/  LDL R29, [R1+0x508] ;  /* 0x00050800011d7983 */ /* 0x000ea80000100800 */
[----:B------:R-:W3:Y:S04]  /*25490*/  LDL.LU R6, [R1+0x318] ;  /* 0x0003180001067983 */ /* 0x000ee80000300800 */
[----:B------:R-:W3:Y:S01]  /*254a0*/  LDL.LU R7, [R1+0x31c] ;  /* 0x00031c0001077983 */ /* 0x000ee20000300800 */
[----:B------:R0:W1:Y:S02]  /*254b0*/  MUFU.EX2 R26, R3 ;  /* 0x00000003001a7308 */ /* 0x0000640000000800 */
[----:B0-----:R-:W-:-:S02]  /*254c0*/  FMUL R3, R4, 1.4426950216293334961 ;  /* 0x3fb8aa3b04037820 */ /* 0x001fc40000400000 */
[----:B---3--:R-:W-:Y:S01]  /*254d0*/  HMMA.16816.F32.BF16 R4, R20, R6, R12 ;  /* 0x000000061404723c */ /* 0x008fe2000004180c */
[----:B------:R-:W2:-:S15]  /*254e0*/  LDL.LU.64 R14, [R1+0x14e8] ;  /* 0x0014e800010e7983 */ /* 0x000e9e0000300a00 */
[----:B------:R-:W-:-:S03]  /*254f0*/  NOP ;  /* 0x0000000000007918 */ /* 0x000fc60000000000 */
[----:B------:R0:W-:Y:S04]  /*25500*/  STL.64 [R1+0x12a8], R6 ;  /* 0x0012a80601007387 */ /* 0x0001e80000100a00 */
[----:B0-----:R-:W3:Y:S04]  /*25510*/  LDL R6, [R1+0x510] ;  /* 0x0005100001067983 */ /* 0x001ee80000100800 */
[----:B------:R-:W3:Y:S04]  /*25520*/  LDL R7, [R1+0x4fc] ;  /* 0x0004fc0001077983 */ /* 0x000ee80000100800 */
[----:B-1----:R-:W-:Y:S04]  /*25530*/  STL [R1+0x4f8], R26 ;  /* 0x0004f81a01007387 */ /* 0x002fe80000100800 */
[----:B-----5:R-:W-:Y:S04]  /*25540*/  STL.64 [R1+0x14b8], R26 ;  /* 0x0014b81a01007387 */ /* 0x020fe80000100a00 */
[----:B------:R0:W-:Y:S04]  /*25550*/  STL.64 [R1+0x14b0], R24 ;  /* 0x0014b01801007387 */ /* 0x0001e80000100a00 */
[----:B0-----:R-:W5:Y:S04]  /*25560*/  LDL.LU R24, [R1+0x210] ;  /* 0x0002100001187983 */ /* 0x001f680000300800 */
[----:B------:R-:W5:Y:S04]  /*25570*/  LDL.LU R25, [R1+0x214] ;  /* 0x0002140001197983 */ /* 0x000f680000300800 */
[----:B------:R-:W3:Y:S04]  /*25580*/  LDL.LU R26, [R1+0x218] ;  /* 0x00021800011a7983 */ /* 0x000ee80000300800 */
[----:B------:R-:W3:Y:S01]  /*25590*/  LDL.LU R27, [R1+0x21c] ;  /* 0x00021c00011b7983 */ /* 0x000ee20000300800 */
[C---:B--2---:R-:W-:Y:S03]  /*255a0*/  HMMA.16816.F32.BF16 R12, R20.reuse, R14, R16 ;  /* 0x0000000e140c723c */ /* 0x044fe60000041810 */
[----:B---3--:R-:W-:Y:S04]  /*255b0*/  STL.64 [R1+0x14d0], R26 ;  /* 0x0014d01a01007387 */ /* 0x008fe80000100a00 */
[----:B-----5:R0:W-:Y:S04]  /*255c0*/  STL.64 [R1+0x14c8], R24 ;  /* 0x0014c81801007387 */ /* 0x0201e80000100a00 */
[----:B0-----:R-:W2:Y:S04]  /*255d0*/  LDL.LU R24, [R1+0x220] ;  /* 0x0002200001187983 */ /* 0x001ea80000300800 */
[----:B------:R-:W2:Y:S04]  /*255e0*/  LDL.LU R25, [R1+0x224] ;  /* 0x0002240001197983 */ /* 0x000ea80000300800 */
[----:B------:R-:W2:Y:S04]  /*255f0*/  LDL.LU R26, [R1+0x228] ;  /* 0x00022800011a7983 */ /* 0x000ea80000300800 */
[----:B------:R-:W2:Y:S04]  /*25600*/  LDL.LU R27, [R1+0x22c] ;  /* 0x00022c00011b7983 */ /* 0x000ea80000300800 */
[----:B------:R0:W-:Y:S04]  /*25610*/  STL.64 [R1+0x12a0], R4 ;  /* 0x0012a00401007387 */ /* 0x0001e80000100a00 */
[----:B0-----:R-:W3:Y:S04]  /*25620*/  LDL R5, [R1+0x50c] ;  /* 0x00050c0001057983 */ /* 0x001ee80000100800 */
[----:B------:R-:W4:Y:S01]  /*25630*/  LDL.LU.64 R18, [R1+0x14e0] ;  /* 0x0014e00001127983 */ /* 0x000f220000300a00 */
[----:B------:R-:W0:Y:S03]  /*25640*/  MUFU.EX2 R3, R3 ;  /* 0x0000000300037308 */ /* 0x000e260000000800 */
[----:B------:R1:W-:Y:S04]  /*25650*/  STL.64 [R1+0x1278], R14 ;  /* 0x0012780e01007387 */ /* 0x0003e80000100a00 */
[----:B------:R-:W-:Y:S04]  /*25660*/  STL.64 [R1+0x1270], R12 ;  /* 0x0012700c01007387 */ /* 0x000fe80000100a00 */
[----:B-1----:R-:W5:Y:S04]  /*25670*/  LDL.LU R14, [R1+0x208] ;  /* 0x00020800010e7983 */ /* 0x002f680000300800 */
[----:B------:R-:W5:Y:S04]  /*25680*/  LDL.LU R15, [R1+0x20c] ;  /* 0x00020c00010f7983 */ /* 0x000f680000300800 */
[----:B0-----:R-:W-:Y:S01]  /*25690*/  STL [R1+0x4f4], R3 ;  /* 0x0004f40301007387 */ /* 0x001fe20000100800 */
[----:B----4-:R-:W-:Y:S03]  /*256a0*/  HMMA.16816.F32.BF16 R16, R20, R18, R8 ;  /* 0x000000121410723c */ /* 0x010fe60000041808 */
[----:B------:R-:W2:-:S15]  /*256b0*/  LDL.LU.64 R10, [R1+0x14d8] ;  /* 0x0014d800010a7983 */ /* 0x000e9e0000300a00 */
[----:B------:R-:W-:Y:S01]  /*256c0*/  NOP ;  /* 0x0000000000007918 */ /* 0x000fe20000000000 */
[----:B------:R0:W-:Y:S04]  /*256d0*/  STL [R1+0x1250], R16 ;  /* 0x0012501001007387 */ /* 0x0001e80000100800 */
[----:B------:R1:W-:Y:S04]  /*256e0*/  STL [R1+0x124c], R17 ;  /* 0x00124c1101007387 */ /* 0x0003e80000100800 */
[----:B------:R4:W-:Y:S04]  /*256f0*/  STL [R1+0x1248], R18 ;  /* 0x0012481201007387 */ /* 0x0009e80000100800 */
[----:B------:R3:W-:Y:S04]  /*25700*/  STL [R1+0x1244], R19 ;  /* 0x0012441301007387 */ /* 0x0007e80000100800 */
[----:B0-----:R-:W5:Y:S04]  /*25710*/  LDL.LU R16, [R1+0x1f0] ;  /* 0x0001f00001107983 */ /* 0x001f680000300800 */
[----:B-1----:R-:W5:Y:S04]  /*25720*/  LDL.LU R17, [R1+0x1f4] ;  /* 0x0001f40001117983 */ /* 0x002f680000300800 */
[----:B----4-:R-:W5:Y:S04]  /*25730*/  LDL.LU R18, [R1+0x1f8] ;  /* 0x0001f80001127983 */ /* 0x010f680000300800 */
[----:B---3--:R-:W5:Y:S01]  /*25740*/  LDL.LU R19, [R1+0x1fc] ;  /* 0x0001fc0001137983 */ /* 0x008f620000300800 */
        /* <DEDUP_REMOVED lines=8> */
[----:B------:R-:W3:-:S13]  /*257d0*/  LDL.LU.64 R24, [R1+0x14b0] ;  /* 0x0014b00001187983 */ /* 0x000eda0000300a00 */
[----:B------:R-:W-:Y:S04]  /*257e0*/  STL.64 [R1+0x380], R8 ;  /* 0x0003800801007387 */ /* 0x000fe80000100a00 */
[----:B------:R0:W-:Y:S01]  /*257f0*/  STL [R1+0x388], R10 ;  /* 0x0003880a01007387 */ /* 0x0001e20000100800 */
[----:B------:R-:W-:-:S03]  /*25800*/  MOV R0, R11 ;  /* 0x0000000b00007202 */ /* 0x000fc60000000f00 */
[----:B0-----:R-:W5:Y:S04]  /*25810*/  LDL.LU.64 R10, [R1+0x14a8] ;  /* 0x0014a800010a7983 */ /* 0x001f680000300a00 */
[----:B------:R-:W-:Y:S01]  /*25820*/  STL [R1+0x1268], R0 ;  /* 0x0012680001007387 */ /* 0x000fe20000100800 */
[----:B-----5:R-:W-:-:S15]  /*25830*/  HMMA.16816.F32.BF16 R8, R20, R10, R16 ;  /* 0x0000000a1408723c */ /* 0x020fde0000041810 */
[----:B------:R-:W-:-:S04]  /*25840*/  NOP ;  /* 0x0000000000007918 */ /* 0x000fc80000000000 */
[----:B------:R-:W-:Y:S01]  /*25850*/  IMAD.MOV.U32 R18, RZ, RZ, R10 ;  /* 0x000000ffff127224 */ /* 0x000fe200078e000a */
[----:B------:R-:W-:Y:S01]  /*25860*/  MOV R19, R11 ;  /* 0x0000000b00137202 */ /* 0x000fe20000000f00 */
[----:B------:R-:W-:Y:S01]  /*25870*/  IMAD.MOV.U32 R16, RZ, RZ, R8 ;  /* 0x000000ffff107224 */ /* 0x000fe200078e0008 */
[----:B------:R-:W-:Y:S01]  /*25880*/  MOV R17, R9 ;  /* 0x0000000900117202 */ /* 0x000fe20000000f00 */
[----:B------:R-:W3:Y:S04]  /*25890*/  LDL.LU.64 R10, [R1+0x14a0] ;  /* 0x0014a000010a7983 */ /* 0x000ee80000300a00 */
[----:B------:R-:W3:Y:S04]  /*258a0*/  LDL.LU.64 R8, [R1+0x1498] ;  /* 0x0014980001087983 */ /* 0x000ee80000300a00 */
[----:B------:R-:W-:Y:S04]  /*258b0*/  STL.64 [R1+0x1260], R18 ;  /* 0x0012601201007387 */ /* 0x000fe80000100a00 */
[----:B------:R0:W-:Y:S04]  /*258c0*/  STL.64 [R1+0x1258], R16 ;  /* 0x0012581001007387 */ /* 0x0001e80000100a00 */
[----:B0-----:R-:W4:Y:S04]  /*258d0*/  LDL.LU R16, [R1+0x1e0] ;  /* 0x0001e00001107983 */ /* 0x001f280000300800 */
[----:B------:R-:W4:Y:S04]  /*258e0*/  LDL.LU R17, [R1+0x1e4] ;  /* 0x0001e40001117983 */ /* 0x000f280000300800 */
[----:B------:R-:W4:Y:S04]  /*258f0*/  LDL.LU R18, [R1+0x1e8] ;  /* 0x0001e80001127983 */ /* 0x000f280000300800 */
[----:B------:R-:W4:Y:S02]  /*25900*/  LDL.LU R19, [R1+0x1ec] ;  /* 0x0001ec0001137983 */ /* 0x000f240000300800 */
[----:B----4-:R-:W-:Y:S01]  /*25910*/  HMMA.16816.F32.BF16 R12, R20, R14, R16 ;  /* 0x0000000e140c723c */ /* 0x010fe20000041810 */
[----:B------:R-:W-:-:S02]  /*25920*/  F2FP.BF16.F32.PACK_AB R20, R5, R6 ;  /* 0x000000060514723e */ /* 0x000fc400000010ff */
[----:B--2---:R-:W-:Y:S02]  /*25930*/  F2FP.BF16.F32.PACK_AB R21, R7, R27 ;  /* 0x0000001b0715723e */ /* 0x004fe400000010ff */
[----:B------:R-:W-:Y:S02]  /*25940*/  F2FP.BF16.F32.PACK_AB R22, R28, R29 ;  /* 0x0000001d1c16723e */ /* 0x000fe400000010ff */
[----:B------:R-:W-:-:S07]  /*25950*/  F2FP.BF16.F32.PACK_AB R23, R3, R26 ;  /* 0x0000001a0317723e */ /* 0x000fce00000010ff */
[----:B---3--:R-:W-:Y:S01]  /*25960*/  HMMA.16816.F32.BF16 R4, R20, R24, R8 ;  /* 0x000000181404723c */ /* 0x008fe20000041808 */
[----:B------:R-:W-:Y:S04]  /*25970*/  LDSM.16.M88.4 R8, [R2+UR7+0x20880] ;  /* 0x020880070208783b */ /* 0x000fe80008000200 */
[----:B------:R-:W-:Y:S04]  /*25980*/  STL.64 [R1+0x2a0], R12 ;  /* 0x0002a00c01007387 */ /* 0x000fe80000100a00 */
[----:B------:R-:W-:Y:S04]  /*25990*/  STL.64 [R1+0x2a8], R14 ;  /* 0x0002a80e01007387 */ /* 0x000fe80000100a00 */
[----:B------:R-:W-:Y:S04]  /*259a0*/  STL [R1+0x1484], R20 ;  /* 0x0014841401007387 */ /* 0x000fe80000100800 */
[----:B------:R-:W-:Y:S04]  /*259b0*/  STL [R1+0x1480], R21 ;  /* 0x0014801501007387 */ /* 0x000fe80000100800 */
[----:B------:R-:W-:Y:S04]  /*259c0*/  LDSM.16.M88.4 R12, [R2+UR7+0x23880] ;  /* 0x02388007020c783b */ /* 0x000fe80008000200 */
[----:B------:R-:W-:Y:S04]  /*259d0*/  STL.64 [R1+0x360], R4 ;  /* 0x0003600401007387 */ /* 0x000fe80000100a00 */
[----:B------:R-:W-:Y:S04]  /*259e0*/  STL.64 [R1+0x368], R6 ;  /* 0x0003680601007387 */ /* 0x000fe80000100a00 */
[----:B------:R-:W-:Y:S04]  /*259f0*/  STL [R1+0x147c], R22 ;  /* 0x00147c1601007387 */ /* 0x000fe80000100800 */
[----:B------:R-:W-:Y:S04]  /*25a00*/  STL [R1+0x1478], R23 ;  /* 0x0014781701007387 */ /* 0x000fe80000100800 */
[----:B------:R-:W2:Y:S04]  /*25a10*/  LDL.LU R24, [R1+0x60] ;  /* 0x0000600001187983 */ /* 0x000ea80000300800 */
[----:B------:R-:W2:Y:S04]  /*25a20*/  LDL.LU R25, [R1+0x64] ;  /* 0x0000640001197983 */ /* 0x000ea80000300800 */
[----:B------:R-:W3:Y:S04]  /*25a30*/  LDL.LU R26, [R1+0x68] ;  /* 0x00006800011a7983 */ /* 0x000ee80000300800 */
[----:B------:R-:W3:Y:S04]  /*25a40*/  LDL.LU R27, [R1+0x6c] ;  /* 0x00006c00011b7983 */ /* 0x000ee80000300800 */
[----:B------:R-:W0:Y:S04]  /*25a50*/  LDSM.16.M88.4 R4, [R2+UR7+0x21080] ;  /* 0x021080070204783b */ /* 0x000e280008000200 */
[----:B---3--:R-:W-:Y:S04]  /*25a60*/  STL.64 [R1+0x1328], R26 ;  /* 0x0013281a01007387 */ /* 0x008fe80000100a00 */
[----:B--2---:R1:W-:Y:S04]  /*25a70*/  STL.64 [R1+0x1320], R24 ;  /* 0x0013201801007387 */ /* 0x0043e80000100a00 */
[----:B------:R-:W2:Y:S04]  /*25a80*/  LDL.LU R16, [R1+0x70] ;  /* 0x0000700001107983 */ /* 0x000ea80000300800 */
[----:B------:R-:W2:Y:S04]  /*25a90*/  LDL.LU R17, [R1+0x74] ;  /* 0x0000740001117983 */ /* 0x000ea80000300800 */
[----:B------:R-:W3:Y:S04]  /*25aa0*/  LDL.LU R18, [R1+0x78] ;  /* 0x0000780001127983 */ /* 0x000ee80000300800 */
[----:B------:R-:W3:Y:S04]  /*25ab0*/  LDL.LU R19, [R1+0x7c] ;  /* 0x00007c0001137983 */ /* 0x000ee80000300800 */
[----:B---3--:R-:W-:Y:S04]  /*25ac0*/  STL.64 [R1+0x1338], R18 ;  /* 0x0013381201007387 */ /* 0x008fe80000100a00 */
[----:B--2---:R-:W-:Y:S04]  /*25ad0*/  STL.64 [R1+0x1330], R16 ;  /* 0x0013301001007387 */ /* 0x004fe80000100a00 */
[----:B-1----:R-:W2:Y:S04]  /*25ae0*/  LDL.LU R24, [R1+0x80] ;  /* 0x0000800001187983 */ /* 0x002ea80000300800 */
[----:B------:R-:W2:Y:S04]  /*25af0*/  LDL.LU R25, [R1+0x84] ;  /* 0x0000840001197983 */ /* 0x000ea80000300800 */
[----:B------:R-:W3:Y:S04]  /*25b00*/  LDL.LU R26, [R1+0x88] ;  /* 0x00008800011a7983 */ /* 0x000ee80000300800 */
[----:B------:R-:W3:Y:S01]  /*25b10*/  LDL.LU R27, [R1+0x8c] ;  /* 0x00008c00011b7983 */ /* 0x000ee20000300800 */
[----:B0-----:R-:W-:Y:S01]  /*25b20*/  IMAD.MOV.U32 R22, RZ, RZ, R4 ;  /* 0x000000ffff167224 */ /* 0x001fe200078e0004 */
[----:B------:R-:W-:-:S02]  /*25b30*/  MOV R23, R5 ;  /* 0x0000000500177202 */ /* 0x000fc40000000f00 */
[----:B------:R-:W-:Y:S04]  /*25b40*/  LDSM.16.M88.4 R16, [R2+UR7+0x26880] ;  /* 0x026880070210783b */ /* 0x000fe80008000200 */
[----:B---3--:R-:W-:Y:S04]  /*25b50*/  STL.64 [R1+0x1348], R26 ;  /* 0x0013481a01007387 */ /* 0x008fe80000100a00 */
[----:B--2---:R0:W-:Y:S04]  /*25b60*/  STL.64 [R1+0x1340], R24 ;  /* 0x0013401801007387 */ /* 0x0041e80000100a00 */
[----:B0-----:R-:W2:Y:S04]  /*25b70*/  LDL.LU R24, [R1+0x90] ;  /* 0x0000900001187983 */ /* 0x001ea80000300800 */
[----:B------:R-:W2:Y:S04]  /*25b80*/  LDL.LU R25, [R1+0x94] ;  /* 0x0000940001197983 */ /* 0x000ea80000300800 */
[----:B------:R-:W3:Y:S04]  /*25b90*/  LDL.LU R26, [R1+0x98] ;  /* 0x00009800011a7983 */ /* 0x000ee80000300800 */
[----:B------:R-:W3:Y:S04]  /*25ba0*/  LDL.LU R27, [R1+0x9c] ;  /* 0x00009c00011b7983 */ /* 0x000ee80000300800 */
[----:B---3--:R-:W-:Y:S04]  /*25bb0*/  STL.64 [R1+0x1358], R26 ;  /* 0x0013581a01007387 */ /* 0x008fe80000100a00 */
[----:B--2---:R-:W-:Y:S04]  /*25bc0*/  STL.64 [R1+0x1350], R24 ;  /* 0x0013501801007387 */ /* 0x004fe80000100a00 */
[----:B------:R-:W-:Y:S04]  /*25bd0*/  STL.64 [R1+0x390], R8 ;  /* 0x0003900801007387 */ /* 0x000fe80000100a00 */
[----:B------:R-:W-:Y:S04]  /*25be0*/  STL.64 [R1+0x398], R10 ;  /* 0x0003980a01007387 */ /* 0x000fe80000100a00 */
[----:B------:R-:W-:Y:S04]  /*25bf0*/  STL.64 [R1+0x3a8], R6 ;  /* 0x0003a80601007387 */ /* 0x000fe80000100a00 */
[----:B------:R-:W0:Y:S04]  /*25c00*/  LDSM.16.M88.4 R4, [R2+UR7+0x21880] ;  /* 0x021880070204783b */ /* 0x000e280008000200 */
[----:B------:R-:W-:Y:S04]  /*25c10*/  STL [R1+0x148c], R23 ;  /* 0x00148c1701007387 */ /* 0x000fe80000100800 */
[----:B------:R-:W-:Y:S04]  /*25c20*/  STL [R1+0x1488], R22 ;  /* 0x0014881601007387 */ /* 0x000fe80000100800 */
[----:B------:R-:W-:Y:S04]  /*25c30*/  LDSM.16.M88.4 R8, [R2+UR7+0x22080] ;  /* 0x022080070208783b */ /* 0x000fe80008000200 */
[----:B------:R-:W-:Y:S01]  /*25c40*/  LDSM.16.M88.4 R24, [R2+UR7+0x26080] ;  /* 0x026080070218783b */ /* 0x000fe20008000200 */
[----:B0-----:R-:W-:-:S03]  /*25c50*/  IMAD.MOV.U32 R20, RZ, RZ, R4 ;  /* 0x000000ffff147224 */ /* 0x001fc600078e0004 */
[----:B------:R-:W-:Y:S01]  /*25c60*/  STL.64 [R1+0x3b8], R6 ;  /* 0x0003b80601007387 */ /* 0x000fe20000100a00 */
[----:B------:R-:W-:-:S03]  /*25c70*/  MOV R21, R5 ;  /* 0x0000000500157202 */ /* 0x000fc60000000f00 */
[----:B------:R-:W0:Y:S04]  /*25c80*/  LDSM.16.M88.4 R4, [R2+UR7+0x22880] ;  /* 0x022880070204783b */ /* 0x000e280008000200 */
[----:B------:R-:W-:Y:S04]  /*25c90*/  STL [R1+0x1494], R21 ;  /* 0x0014941501007387 */ /* 0x000fe80000100800 */
[----:B------:R-:W-:Y:S01]  /*25ca0*/  STL [R1+0x1490], R20 ;  /* 0x0014901401007387 */ /* 0x000fe20000100800 */
[----:B0-----:R-:W-:-:S03]  /*25cb0*/  IMAD.MOV.U32 R29, RZ, RZ, R4 ;  /* 0x000000ffff1d7224 */ /* 0x001fc600078e0004 */
        /* <DEDUP_REMOVED lines=9> */
[----:B------:R-:W0:Y:S04]  /*25d50*/  LDSM.16.M88.4 R12, [R2+UR7+0x24080] ;  /* 0x02408007020c783b */ /* 0x000e280008000200 */
[----:B------:R-:W-:Y:S04]  /*25d60*/  STL.64 [R1+0x3c8], R10 ;  /* 0x0003c80a01007387 */ /* 0x000fe80000100a00 */
[----:B------:R0:W-:Y:S02]  /*25d70*/  STL.64 [R1+0x1428], R8 ;  /* 0x0014280801007387 */ /* 0x0001e40000100a00 */
        /* <DEDUP_REMOVED lines=19> */
[----:B------:R-:W0:Y:S04]  /*25eb0*/  LDSM.16.M88.4 R12, [R2+UR7+0x27880] ;  /* 0x02788007020c783b */ /* 0x000e280008000200 */
[----:B0-----:R0:W-:Y:S02]  /*25ec0*/  STL.64 [R1+0x1448], R14 ;  /* 0x0014480e01007387 */ /* 0x0011e40000100a00 */
[----:B0-----:R-:W-:Y:S01]  /*25ed0*/  IMAD.MOV.U32 R14, RZ, RZ, R21 ;  /* 0x000000ffff0e7224 */ /* 0x001fe200078e0015 */
[----:B------:R-:W-:Y:S01]  /*25ee0*/  MOV R15, R20 ;  /* 0x00000014000f7202 */ /* 0x000fe20000000f00 */
[----:B------:R-:W2:Y:S04]  /*25ef0*/  LDL.LU R21, [R1+0x1494] ;  /* 0x0014940001157983 */ /* 0x000ea80000300800 */
[----:B------:R-:W3:Y:S04]  /*25f00*/  LDL.LU R20, [R1+0x1490] ;  /* 0x0014900001147983 */ /* 0x000ee80000300800 */
[----:B------:R0:W-:Y:S04]  /*25f10*/  STL.64 [R1+0x1440], R12 ;  /* 0x0014400c01007387 */ /* 0x0001e80000100a00 */
[----:B------:R-:W-:Y:S04]  /*25f20*/  STL.64 [R1+0x448], R26 ;  /* 0x0004481a01007387 */ /* 0x000fe80000100a00 */
[----:B------:R1:W-:Y:S01]  /*25f30*/  STL.64 [R1+0x1368], R24 ;  /* 0x0013681801007387 */ /* 0x0003e20000100a00 */
[----:B0-----:R-:W-:Y:S01]  /*25f40*/  IMAD.MOV.U32 R12, RZ, RZ, R11 ;  /* 0x000000ffff0c7224 */ /* 0x001fe200078e000b */
[----:B------:R-:W-:Y:S01]  /*25f50*/  MOV R13, R10 ;  /* 0x0000000a000d7202 */ /* 0x000fe20000000f00 */
[----:B-1----:R-:W-:Y:S01]  /*25f60*/  IMAD.MOV.U32 R24, RZ, RZ, R7 ;  /* 0x000000ffff187224 */ /* 0x002fe200078e0007 */
[----:B------:R-:W-:Y:S01]  /*25f70*/  MOV R25, R6 ;  /* 0x0000000600197202 */ /* 0x000fe20000000f00 */
[----:B------:R-:W-:Y:S01]  /*25f80*/  IMAD.MOV.U32 R11, RZ, RZ, R5 ;  /* 0x000000ffff0b7224 */ /* 0x000fe200078e0005 */
[----:B------:R-:W-:-:S02]  /*25f90*/  MOV R10, R4 ;  /* 0x00000004000a7202 */ /* 0x000fc40000000f00 */
[----:B------:R-:W0:Y:S04]  /*25fa0*/  LDSM.16.M88.4 R4, [R2+UR7+0x28080] ;  /* 0x028080070204783b */ /* 0x000e280008000200 */
[----:B------:R-:W-:Y:S04]  /*25fb0*/  STL.64 [R1+0x1380], R24 ;  /* 0x0013801801007387 */ /* 0x000fe80000100a00 */
[----:B0-----:R-:W-:Y:S04]  /*25fc0*/  STL.64 [R1+0x1438], R6 ;  /* 0x0014380601007387 */ /* 0x001fe80000100a00 */
[----:B------:R-:W-:Y:S04]  /*25fd0*/  STL.64 [R1+0x1430], R4 ;  /* 0x0014300401007387 */ /* 0x000fe80000100a00 */
[----:B------:R-:W-:Y:S04]  /*25fe0*/  STL.64 [R1+0x458], R18 ;  /* 0x0004581201007387 */ /* 0x000fe80000100a00 */
[----:B------:R0:W-:Y:S04]  /*25ff0*/  STL.64 [R1+0x1360], R16 ;  /* 0x0013601001007387 */ /* 0x0001e80000100a00 */
[----:B0-----:R-:W4:Y:S04]  /*26000*/  LDL.LU R16, [R1+0xa0] ;  /* 0x0000a00001107983 */ /* 0x001f280000300800 */
[----:B------:R-:W4:Y:S04]  /*26010*/  LDL.LU R17, [R1+0xa4] ;  /* 0x0000a40001117983 */ /* 0x000f280000300800 */
[----:B------:R-:W5:Y:S04]  /*26020*/  LDL.LU R18, [R1+0xa8] ;  /* 0x0000a80001127983 */ /* 0x000f680000300800 */
[----:B------:R-:W5:Y:S01]  /*26030*/  LDL.LU R19, [R1+0xac] ;  /* 0x0000ac0001137983 */ /* 0x000f620000300800 */
[----:B------:R-:W-:Y:S01]  /*26040*/  IMAD.MOV.U32 R24, RZ, RZ, R12 ;  /* 0x000000ffff187224 */ /* 0x000fe200078e000c */
[----:B------:R-:W-:-:S05]  /*26050*/  MOV R25, R13 ;  /* 0x0000000d00197202 */ /* 0x000fca0000000f00 */
[----:B------:R-:W-:Y:S04]  /*26060*/  STL.64 [R1+0x1398], R24 ;  /* 0x0013981801007387 */ /* 0x000fe80000100a00 */
[----:B-----5:R-:W-:Y:S04]  /*26070*/  STL.64 [R1+0x1378], R18 ;  /* 0x0013781201007387 */ /* 0x020fe80000100a00 */
[----:B----4-:R0:W-:Y:S04]  /*26080*/  STL.64 [R1+0x1370], R16 ;  /* 0x0013701001007387 */ /* 0x0101e80000100a00 */
[----:B0-----:R-:W4:Y:S04]  /*26090*/  LDL.LU R16, [R1+0xb0] ;  /* 0x0000b00001107983 */ /* 0x001f280000300800 */
[----:B------:R-:W4:Y:S04]  /*260a0*/  LDL.LU R17, [R1+0xb4] ;  /* 0x0000b40001117983 */ /* 0x000f280000300800 */
[----:B------:R-:W5:Y:S04]  /*260b0*/  LDL.LU R18, [R1+0xb8] ;  /* 0x0000b80001127983 */ /* 0x000f680000300800 */
[----:B------:R-:W5:Y:S01]  /*260c0*/  LDL.LU R19, [R1+0xbc] ;  /* 0x0000bc0001137983 */ /* 0x000f620000300800 */
[----:B------:R-:W-:Y:S01]  /*260d0*/  IMAD.MOV.U32 R24, RZ, RZ, R14 ;  /* 0x000000ffff187224 */ /* 0x000fe200078e000e */
[----:B------:R-:W-:-:S05]  /*260e0*/  MOV R25, R15 ;  /* 0x0000000f00197202 */ /* 0x000fca0000000f00 */
[----:B------:R0:W-:Y:S02]  /*260f0*/  STL.64 [R1+0x13b0], R24 ;  /* 0x0013b01801007387 */ /* 0x0001e40000100a00 */
[----:B0-----:R-:W-:Y:S01]  /*26100*/  IMAD.MOV.U32 R24, RZ, RZ, R9 ;  /* 0x000000ffff187224 */ /* 0x001fe200078e0009 */
        /* <DEDUP_REMOVED lines=10> */
[----:B------:R0:W-:Y:S01]  /*261b0*/  STL.64 [R1+0x13e0], R24 ;  /* 0x0013e01801007387 */ /* 0x0001e20000100a00 */
[----:B---3--:R-:W-:Y:S01]  /*261c0*/  IMAD.MOV.U32 R8, RZ, RZ, R20 ;  /* 0x000000ffff087224 */ /* 0x008fe200078e0014 */
[----:B--2---:R-:W-:Y:S01]  /*261d0*/  MOV R9, R21 ;  /* 0x0000001500097202 */ /* 0x004fe20000000f00 */
[----:B0-----:R-:W-:Y:S01]  /*261e0*/  IMAD.MOV.U32 R24, RZ, RZ, R23 ;  /* 0x000000ffff187224 */ /* 0x001fe200078e0017 */
[----:B------:R-:W-:Y:S01]  /*261f0*/  MOV R25, R22 ;  /* 0x0000001600197202 */ /* 0x000fe20000000f00 */
[----:B-----5:R-:W-:Y:S04]  /*26200*/  STL.64 [R1+0x13a8], R18 ;  /* 0x0013a81201007387 */ /* 0x020fe80000100a00 */
[----:B----4-:R0:W-:Y:S04]  /*26210*/  STL.64 [R1+0x13a0], R16 ;  /* 0x0013a01001007387 */ /* 0x0101e80000100a00 */
[----:B0-----:R-:W2:Y:S04]  /*26220*/  LDL.LU R16, [R1+0xd0] ;  /* 0x0000d00001107983 */ /* 0x001ea80000300800 */
[----:B------:R-:W2:Y:S04]  /*26230*/  LDL.LU R17, [R1+0xd4] ;  /* 0x0000d40001117983 */ /* 0x000ea80000300800 */
[----:B------:R-:W3:Y:S04]  /*26240*/  LDL.LU R18, [R1+0xd8] ;  /* 0x0000d80001127983 */ /* 0x000ee80000300800 */
[----:B------:R-:W3:Y:S04]  /*26250*/  LDL.LU R19, [R1+0xdc] ;  /* 0x0000dc0001137983 */ /* 0x000ee80000300800 */
[----:B------:R-:W4:Y:S04]  /*26260*/  LDL.LU R23, [R1+0x148c] ;  /* 0x00148c0001177983 */ /* 0x000f280000300800 */
[----:B------:R-:W5:Y:S04]  /*26270*/  LDL.LU R22, [R1+0x1488] ;  /* 0x0014880001167983 */ /* 0x000f680000300800 */
[----:B------:R-:W2:Y:S04]  /*26280*/  LDL.LU R20, [R1+0x1484] ;  /* 0x0014840001147983 */ /* 0x000ea80000300800 */
[----:B------:R-:W2:Y:S04]  /*26290*/  LDL.LU R21, [R1+0x1480] ;  /* 0x0014800001157983 */ /* 0x000ea80000300800 */
[----:B------:R0:W-:Y:S04]  /*262a0*/  STL.64 [R1+0x1450], R8 ;  /* 0x0014500801007387 */ /* 0x0001e80000100a00 */
[----:B------:R-:W2:Y:S04]  /*262b0*/  LDL.LU R4, [R1+0x1a0] ;  /* 0x0001a00001047983 */ /* 0x000ea80000300800 */
[----:B------:R-:W2:Y:S04]  /*262c0*/  LDL.LU R5, [R1+0x1a4] ;  /* 0x0001a40001057983 */ /* 0x000ea80000300800 */
[----:B------:R-:W2:Y:S04]  /*262d0*/  LDL.LU R6, [R1+0x1a8] ;  /* 0x0001a80001067983 */ /* 0x000ea80000300800 */
[----:B------:R-:W2:Y:S01]  /*262e0*/  LDL.LU R7, [R1+0x1ac] ;  /* 0x0001ac0001077983 */ /* 0x000ea20000300800 */
[----:B----4-:R-:W-:Y:S01]  /*262f0*/  MOV R13, R23 ;  /* 0x00000017000d7202 */ /* 0x010fe20000000f00 */
[----:B-----5:R-:W-:-:S02]  /*26300*/  IMAD.MOV.U32 R12, RZ, RZ, R22 ;  /* 0x000000ffff0c7224 */ /* 0x020fc400078e0016 */
[----:B--2---:R-:W-:Y:S04]  /*26310*/  STL.64 [R1+0x1460], R6 ;  /* 0x0014600601007387 */ /* 0x004fe80000100a00 */
[----:B------:R1:W-:Y:S04]  /*26320*/  STL.64 [R1+0x1458], R4 ;  /* 0x0014580401007387 */ /* 0x0003e80000100a00 */
[----:B------:R-:W2:Y:S04]  /*26330*/  LDL.LU R22, [R1+0x147c] ;  /* 0x00147c0001167983 */ /* 0x000ea80000300800 */
[----:B------:R-:W2:Y:S04]  /*26340*/  LDL.LU R23, [R1+0x1478] ;  /* 0x0014780001177983 */ /* 0x000ea80000300800 */
[----:B------:R4:W-:Y:S04]  /*26350*/  STL.64 [R1+0x1468], R12 ;  /* 0x0014680c01007387 */ /* 0x0009e80000100a00 */
[----:B0-----:R-:W5:Y:S04]  /*26360*/  LDL.LU R8, [R1+0x1b0] ;  /* 0x0001b00001087983 */ /* 0x001f680000300800 */
[----:B------:R-:W5:Y:S04]  /*26370*/  LDL.LU R9, [R1+0x1b4] ;  /* 0x0001b40001097983 */ /* 0x000f680000300800 */
[----:B------:R-:W5:Y:S04]  /*26380*/  LDL.LU R10, [R1+0x1b8] ;  /* 0x0001b800010a7983 */ /* 0x000f680000300800 */
[----:B------:R-:W5:Y:S04]  /*26390*/  LDL.LU R11, [R1+0x1bc] ;  /* 0x0001bc00010b7983 */ /* 0x000f680000300800 */
[----:B-1----:R-:W2:Y:S04]  /*263a0*/  LDL.LU R4, [R1+0x390] ;  /* 0x0003900001047983 */ /* 0x002ea80000300800 */
[----:B------:R-:W2:Y:S04]  /*263b0*/  LDL.LU R5, [R1+0x394] ;  /* 0x0003940001057983 */ /* 0x000ea80000300800 */
[----:B----4-:R-:W2:Y:S04]  /*263c0*/  LDL.LU R12, [R1+0x1c0] ;  /* 0x0001c000010c7983 */ /* 0x010ea80000300800 */
[----:B------:R-:W2:Y:S04]  /*263d0*/  LDL.LU R13, [R1+0x1c4] ;  /* 0x0001c400010d7983 */ /* 0x000ea80000300800 */
[----:B------:R-:W2:Y:S04]  /*263e0*/  LDL.LU R14, [R1+0x1c8] ;  /* 0x0001c800010e7983 */ /* 0x000ea80000300800 */
[----:B------:R-:W2:Y:S04]  /*263f0*/  LDL.LU R15, [R1+0x1cc] ;  /* 0x0001cc00010f7983 */ /* 0x000ea80000300800 */
[----:B------:R-:W-:Y:S04]  /*26400*/  STL.64 [R1+0x13f8], R24 ;  /* 0x0013f81801007387 */ /* 0x000fe80000100a00 */
[----:B---3--:R-:W-:Y:S04]  /*26410*/  STL.64 [R1+0x13c0], R18 ;  /* 0x0013c01201007387 */ /* 0x008fe80000100a00 */
[----:B------:R0:W-:Y:S04]  /*26420*/  STL.64 [R1+0x13b8], R16 ;  /* 0x0013b81001007387 */ /* 0x0001e80000100a00 */
[----:B0-----:R-:W3:Y:S04]  /*26430*/  LDL.LU R16, [R1+0xe0] ;  /* 0x0000e00001107983 */ /* 0x001ee80000300800 */
[----:B------:R-:W3:Y:S04]  /*26440*/  LDL.LU R17, [R1+0xe4] ;  /* 0x0000e40001117983 */ /* 0x000ee80000300800 */
[----:B------:R-:W4:Y:S04]  /*26450*/  LDL.LU R18, [R1+0xe8] ;  /* 0x0000e80001127983 */ /* 0x000f280000300800 */
[----:B------:R-:W4:Y:S01]  /*26460*/  LDL.LU R19, [R1+0xec] ;  /* 0x0000ec0001137983 */ /* 0x000f220000300800 */
[----:B------:R-:W-:Y:S01]  /*26470*/  IMAD.MOV.U32 R24, RZ, RZ, R29 ;  /* 0x000000ffff187224 */ /* 0x000fe200078e001d */
[----:B------:R-:W-:-:S02]  /*26480*/  MOV R25, R28 ;  /* 0x0000001c00197202 */ /* 0x000fc40000000f00 */
[----:B------:R-:W2:Y:S04]  /*26490*/  LDL.LU R29, [R1+0x1474] ;  /* 0x00147400011d7983 */ /* 0x000ea80000300800 */
[----:B------:R-:W2:Y:S04]  /*264a0*/  LDL.LU R28, [R1+0x1470] ;  /* 0x00147000011c7983 */ /* 0x000ea80000300800 */
[----:B------:R0:W-:Y:S04]  /*264b0*/  STL.64 [R1+0x1420], R24 ;  /* 0x0014201801007387 */ /* 0x0001e80000100a00 */
[----:B0-----:R-:W2:Y:S04]  /*264c0*/  LDL.LU R24, [R1+0x190] ;  /* 0x0001900001187983 */ /* 0x001ea80000300800 */
[----:B------:R-:W2:Y:S04]  /*264d0*/  LDL.LU R25, [R1+0x194] ;  /* 0x0001940001197983 */ /* 0x000ea80000300800 */
[----:B------:R-:W2:Y:S04]  /*264e0*/  LDL.LU R26, [R1+0x198] ;  /* 0x00019800011a7983 */ /* 0x000ea80000300800 */
[----:B------:R-:W2:Y:S04]  /*264f0*/  LDL.LU R27, [R1+0x19c] ;  /* 0x00019c00011b7983 */ /* 0x000ea80000300800 */
[----:B----4-:R-:W-:Y:S04]  /*26500*/  STL.64 [R1+0x13d8], R18 ;  /* 0x0013d81201007387 */ /* 0x010fe80000100a00 */
[----:B---3--:R0:W-:Y:S04]  /*26510*/  STL.64 [R1+0x13d0], R16 ;  /* 0x0013d01001007387 */ /* 0x0081e80000100a00 */
        /* <DEDUP_REMOVED lines=10> */
[C---:B--2---:R-:W-:Y:S03]  /*265c0*/  HMMA.16816.F32.BF16 R4, R20.reuse, R4, R12 ;  /* 0x000000041404723c */ /* 0x044fe6000004180c */
[----:B----4-:R-:W-:Y:S04]  /*265d0*/  STL.64 [R1+0x1408], R18 ;  /* 0x0014081201007387 */ /* 0x010fe80000100a00 */
[----:B---3--:R0:W-:Y:S04]  /*265e0*/  STL.64 [R1+0x1400], R16 ;  /* 0x0014001001007387 */ /* 0x0081e80000100a00 */
[----:B0-----:R-:W2:Y:S04]  /*265f0*/  LDL.LU R16, [R1+0x170] ;  /* 0x0001700001107983 */ /* 0x001ea80000300800 */
[----:B------:R-:W2:Y:S04]  /*26600*/  LDL.LU R17, [R1+0x174] ;  /* 0x0001740001117983 */ /* 0x000ea80000300800 */
[----:B------:R-:W2:Y:S04]  /*26610*/  LDL.LU R18, [R1+0x178] ;  /* 0x0001780001127983 */ /* 0x000ea80000300800 */
[----:B------:R-:W2:Y:S04]  /*26620*/  LDL.LU R19, [R1+0x17c] ;  /* 0x00017c0001137983 */ /* 0x000ea80000300800 */
[----:B------:R-:W5:Y:S04]  /*26630*/  LDL.LU.64 R12, [R1+0x1468] ;  /* 0x00146800010c7983 */ /* 0x000f680000300a00 */
[----:B------:R-:W-:Y:S04]  /*26640*/  STL.64 [R1+0x350], R4 ;  /* 0x0003500401007387 */ /* 0x000fe80000100a00 */
[----:B------:R0:W-:Y:S04]  /*26650*/  STL.64 [R1+0x358], R6 ;  /* 0x0003580601007387 */ /* 0x0001e80000100a00 */
[----:B0-----:R-:W3:Y:S04]  /*26660*/  LDL.LU.64 R6, [R1+0x1460] ;  /* 0x0014600001067983 */ /* 0x001ee80000300a00 */
[----:B------:R-:W3:Y:S01]  /*26670*/  LDL.LU.64 R4, [R1+0x1458] ;  /* 0x0014580001047983 */ /* 0x000ee20000300a00 */
[----:B-----5:R-:W-:Y:S03]  /*26680*/  HMMA.16816.F32.BF16 R12, R20, R12, R8 ;  /* 0x0000000c140c723c */ /* 0x020fe60000041808 */
[----:B------:R-:W3:-:S15]  /*26690*/  LDL.LU.64 R8, [R1+0x1450] ;  /* 0x0014500001087983 */ /* 0x000ede0000300a00 */
[----:B------:R-:W-:Y:S01]  /*266a0*/  NOP ;  /* 0x0000000000007918 */ /* 0x000fe20000000000 */
[----:B------:R-:W-:Y:S04]  /*266b0*/  STL.64 [R1+0x340], R12 ;  /* 0x0003400c01007387 */ /* 0x000fe80000100a00 */
[----:B------:R0:W-:Y:S04]  /*266c0*/  STL.64 [R1+0x348], R14 ;  /* 0x0003480e01007387 */ /* 0x0001e80000100a00 */
[----:B0-----:R-:W4:Y:S04]  /*266d0*/  LDL.LU.64 R14, [R1+0x1448] ;  /* 0x00144800010e7983 */ /* 0x001f280000300a00 */
[----:B------:R-:W5:Y:S01]  /*266e0*/  LDL.LU.64 R12, [R1+0x1440] ;  /* 0x00144000010c7983 */ /* 0x000f620000300a00 */
[C---:B---3--:R-:W-:Y:S03]  /*266f0*/  HMMA.16816.F32.BF16 R8, R20.reuse, R8, R4 ;  /* 0x000000081408723c */ /* 0x048fe60000041804 */
[----:B----4-:R-:W-:Y:S04]  /*26700*/  STL.64 [R1+0x498], R14 ;  /* 0x0004980e01007387 */ /* 0x010fe80000100a00 */
[----:B------:R-:W3:Y:S04]  /*26710*/  LDL.LU.64 R6, [R1+0x1438] ;  /* 0x0014380001067983 */ /* 0x000ee80000300a00 */
[----:B------:R-:W4:Y:S08]  /*26720*/  LDL.LU.64 R4, [R1+0x1430] ;  /* 0x0014300001047983 */ /* 0x000f300000300a00 */
[----:B------:R0:W-:Y:S04]  /*26730*/  STL.64 [R1+0x330], R8 ;  /* 0x0003300801007387 */ /* 0x0001e80000100a00 */
[----:B------:R1:W-:Y:S04]  /*26740*/  STL.64 [R1+0x338], R10 ;  /* 0x0003380a01007387 */ /* 0x0003e80000100a00 */
[----:B0-----:R-:W1:Y:S02]  /*26750*/  LDL.LU.64 R8, [R1+0x1428] ;  /* 0x0014280001087983 */ /* 0x001e640000300a00 */
[----:B-1----:R-:W-:Y:S02]  /*26760*/  HMMA.16816.F32.BF16 R8, R20, R8, R24 ;  /* 0x000000081408723c */ /* 0x002fe40000041818 */
[----:B---3--:R-:W-:Y:S04]  /*26770*/  STL.64 [R1+0x4a8], R6 ;  /* 0x0004a80601007387 */ /* 0x008fe80000100a00 */
[----:B------:R-:W2:-:S13]  /*26780*/  LDL.LU.64 R24, [R1+0x1420] ;  /* 0x0014200001187983 */ /* 0x000e9a0000300a00 */
[----:B------:R0:W-:Y:S04]  /*26790*/  STL.64 [R1+0x320], R8 ;  /* 0x0003200801007387 */ /* 0x0001e80000100a00 */
[----:B------:R1:W-:Y:S04]  /*267a0*/  STL.64 [R1+0x328], R10 ;  /* 0x0003280a01007387 */ /* 0x0003e80000100a00 */
[----:B0-----:R-:W3:Y:S01]  /*267b0*/  LDL.LU R8, [R1] ;  /* 0x0000000001087983 */ /* 0x001ee20000300800 */
[----:B------:R-:W-:-:S03]  /*267c0*/  IMAD.MOV.U32 R9, RZ, RZ, R28 ;  /* 0x000000ffff097224 */ /* 0x000fc600078e001c */
[----:B------:R-:W2:Y:S01]  /*267d0*/  LDL.LU R28, [R1+0x1418] ;  /* 0x00141800011c7983 */ /* 0x000ea20000300800 */
[----:B-1----:R-:W-:-:S03]  /*267e0*/  MOV R10, R29 ;  /* 0x0000001d000a7202 */ /* 0x002fc60000000f00 */
[----:B------:R-:W2:Y:S04]  /*267f0*/  LDL.LU R29, [R1+0x1414] ;  /* 0x00141400011d7983 */ /* 0x000ea80000300800 */
[----:B------:R-:W2:Y:S04]  /*26800*/  LDL.LU R11, [R1+0xc] ;  /* 0x00000c00010b7983 */ /* 0x000ea80000300800 */
[----:B--2---:R-:W-:Y:S04]  /*26810*/  STL.64 [R1+0x12b8], R10 ;  /* 0x0012b80a01007387 */ /* 0x004fe80000100a00 */
[----:B---3--:R0:W-:Y:S04]  /*26820*/  STL.64 [R1+0x12b0], R8 ;  /* 0x0012b00801007387 */ /* 0x0081e80000100a00 */
[----:B0-----:R-:W2:Y:S04]  /*26830*/  LDL.LU R8, [R1+0x10] ;  /* 0x0000100001087983 */ /* 0x001ea80000300800 */
[----:B------:R-:W2:Y:S01]  /*26840*/  LDL.LU R9, [R1+0x14] ;  /* 0x0000140001097983 */ /* 0x000ea20000300800 */
[C---:B------:R-:W-:Y:S01]  /*26850*/  HMMA.16816.F32.BF16 R24, R20.reuse, R24, R16 ;  /* 0x000000181418723c */ /* 0x040fe20000041810 */
[----:B------:R-:W-:Y:S01]  /*26860*/  IMAD.MOV.U32 R10, RZ, RZ, R28 ;  /* 0x000000ffff0a7224 */ /* 0x000fe200078e001c */
[----:B------:R-:W-:Y:S01]  /*26870*/  MOV R11, R29 ;  /* 0x0000001d000b7202 */ /* 0x000fe20000000f00 */
[----:B------:R-:W3:Y:S04]  /*26880*/  LDL.LU R28, [R1+0x1410] ;  /* 0x00141000011c7983 */ /* 0x000ee80000300800 */
[----:B------:R-:W-:Y:S04]  /*26890*/  STL.64 [R1+0x12c8], R10 ;  /* 0x0012c80a01007387 */ /* 0x000fe80000100a00 */
[----:B--2---:R-:W-:Y:S04]  /*268a0*/  STL.64 [R1+0x12c0], R8 ;  /* 0x0012c00801007387 */ /* 0x004fe80000100a00 */
[----:B------:R-:W2:Y:S04]  /*268b0*/  LDL.LU.64 R18, [R1+0x1408] ;  /* 0x0014080001127983 */ /* 0x000ea80000300a00 */
[----:B------:R-:W2:Y:S04]  /*268c0*/  LDL.LU.64 R16, [R1+0x1400] ;  /* 0x0014000001107983 */ /* 0x000ea80000300a00 */
        /* <DEDUP_REMOVED lines=46> */
[----:B------:R-:W2:Y:S01]  /*26bb0*/  LDL.LU.64 R24, [R1+0x1350] ;  /* 0x0013500001187983 */ /* 0x000ea20000300a00 */
[----:B------:R-:W-:Y:S01]  /*26bc0*/  IMAD.MOV.U32 R8, RZ, RZ, R3 ;  /* 0x000000ffff087224 */ /* 0x000fe200078e0003 */
[----:B------:R-:W-:Y:S01]  /*26bd0*/  MOV R9, R0 ;  /* 0x0000000000097202 */ /* 0x000fe20000000f00 */
[----:B--2---:R-:W-:Y:S01]  /*26be0*/  HMMA.16816.F32.BF16 R16, R20, R16, R24 ;  /* 0x000000101410723c */ /* 0x004fe20000041818 */
[----:B------:R-:W2:Y:S04]  /*26bf0*/  LDL.LU.64 R26, [R1+0x1348] ;  /* 0x00134800011a7983 */ /* 0x000ea80000300a00 */
[----:B------:R-:W2:-:S14]  /*26c00*/  LDL.LU.64 R24, [R1+0x1340] ;  /* 0x0013400001187983 */ /* 0x000e9c0000300a00 */
[----:B------:R-:W-:Y:S04]  /*26c10*/  STL.64 [R1+0x280], R16 ;  /* 0x0002801001007387 */ /* 0x000fe80000100a00 */
[----:B------:R0:W-:Y:S04]  /*26c20*/  STL.64 [R1+0x288], R18 ;  /* 0x0002881201007387 */ /* 0x0001e80000100a00 */
[----:B0-----:R-:W5:Y:S04]  /*26c30*/  LDL.LU.64 R18, [R1+0x1338] ;  /* 0x0013380001127983 */ /* 0x001f680000300a00 */
[----:B------:R-:W5:Y:S01]  /*26c40*/  LDL.LU.64 R16, [R1+0x1330] ;  /* 0x0013300001107983 */ /* 0x000f620000300a00 */
[----:B--2---:R-:W-:Y:S03]  /*26c50*/  HMMA.16816.F32.BF16 R8, R20, R8, R24 ;  /* 0x000000081408723c */ /* 0x004fe60000041818 */
[----:B------:R-:W4:Y:S04]  /*26c60*/  LDL.LU.64 R26, [R1+0x1328] ;  /* 0x00132800011a7983 */ /* 0x000f280000300a00 */
[----:B------:R-:W4:-:S12]  /*26c70*/  LDL.LU.64 R24, [R1+0x1320] ;  /* 0x0013200001187983 */ /* 0x000f180000300a00 */
[----:B------:R-:W-:Y:S04]  /*26c80*/  STL.64 [R1+0x270], R8 ;  /* 0x0002700801007387 */ /* 0x000fe80000100a00 */
[----:B------:R4:W-:Y:S04]  /*26c90*/  STL.64 [R1+0x278], R10 ;  /* 0x0002780a01007387 */ /* 0x0009e80000100a00 */
[----:B------:R-:W2:Y:S01]  /*26ca0*/  LDL.LU R3, [R1+0x60c] ;  /* 0x00060c0001037983 */ /* 0x000ea20000300800 */
[----:B-----5:R-:W-:-:S15]  /*26cb0*/  HMMA.16816.F32.BF16 R12, R20, R12, R16 ;  /* 0x0000000c140c723c */ /* 0x020fde0000041810 */
[----:B------:R-:W-:-:S04]  /*26cc0*/  NOP ;  /* 0x0000000000007918 */ /* 0x000fc80000000000 */
[----:B------:R-:W-:Y:S04]  /*26cd0*/  STL.64 [R1+0x260], R12 ;  /* 0x0002600c01007387 */ /* 0x000fe80000100a00 */
[----:B------:R-:W-:Y:S01]  /*26ce0*/  STL.64 [R1+0x268], R14 ;  /* 0x0002680e01007387 */ /* 0x000fe20000100a00 */
[----:B----4-:R-:W-:Y:S03]  /*26cf0*/  HMMA.16816.F32.BF16 R8, R20, R4, R24 ;  /* 0x000000041408723c */ /* 0x010fe60000041818 */
[----:B------:R-:W0:Y:S04]  /*26d00*/  LDSM.16.M88.4 R4, [R2+UR7+0x28880] ;  /* 0x028880070204783b */ /* 0x000e280008000200 */
[----:B------:R-:W-:-:S12]  /*26d10*/  LDSM.16.M88.4 R24, [R2+UR7+0x2b080] ;  /* 0x02b080070218783b */ /* 0x000fd80008000200 */
[----:B------:R-:W-:Y:S04]  /*26d20*/  STL.64 [R1+0x1d0], R8 ;  /* 0x0001d00801007387 */ /* 0x000fe80000100a00 */
[----:B------:R-:W-:Y:S04]  /*26d30*/  STL.64 [R1+0x1d8], R10 ;  /* 0x0001d80a01007387 */ /* 0x000fe80000100a00 */
[----:B------:R-:W-:Y:S01]  /*26d40*/  LDSM.16.M88.4 R8, [R2+UR7+0x2a080] ;  /* 0x02a080070208783b */ /* 0x000fe20008000200 */
[----:B0-----:R-:W-:-:S03]  /*26d50*/  MOV R16, R4 ;  /* 0x0000000400107202 */ /* 0x001fc60000000f00 */
[----:B------:R-:W-:Y:S01]  /*26d60*/  STL.64 [R1+0x258], R6 ;  /* 0x0002580601007387 */ /* 0x000fe20000100a00 */
[----:B------:R-:W-:-:S03]  /*26d70*/  IMAD.MOV.U32 R15, RZ, RZ, R5 ;  /* 0x000000ffff0f7224 */ /* 0x000fc600078e0005 */
[----:B------:R-:W0:Y:S02]  /*26d80*/  LDSM.16.M88.4 R4, [R2+UR7+0x29080] ;  /* 0x029080070204783b */ /* 0x000e240008000200 */
[----:B0-----:R-:W-:Y:S02]  /*26d90*/  MOV R14, R4 ;  /* 0x00000004000e7202 */ /* 0x001fe40000000f00 */
[----:B------:R-:W-:Y:S01]  /*26da0*/  STL.64 [R1+0x248], R6 ;  /* 0x0002480601007387 */ /* 0x000fe20000100a00 */
[----:B------:R-:W-:-:S03]  /*26db0*/  IMAD.MOV.U32 R13, RZ, RZ, R5 ;  /* 0x000000ffff0d7224 */ /* 0x000fc600078e0005 */
[----:B------:R-:W0:Y:S04]  /*26dc0*/  LDSM.16.M88.4 R4, [R2+UR7+0x29880] ;  /* 0x029880070204783b */ /* 0x000e280008000200 */
[----:B0-----:R-:W-:Y:S04]  /*26dd0*/  STL.64 [R1+0x238], R6 ;  /* 0x0002380601007387 */ /* 0x001fe80000100a00 */
[----:B------:R-:W-:Y:S04]  /*26de0*/  STL.64 [R1+0x1310], R26 ;  /* 0x0013101a01007387 */ /* 0x000fe80000100a00 */
[----:B------:R0:W-:Y:S02]  /*26df0*/  STL.64 [R1+0x1308], R24 ;  /* 0x0013081801007387 */ /* 0x0001e40000100a00 */
[----:B0-----:R-:W-:-:S02]  /*26e00*/  MOV R24, R16 ;  /* 0x0000001000187202 */ /* 0x001fc40000000f00 */
[----:B------:R-:W0:Y:S04]  /*26e10*/  LDSM.16.M88.4 R16, [R2+UR7+0x2b880] ;  /* 0x02b880070210783b */ /* 0x000e280008000200 */
[----:B0-----:R-:W-:Y:S04]  /*26e20*/  STL.64 [R1+0x12f8], R18 ;  /* 0x0012f81201007387 */ /* 0x001fe80000100a00 */
[----:B------:R0:W-:Y:S02]  /*26e30*/  STL.64 [R1+0x12f0], R16 ;  /* 0x0012f01001007387 */ /* 0x0001e40000100a00 */
[----:B0-----:R-:W-:Y:S01]  /*26e40*/  MOV R16, R14 ;  /* 0x0000000e00107202 */ /* 0x001fe20000000f00 */
[----:B------:R-:W-:-:S05]  /*26e50*/  IMAD.MOV.U32 R17, RZ, RZ, R13 ;  /* 0x000000ffff117224 */ /* 0x000fca00078e000d */
[----:B------:R0:W-:Y:S04]  /*26e60*/  STL.64 [R1+0x1318], R16 ;  /* 0x0013181001007387 */ /* 0x0001e80000100a00 */
[----:B0-----:R-:W4:Y:S04]  /*26e70*/  LDL.LU R16, [R1+0x50] ;  /* 0x0000500001107983 */ /* 0x001f280000300800 */
[----:B------:R-:W4:Y:S04]  /*26e80*/  LDL.LU R17, [R1+0x54] ;  /* 0x0000540001117983 */ /* 0x000f280000300800 */
[----:B------:R-:W4:Y:S04]  /*26e90*/  LDL.LU R18, [R1+0x58] ;  /* 0x0000580001127983 */ /* 0x000f280000300800 */
[----:B------:R-:W4:Y:S01]  /*26ea0*/  LDL.LU R19, [R1+0x5c] ;  /* 0x00005c0001137983 */ /* 0x000f220000300800 */
[----:B------:R-:W-:-:S03]  /*26eb0*/  MOV R12, R4 ;  /* 0x00000004000c7202 */ /* 0x000fc60000000f00 */
[----:B------:R-:W-:Y:S04]  /*26ec0*/  STL.64 [R1+0x228], R10 ;  /* 0x0002280a01007387 */ /* 0x000fe80000100a00 */
[----:B------:R0:W-:Y:S01]  /*26ed0*/  STL.64 [R1+0x12d8], R8 ;  /* 0x0012d80801007387 */ /* 0x0001e20000100a00 */
[----:B------:R-:W-:Y:S02]  /*26ee0*/  IMAD.MOV.U32 R25, RZ, RZ, R15 ;  /* 0x000000ffff197224 */ /* 0x000fe400078e000f */
[----:B------:R-:W-:Y:S02]  /*26ef0*/  IMAD.MOV.U32 R0, RZ, RZ, R5 ;  /* 0x000000ffff007224 */ /* 0x000fe400078e0005 */
[----:B------:R-:W-:Y:S01]  /*26f00*/  LDSM.16.M88.4 R4, [R2+UR7+0x2a880] ;  /* 0x02a880070204783b */ /* 0x000fe20008000200 */
[----:B0-----:R-:W-:-:S03]  /*26f10*/  MOV R8, R12 ;  /* 0x0000000c00087202 */ /* 0x001fc60000000f00 */
[----:B------:R-:W0:Y:S01]  /*26f20*/  LDSM.16.M88.4 R12, [R2+UR7+0x2c080] ;  /* 0x02c08007020c783b */ /* 0x000e220008000200 */
[----:B------:R-:W-:-:S05]  /*26f30*/  IMAD.MOV.U32 R9, RZ, RZ, R0 ;  /* 0x000000ffff097224 */ /* 0x000fca00078e0000 */
[----:B------:R1:W-:Y:S04]  /*26f40*/  STL.64 [R1+0x1300], R8 ;  /* 0x0013000801007387 */ /* 0x0003e80000100a00 */
[----:B-1----:R-:W5:Y:S04]  /*26f50*/  LDL.LU R8, [R1+0x40] ;  /* 0x0000400001087983 */ /* 0x002f680000300800 */
[----:B------:R-:W5:Y:S04]  /*26f60*/  LDL.LU R9, [R1+0x44] ;  /* 0x0000440001097983 */ /* 0x000f680000300800 */
[----:B------:R-:W5:Y:S04]  /*26f70*/  LDL.LU R10, [R1+0x48] ;  /* 0x00004800010a7983 */ /* 0x000f680000300800 */
[----:B------:R-:W5:Y:S04]  /*26f80*/  LDL.LU R11, [R1+0x4c] ;  /* 0x00004c00010b7983 */ /* 0x000f680000300800 */
[----:B0-----:R-:W-:Y:S04]  /*26f90*/  STL.64 [R1+0x12e8], R14 ;  /* 0x0012e80e01007387 */ /* 0x001fe80000100a00 */
[----:B------:R0:W-:Y:S04]  /*26fa0*/  STL.64 [R1+0x12e0], R12 ;  /* 0x0012e00c01007387 */ /* 0x0001e80000100a00 */
[----:B0-----:R-:W2:Y:S04]  /*26fb0*/  LDL.LU R12, [R1+0x30] ;  /* 0x00003000010c7983 */ /* 0x001ea80000300800 */
[----:B------:R-:W2:Y:S04]  /*26fc0*/  LDL.LU R13, [R1+0x34] ;  /* 0x00003400010d7983 */ /* 0x000ea80000300800 */
[----:B------:R-:W2:Y:S04]  /*26fd0*/  LDL.LU R14, [R1+0x38] ;  /* 0x00003800010e7983 */ /* 0x000ea80000300800 */
[----:B------:R-:W2:Y:S04]  /*26fe0*/  LDL.LU R15, [R1+0x3c] ;  /* 0x00003c00010f7983 */ /* 0x000ea80000300800 */
[----:B------:R-:W-:Y:S04]  /*26ff0*/  STL.64 [R1+0x218], R6 ;  /* 0x0002180601007387 */ /* 0x000fe80000100a00 */
[----:B------:R0:W-:Y:S04]  /*27000*/  STL.64 [R1+0x12d0], R4 ;  /* 0x0012d00401007387 */ /* 0x0001e80000100a00 */
[----:B0-----:R-:W2:Y:S04]  /*27010*/  LDL.LU R4, [R1+0x20] ;  /* 0x0000200001047983 */ /* 0x001ea80000300800 */
[----:B------:R-:W2:Y:S04]  /*27020*/  LDL.LU R5, [R1+0x24] ;  /* 0x0000240001057983 */ /* 0x000ea80000300800 */
[----:B------:R-:W2:Y:S01]  /*27030*/  LDL.LU R6, [R1+0x28] ;  /* 0x0000280001067983 */ /* 0x000ea20000300800 */
[----:B----4-:R-:W-:Y:S03]  /*27040*/  HMMA.16816.F32.BF16 R24, R20, R24, R16 ;  /* 0x000000181418723c */ /* 0x010fe60000041810 */
[----:B------:R-:W5:-:S15]  /*27050*/  LDL.LU.64 R16, [R1+0x1318] ;  /* 0x0013180001107983 */ /* 0x000f5e0000300a00 */
[----:B------:R-:W-:Y:S01]  /*27060*/  NOP ;  /* 0x0000000000007918 */ /* 0x000fe20000000000 */
[----:B------:R-:W-:Y:S04]  /*27070*/  STL.64 [R1+0x1c0], R24 ;  /* 0x0001c01801007387 */ /* 0x000fe80000100a00 */
[----:B------:R0:W-:Y:S04]  /*27080*/  STL.64 [R1+0x1c8], R26 ;  /* 0x0001c81a01007387 */ /* 0x0001e80000100a00 */
[----:B0-----:R-:W4:Y:S04]  /*27090*/  LDL.LU.64 R26, [R1+0x1310] ;  /* 0x00131000011a7983 */ /* 0x001f280000300a00 */
[----:B------:R-:W2:Y:S01]  /*270a0*/  LDL.LU.64 R24, [R1+0x1308] ;  /* 0x0013080001187983 */ /* 0x000ea20000300a00 */
[----:B-----5:R-:W-:Y:S03]  /*270b0*/  HMMA.16816.F32.BF16 R16, R20, R16, R8 ;  /* 0x000000101410723c */ /* 0x020fe60000041808 */
[----:B----4-:R-:W-:Y:S04]  /*270c0*/  STL.64 [R1+0x208], R26 ;  /* 0x0002081a01007387 */ /* 0x010fe80000100a00 */
[----:B------:R-:W2:-:S12]  /*270d0*/  LDL.LU.64 R8, [R1+0x1300] ;  /* 0x0013000001087983 */ /* 0x000e980000300a00 */
[----:B------:R-:W-:Y:S04]  /*270e0*/  STL.64 [R1+0x1b0], R16 ;  /* 0x0001b01001007387 */ /* 0x000fe80000100a00 */
[----:B------:R0:W-:Y:S04]  /*270f0*/  STL.64 [R1+0x1b8], R18 ;  /* 0x0001b81201007387 */ /* 0x0001e80000100a00 */
[----:B0-----:R-:W4:Y:S04]  /*27100*/  LDL.LU.64 R18, [R1+0x12f8] ;  /* 0x0012f80001127983 */ /* 0x001f280000300a00 */
[----:B------:R-:W5:Y:S01]  /*27110*/  LDL.LU.64 R16, [R1+0x12f0] ;  /* 0x0012f00001107983 */ /* 0x000f620000300a00 */
[----:B--2---:R-:W-:Y:S03]  /*27120*/  HMMA.16816.F32.BF16 R8, R20, R8, R12 ;  /* 0x000000081408723c */ /* 0x004fe6000004180c */
[----:B----4-:R-:W-:Y:S04]  /*27130*/  STL.64 [R1+0x1f8], R18 ;  /* 0x0001f81201007387 */ /* 0x010fe80000100a00 */
[----:B------:R-:W2:Y:S04]  /*27140*/  LDL.LU.64 R14, [R1+0x12e8] ;  /* 0x0012e800010e7983 */ /* 0x000ea80000300a00 */
[----:B------:R-:W4:Y:S08]  /*27150*/  LDL.LU.64 R12, [R1+0x12e0] ;  /* 0x0012e000010c7983 */ /* 0x000f300000300a00 */
[----:B------:R0:W-:Y:S04]  /*27160*/  STL.64 [R1+0x1a0], R8 ;  /* 0x0001a00801007387 */ /* 0x0001e80000100a00 */
[----:B------:R1:W-:Y:S04]  /*27170*/  STL.64 [R1+0x1a8], R10 ;  /* 0x0001a80a01007387 */ /* 0x0003e80000100a00 */
[----:B0-----:R-:W1:Y:S01]  /*27180*/  LDL.LU.64 R8, [R1+0x12d8] ;  /* 0x0012d80001087983 */ /* 0x001e620000300a00 */
[----:B---3--:R-:W-:-:S07]  /*27190*/  MOV R7, R28 ;  /* 0x0000001c00077202 */ /* 0x008fce0000000f00 */
[----:B-1----:R-:W-:Y:S01]  /*271a0*/  HMMA.16816.F32.BF16 R8, R20, R8, R4 ;  /* 0x000000081408723c */ /* 0x002fe20000041804 */
[----:B--2---:R-:W-:Y:S04]  /*271b0*/  STL.64 [R1+0x1e8], R14 ;  /* 0x0001e80e01007387 */ /* 0x004fe80000100a00 */
[----:B------:R-:W2:-:S14]  /*271c0*/  LDL.LU.64 R4, [R1+0x12d0] ;  /* 0x0012d00001047983 */ /* 0x000e9c0000300a00 */
        /* <DEDUP_REMOVED lines=9> */
[----:B0-----:R-:W3:Y:S04]  /*27260*/  LDL.LU.64 R6, [R1+0x12a8] ;  /* 0x0012a80001067983 */ /* 0x001ee80000300a00 */
[----:B------:R-:W3:Y:S01]  /*27270*/  LDL.LU.64 R4, [R1+0x12a0] ;  /* 0x0012a00001047983 */ /* 0x000ee20000300a00 */
[----:B--2---:R-:W-:Y:S03]  /*27280*/  HMMA.16816.F32.BF16 R24, R20, R24, R8 ;  /* 0x000000181418723c */ /* 0x004fe60000041808 */
[----:B------:R-:W4:Y:S04]  /*27290*/  LDL.LU.64 R10, [R1+0x1298] ;  /* 0x00129800010a7983 */ /* 0x000f280000300a00 */
[----:B------:R-:W4:-:S12]  /*272a0*/  LDL.LU.64 R8, [R1+0x1290] ;  /* 0x0012900001087983 */ /* 0x000f180000300a00 */
[----:B------:R-:W-:Y:S04]  /*272b0*/  STL.64 [R1+0x170], R24 ;  /* 0x0001701801007387 */ /* 0x000fe80000100a00 */
[----:B------:R0:W-:Y:S01]  /*272c0*/  STL [R1+0x178], R26 ;  /* 0x0001781a01007387 */ /* 0x0001e20000100800 */
[----:B------:R-:W-:-:S03]  /*272d0*/  IMAD.MOV.U32 R28, RZ, RZ, R27 ;  /* 0x000000ffff1c7224 */ /* 0x000fc600078e001b */
[----:B0-----:R-:W5:Y:S04]  /*272e0*/  LDL.LU.64 R26, [R1+0x1288] ;  /* 0x00128800011a7983 */ /* 0x001f680000300a00 */
[----:B------:R-:W5:Y:S04]  /*272f0*/  LDL.LU.64 R24, [R1+0x1280] ;  /* 0x0012800001187983 */ /* 0x000f680000300a00 */
[----:B------:R0:W-:Y:S04]  /*27300*/  STL [R1+0x11f0], R28 ;  /* 0x0011f01c01007387 */ /* 0x0001e80000100800 */
[----:B0-----:R-:W2:Y:S01]  /*27310*/  LDL.LU R28, [R1+0x618] ;  /* 0x00061800011c7983 */ /* 0x001ea20000300800 */
[C---:B----4-:R-:W-:Y:S03]  /*27320*/  HMMA.16816.F32.BF16 R8, R20.reuse, R12, R8 ;  /* 0x0000000c1408723c */ /* 0x050fe60000041808 */
[----:B------:R-:W3:Y:S05]  /*27330*/  LDSM.16.M88.4 R12, [R2+UR7+0x2c880] ;  /* 0x02c88007020c783b */ /* 0x000eea0008000200 */
[----:B-----5:R-:W-:Y:S01]  /*27340*/  HMMA.16816.F32.BF16 R16, R20, R16, R24 ;  /* 0x000000101410723c */ /* 0x020fe20000041818 */
[----:B------:R-:W4:Y:S04]  /*27350*/  LDL.LU R24, [R1+0x614] ;  /* 0x0006140001187983 */ /* 0x000f280000300800 */
[----:B------:R-:W5:-:S14]  /*27360*/  LDL.LU R26, [R1+0x620] ;  /* 0x00062000011a7983 */ /* 0x000f5c0000300800 */
[----:B------:R-:W-:Y:S04]  /*27370*/  STL.64 [R1+0x160], R16 ;  /* 0x0001601001007387 */ /* 0x000fe80000100a00 */
[----:B------:R-:W-:Y:S04]  /*27380*/  STL.64 [R1+0x168], R18 ;  /* 0x0001681201007387 */ /* 0x000fe80000100a00 */
[----:B------:R-:W2:Y:S04]  /*27390*/  LDL.LU R27, [R1+0x610] ;  /* 0x00061000011b7983 */ /* 0x000ea80000300800 */
[----:B------:R-:W-:Y:S04]  /*273a0*/  STL.64 [R1+0x110], R8 ;  /* 0x0001100801007387 */ /* 0x000fe80000100a00 */
[----:B------:R-:W-:Y:S04]  /*273b0*/  STL.64 [R1+0x118], R10 ;  /* 0x0001180a01007387 */ /* 0x000fe80000100a00 */
[----:B------:R-:W0:Y:S04]  /*273c0*/  LDSM.16.M88.4 R8, [R2+UR7+0x2d880] ;  /* 0x02d880070208783b */ /* 0x000e280008000200 */
[----:B------:R-:W1:Y:S01]  /*273d0*/  LDSM.16.M88.4 R16, [R2+UR7+0x2d080] ;  /* 0x02d080070210783b */ /* 0x000e620008000200 */
[----:B---3--:R-:W-:Y:S03]  /*273e0*/  HMMA.16816.F32.BF16 R4, R20, R12, R4 ;  /* 0x0000000c1404723c */ /* 0x008fe60000041804 */
[----:B0-----:R-:W-:Y:S04]  /*273f0*/  STL.64 [R1+0x138], R10 ;  /* 0x0001380a01007387 */ /* 0x001fe80000100a00 */
[----:B------:R0:W-:Y:S04]  /*27400*/  STL.64 [R1+0x158], R14 ;  /* 0x0001580e01007387 */ /* 0x0001e80000100a00 */
[----:B0-----:R-:W3:Y:S04]  /*27410*/  LDL.LU.64 R14, [R1+0x1278] ;  /* 0x00127800010e7983 */ /* 0x001ee80000300a00 */
[----:B------:R-:W3:Y:S04]  /*27420*/  LDL.LU.64 R12, [R1+0x1270] ;  /* 0x00127000010c7983 */ /* 0x000ee80000300a00 */
[----:B-1----:R-:W-:Y:S04]  /*27430*/  STL.64 [R1+0x148], R18 ;  /* 0x0001481201007387 */ /* 0x002fe80000100a00 */
[----:B------:R0:W-:Y:S04]  /*27440*/  STL.64 [R1+0x100], R4 ;  /* 0x0001000401007387 */ /* 0x0001e80000100a00 */
[----:B------:R1:W-:Y:S04]  /*27450*/  STL.64 [R1+0x108], R6 ;  /* 0x0001080601007387 */ /* 0x0003e80000100a00 */
[----:B0-----:R-:W2:Y:S04]  /*27460*/  LDL.LU R4, [R1+0xf0] ;  /* 0x0000f00001047983 */ /* 0x001ea80000300800 */
[----:B------:R-:W2:Y:S04]  /*27470*/  LDL.LU R5, [R1+0xf4] ;  /* 0x0000f40001057983 */ /* 0x000ea80000300800 */
[----:B-1----:R-:W2:Y:S04]  /*27480*/  LDL.LU R6, [R1+0xf8] ;  /* 0x0000f80001067983 */ /* 0x002ea80000300800 */
[----:B------:R-:W2:Y:S01]  /*27490*/  LDL.LU R7, [R1+0xfc] ;  /* 0x0000fc0001077983 */ /* 0x000ea20000300800 */
[----:B------:R-:W-:Y:S01]  /*274a0*/  MOV R0, R8 ;  /* 0x0000000800007202 */ /* 0x000fe20000000f00 */
[----:B------:R-:W-:-:S02]  /*274b0*/  IMAD.MOV.U32 R25, RZ, RZ, R9 ;  /* 0x000000ffff197224 */ /* 0x000fc400078e0009 */
[----:B------:R-:W0:Y:S01]  /*274c0*/  LDSM.16.M88.4 R8, [R2+UR7+0x2e080] ;  /* 0x02e080070208783b */ /* 0x000e220008000200 */
[----:B---3--:R-:W-:Y:S03]  /*274d0*/  HMMA.16816.F32.BF16 R12, R20, R16, R12 ;  /* 0x00000010140c723c */ /* 0x008fe6000004180c */
[----:B--2---:R-:W-:Y:S04]  /*274e0*/  STL.64 [R1+0x1238], R6 ;  /* 0x0012380601007387 */ /* 0x004fe80000100a00 */
[----:B------:R1:W-:Y:S02]  /*274f0*/  STL.64 [R1+0x1230], R4 ;  /* 0x0012300401007387 */ /* 0x0003e40000100a00 */
[----:B-1----:R-:W-:-:S02]  /*27500*/  MOV R4, R0 ;  /* 0x0000000000047202 */ /* 0x002fc40000000f00 */
[----:B------:R-:W2:Y:S04]  /*27510*/  LDL.LU R0, [R1+0x1268] ;  /* 0x0012680001007983 */ /* 0x000ea80000300800 */
[----:B------:R-:W3:Y:S04]  /*27520*/  LDL.LU.64 R18, [R1+0x1260] ;  /* 0x0012600001127983 */ /* 0x000ee80000300a00 */
[----:B------:R-:W2:Y:S04]  /*27530*/  LDL.LU.64 R16, [R1+0x1258] ;  /* 0x0012580001107983 */ /* 0x000ea80000300a00 */
[----:B------:R2:W-:Y:S04]  /*27540*/  STL.64 [R1+0xe0], R12 ;  /* 0x0000e00c01007387 */ /* 0x0005e80000100a00 */
[----:B------:R3:W-:Y:S01]  /*27550*/  STL.64 [R1+0xe8], R14 ;  /* 0x0000e80e01007387 */ /* 0x0007e20000100a00 */
[----:B--2---:R-:W-:Y:S01]  /*27560*/  MOV R12, R16 ;  /* 0x00000010000c7202 */ /* 0x004fe20000000f00 */
[----:B------:R-:W-:-:S02]  /*27570*/  IMAD.MOV.U32 R13, RZ, RZ, R17 ;  /* 0x000000ffff0d7224 */ /* 0x000fc400078e0011 */
[----:B------:R-:W2:Y:S04]  /*27580*/  LDL.LU R16, [R1+0x1250] ;  /* 0x0012500001107983 */ /* 0x000ea80000300800 */
[----:B0-----:R-:W-:Y:S04]  /*27590*/  STL.64 [R1+0x128], R10 ;  /* 0x0001280a01007387 */ /* 0x001fe80000100a00 */
[----:B------:R-:W2:Y:S01]  /*275a0*/  LDL.LU R17, [R1+0x124c] ;  /* 0x00124c0001117983 */ /* 0x000ea20000300800 */
[----:B---3--:R-:W-:Y:S01]  /*275b0*/  MOV R14, R18 ;  /* 0x00000012000e7202 */ /* 0x008fe20000000f00 */
[----:B------:R-:W-:-:S02]  /*275c0*/  IMAD.MOV.U32 R15, RZ, RZ, R19 ;  /* 0x000000ffff0f7224 */ /* 0x000fc400078e0013 */
[----:B------:R-:W2:Y:S04]  /*275d0*/  LDL.LU R18, [R1+0x1248] ;  /* 0x0012480001127983 */ /* 0x000ea80000300800 */
[----:B------:R-:W2:Y:S01]  /*275e0*/  LDL.LU R19, [R1+0x1244] ;  /* 0x0012440001137983 */ /* 0x000ea20000300800 */
[----:B------:R-:W-:-:S03]  /*275f0*/  IMAD.MOV.U32 R5, RZ, RZ, R25 ;  /* 0x000000ffff057224 */ /* 0x000fc600078e0019 */
[----:B------:R-:W-:Y:S04]  /*27600*/  STL.64 [R1+0x1228], R14 ;  /* 0x0012280e01007387 */ /* 0x000fe80000100a00 */
[----:B------:R0:W-:Y:S04]  /*27610*/  STL.64 [R1+0x1220], R12 ;  /* 0x0012200c01007387 */ /* 0x0001e80000100a00 */
[----:B0-----:R-:W3:Y:S04]  /*27620*/  LDL.LU R12, [R1+0x380] ;  /* 0x00038000010c7983 */ /* 0x001ee80000300800 */
[----:B------:R-:W3:Y:S04]  /*27630*/  LDL.LU R13, [R1+0x384] ;  /* 0x00038400010d7983 */ /* 0x000ee80000300800 */
[----:B------:R-:W3:Y:S01]  /*27640*/  LDL.LU R14, [R1+0x388] ;  /* 0x00038800010e7983 */ /* 0x000ee20000300800 */
[----:B------:R-:W-:-:S03]  /*27650*/  MOV R15, R0 ;  /* 0x00000000000f7202 */ /* 0x000fc60000000f00 */
[----:B------:R-:W3:Y:S04]  /*27660*/  LDL.LU R0, [R1+0x1240] ;  /* 0x0012400001007983 */ /* 0x000ee80000300800 */
[----:B------:R-:W3:Y:S04]  /*27670*/  LDL.LU R25, [R1+0x61c] ;  /* 0x00061c0001197983 */ /* 0x000ee80000300800 */
[----:B------:R-:W3:Y:S01]  /*27680*/  LDL.LU.64 R6, [R1+0x1238] ;  /* 0x0012380001067983 */ /* 0x000ee20000300a00 */
[----:B--2---:R-:W-:Y:S03]  /*27690*/  HMMA.16816.F32.BF16 R16, R20, R4, R16 ;  /* 0x000000041410723c */ /* 0x004fe60000041810 */
[----:B------:R-:W3:Y:S04]  /*276a0*/  LDL.LU.64 R4, [R1+0x1230] ;  /* 0x0012300001047983 */ /* 0x000ee80000300a00 */
[----:B------:R-:W2:-:S12]  /*276b0*/  LDL.LU R11, [R1+0x624] ;  /* 0x00062400010b7983 */ /* 0x000e980000300800 */
[----:B------:R-:W-:Y:S04]  /*276c0*/  STL.64 [R1+0xb0], R16 ;  /* 0x0000b01001007387 */ /* 0x000fe80000100a00 */
[----:B------:R-:W-:Y:S04]  /*276d0*/  STL.64 [R1+0xb8], R18 ;  /* 0x0000b81201007387 */ /* 0x000fe80000100a00 */
[----:B------:R-:W0:Y:S01]  /*276e0*/  LDSM.16.M88.4 R16, [R2+UR7+0x2e880] ;  /* 0x02e880070210783b */ /* 0x000e220008000200 */
[----:B---3--:R-:W-:-:S15]  /*276f0*/  HMMA.16816.F32.BF16 R4, R20, R8, R4 ;  /* 0x000000081404723c */ /* 0x008fde0000041804 */
[----:B------:R-:W-:-:S04]  /*27700*/  NOP ;  /* 0x0000000000007918 */ /* 0x000fc80000000000 */
[----:B------:R-:W-:Y:S04]  /*27710*/  STL.64 [R1+0xa0], R4 ;  /* 0x0000a00401007387 */ /* 0x000fe80000100a00 */
[----:B------:R-:W-:Y:S04]  /*27720*/  STL.64 [R1+0xa8], R6 ;  /* 0x0000a80601007387 */ /* 0x000fe80000100a00 */
[----:B0-----:R0:W-:Y:S04]  /*27730*/  STL.64 [R1+0xd8], R18 ;  /* 0x0000d81201007387 */ /* 0x0011e80000100a00 */
[----:B------:R-:W1:Y:S01]  /*27740*/  LDSM.16.M88.4 R4, [R2+UR7+0x2f080] ;  /* 0x02f080070204783b */ /* 0x000e620008000200 */
[----:B0-----:R-:W-:Y:S03]  /*27750*/  HMMA.16816.F32.BF16 R16, R20, R16, R12 ;  /* 0x000000101410723c */ /* 0x001fe6000004180c */
[----:B------:R-:W3:Y:S04]  /*27760*/  LDL.LU.64 R14, [R1+0x1228] ;  /* 0x00122800010e7983 */ /* 0x000ee80000300a00 */
[----:B------:R-:W3:Y:S01]  /*27770*/  LDL.LU.64 R12, [R1+0x1220] ;  /* 0x00122000010c7983 */ /* 0x000ee20000300a00 */
[----:B------:R-:W-:-:S04]  /*27780*/  FADD R3, R3, -R0 ;  /* 0x8000000003037221 */ /* 0x000fc80000000000 */
[----:B------:R-:W-:Y:S01]  /*27790*/  FMUL R3, R3, 1.4426950216293334961 ;  /* 0x3fb8aa3b03037820 */ /* 0x000fe20000400000 */
[----:B-1----:R3:W-:Y:S06]  /*277a0*/  STL.64 [R1+0xc8], R6 ;  /* 0x0000c80601007387 */ /* 0x0027ec0000100a00 */
[----:B------:R-:W-:Y:S04]  /*277b0*/  STL.64 [R1+0x90], R16 ;  /* 0x0000901001007387 */ /* 0x000fe80000100a00 */
[----:B------:R-:W-:Y:S01]  /*277c0*/  STL.64 [R1+0x98], R18 ;  /* 0x0000981201007387 */ /* 0x000fe20000100a00 */
[----:B---3--:R-:W-:Y:S03]  /*277d0*/  HMMA.16816.F32.BF16 R4, R20, R4, R12 ;  /* 0x000000041404723c */ /* 0x008fe6000004180c */
[----:B------:R-:W0:-:S15]  /*277e0*/  LDSM.16.M88.4 R12, [R2+UR7+0x2f880] ;  /* 0x02f88007020c783b */ /* 0x000e1e0008000200 */
[----:B------:R-:W-:Y:S01]  /*277f0*/  NOP ;  /* 0x0000000000007918 */ /* 0x000fe20000000000 */
[----:B------:R4:W-:Y:S02]  /*27800*/  STL.64 [R1+0x80], R4 ;  /* 0x0000800401007387 */ /* 0x0009e40000100a00 */
[--C-:B----4-:R-:W-:Y:S02]  /*27810*/  FADD R4, R24, -R0.reuse ;  /* 0x8000000018047221 */ /* 0x110fe40000000000 */
[----:B------:R1:W3:Y:S01]  /*27820*/  MUFU.EX2 R24, R3 ;  /* 0x0000000300187308 */ /* 0x0002e20000000800 */
[----:B------:R-:W-:Y:S01]  /*27830*/  STL.64 [R1+0x88], R6 ;  /* 0x0000880601007387 */ /* 0x000fe20000100a00 */
[----:B-1----:R-:W-:Y:S01]  /*27840*/  FMUL R3, R4, 1.4426950216293334961 ;  /* 0x3fb8aa3b04037820 */ /* 0x002fe20000400000 */
[----:B------:R-:W-:-:S05]  /*27850*/  FADD R4, R28, -R0 ;  /* 0x800000001c047221 */ /* 0x000fca0000000000 */
[----:B------:R1:W4:Y:S01]  /*27860*/  MUFU.EX2 R28, R3 ;  /* 0x00000003001c7308 */ /* 0x0003220000000800 */
[----:B---3--:R-:W-:Y:S04]  /*27870*/  STL [R1+0x4f0], R24 ;  /* 0x0004f01801007387 */ /* 0x008fe80000100800 */
[----:B------:R3:W-:Y:S01]  /*27880*/  STL [R1+0x1218], R0 ;  /* 0x0012180001007387 */ /* 0x0007e20000100800 */
[----:B-1----:R-:W-:Y:S01]  /*27890*/  FMUL R3, R4, 1.4426950216293334961 ;  /* 0x3fb8aa3b04037820 */ /* 0x002fe20000400000 */
[----:B-----5:R-:W-:Y:S02]  /*278a0*/  FADD R4, R26, -R0 ;  /* 0x800000001a047221 */ /* 0x020fe40000000000 */
[----:B---3--:R-:W3:Y:S01]  /*278b0*/  LDL R0, [R1+0x4b0] ;  /* 0x0004b00001007983 */ /* 0x008ee20000100800 */
[----:B------:R1:W5:Y:S02]  /*278c0*/  MUFU.EX2 R26, R3 ;  /* 0x00000003001a7308 */ /* 0x0003640000000800 */
[----:B-1----:R-:W-:Y:S01]  /*278d0*/  FMUL R3, R4, 1.4426950216293334961 ;  /* 0x3fb8aa3b04037820 */ /* 0x002fe20000400000 */
[----:B----4-:R-:W-:Y:S04]  /*278e0*/  STL [R1+0x4ec], R28 ;  /* 0x0004ec1c01007387 */ /* 0x010fe80000100800 */
[----:B-----5:R-:W-:Y:S04]  /*278f0*/  STL [R1+0x4e8], R26 ;  /* 0x0004e81a01007387 */ /* 0x020fe80000100800 */
[----:B0-----:R-:W-:Y:S01]  /*27900*/  STL.64 [R1+0x78], R14 ;  /* 0x0000780e01007387 */ /* 0x001fe20000100a00 */
[----:B---3--:R-:W-:-:S02]  /*27910*/  FADD R4, R27, -R0 ;  /* 0x800000001b047221 */ /* 0x008fc40000000000 */
[----:B------:R0:W1:Y:S02]  /*27920*/  MUFU.EX2 R27, R3 ;  /* 0x00000003001b7308 */ /* 0x0000640000000800 */
[----:B------:R-:W-:Y:S01]  /*27930*/  FMUL R2, R4, 1.4426950216293334961 ;  /* 0x3fb8aa3b04027820 */ /* 0x000fe20000400000 */
[----:B0-----:R-:W-:-:S05]  /*27940*/  FADD R3, R25, -R0 ;  /* 0x8000000019037221 */ /* 0x001fca0000000000 */
[----:B------:R0:W3:Y:S01]  /*27950*/  MUFU.EX2 R25, R2 ;  /* 0x0000000200197308 */ /* 0x0000e20000000800 */
[----:B-1----:R-:W-:Y:S04]  /*27960*/  STL [R1+0x4e4], R27 ;  /* 0x0004e41b01007387 */ /* 0x002fe80000100800 */
[----:B------:R-:W4:Y:S01]  /*27970*/  LDL.LU R10, [R1+0x408] ;  /* 0x00040800010a7983 */ /* 0x000f220000300800 */
[----:B0-----:R-:W-:Y:S01]  /*27980*/  FMUL R2, R3, 1.4426950216293334961 ;  /* 0x3fb8aa3b03027820 */ /* 0x001fe20000400000 */
[----:B--2---:R-:W-:Y:S02]  /*27990*/  FADD R3, R11, -R0 ;  /* 0x800000000b037221 */ /* 0x004fe40000000000 */
[----:B---3--:R-:W-:Y:S04]  /*279a0*/  STL [R1+0x4e0], R25 ;  /* 0x0004e01901007387 */ /* 0x008fe80000100800 */
[----:B------:R-:W-:Y:S04]  /*279b0*/  STL.64 [R1+0x1200], R26 ;  /* 0x0012001a01007387 */ /* 0x000fe80000100a00 */
[----:B------:R-:W-:Y:S04]  /*279c0*/  STL.64 [R1+0x11f8], R24 ;  /* 0x0011f81801007387 */ /* 0x000fe80000100a00 */
[----:B------:R-:W4:Y:S04]  /*279d0*/  LDL.LU R11, [R1+0x40c] ;  /* 0x00040c00010b7983 */ /* 0x000f280000300800 */
[----:B----4-:R-:W-:Y:S04]  /*279e0*/  STL.64 [R1+0x1160], R10 ;  /* 0x0011600a01007387 */ /* 0x010fe80000100a00 */
[----:B------:R-:W2:Y:S04]  /*279f0*/  LDL.LU R18, [R1+0x3f8] ;  /* 0x0003f80001127983 */ /* 0x000ea80000300800 */
[----:B------:R-:W2:Y:S04]  /*27a00*/  LDL.LU R19, [R1+0x3fc] ;  /* 0x0003fc0001137983 */ /* 0x000ea80000300800 */
[----:B--2---:R0:W-:Y:S04]  /*27a10*/  STL.64 [R1+0x1168], R18 ;  /* 0x0011681201007387 */ /* 0x0041e80000100a00 */
[----:B------:R-:W2:Y:S04]  /*27a20*/  LDL.LU R4, [R1+0x2f0] ;  /* 0x0002f00001047983 */ /* 0x000ea80000300800 */
[----:B------:R-:W2:Y:S04]  /*27a30*/  LDL.LU R5, [R1+0x2f4] ;  /* 0x0002f40001057983 */ /* 0x000ea80000300800 */
[----:B------:R-:W3:Y:S04]  /*27a40*/  LDL.LU R6, [R1+0x2f8] ;  /* 0x0002f80001067983 */ /* 0x000ee80000300800 */
[----:B------:R-:W3:Y:S04]  /*27a50*/  LDL.LU R7, [R1+0x2fc] ;  /* 0x0002fc0001077983 */ /* 0x000ee80000300800 */
[----:B---3--:R-:W-:Y:S04]  /*27a60*/  STL.64 [R1+0x1178], R6 ;  /* 0x0011780601007387 */ /* 0x008fe80000100a00 */
[----:B--2---:R1:W-:Y:S04]  /*27a70*/  STL.64 [R1+0x1170], R4 ;  /* 0x0011700401007387 */ /* 0x0043e80000100a00 */
[----:B0-----:R-:W2:Y:S04]  /*27a80*/  LDL.LU R18, [R1+0x3d8] ;  /* 0x0003d80001127983 */ /* 0x001ea80000300800 */
[----:B------:R-:W2:Y:S04]  /*27a90*/  LDL.LU R19, [R1+0x3dc] ;  /* 0x0003dc0001137983 */ /* 0x000ea80000300800 */
[----:B--2---:R0:W-:Y:S04]  /*27aa0*/  STL.64 [R1+0x1180], R18 ;  /* 0x0011801201007387 */ /* 0x0041e80000100a00 */
[----:B-1----:R-:W2:Y:S04]  /*27ab0*/  LDL.LU R4, [R1+0x310] ;  /* 0x0003100001047983 */ /* 0x002ea80000300800 */
[----:B------:R-:W2:Y:S04]  /*27ac0*/  LDL.LU R5, [R1+0x314] ;  /* 0x0003140001057983 */ /* 0x000ea80000300800 */
[----:B------:R-:W3:Y:S04]  /*27ad0*/  LDL.LU R6, [R1+0x318] ;  /* 0x0003180001067983 */ /* 0x000ee80000300800 */
[----:B------:R-:W3:Y:S04]  /*27ae0*/  LDL.LU R7, [R1+0x31c] ;  /* 0x00031c0001077983 */ /* 0x000ee80000300800 */
[----:B---3--:R-:W-:Y:S04]  /*27af0*/  STL.64 [R1+0x1190], R6 ;  /* 0x0011900601007387 */ /* 0x008fe80000100a00 */
[----:B--2---:R-:W-:Y:S04]  /*27b00*/  STL.64 [R1+0x1188], R4 ;  /* 0x0011880401007387 */ /* 0x004fe80000100a00 */
[----:B0-----:R-:W2:Y:S04]  /*27b10*/  LDL.LU R18, [R1+0x3c8] ;  /* 0x0003c80001127983 */ /* 0x001ea80000300800 */
[----:B------:R-:W2:Y:S04]  /*27b20*/  LDL.LU R19, [R1+0x3cc] ;  /* 0x0003cc0001137983 */ /* 0x000ea80000300800 */
[----:B--2---:R0:W-:Y:S04]  /*27b30*/  STL.64 [R1+0x1198], R18 ;  /* 0x0011981201007387 */ /* 0x0041e80000100a00 */
[----:B------:R-:W2:Y:S04]  /*27b40*/  LDL.LU R16, [R1+0x330] ;  /* 0x0003300001107983 */ /* 0x000ea80000300800 */
[----:B------:R-:W2:Y:S04]  /*27b50*/  LDL.LU R17, [R1+0x334] ;  /* 0x0003340001117983 */ /* 0x000ea80000300800 */
[----:B0-----:R-:W3:Y:S04]  /*27b60*/  LDL.LU R18, [R1+0x338] ;  /* 0x0003380001127983 */ /* 0x001ee80000300800 */
[----:B------:R-:W3:Y:S04]  /*27b70*/  LDL.LU R19, [R1+0x33c] ;  /* 0x00033c0001137983 */ /* 0x000ee80000300800 */
[----:B---3--:R0:W-:Y:S04]  /*27b80*/  STL.64 [R1+0x11a8], R18 ;  /* 0x0011a81201007387 */ /* 0x0081e80000100a00 */
[----:B--2---:R-:W-:Y:S04]  /*27b90*/  STL.64 [R1+0x11a0], R16 ;  /* 0x0011a01001007387 */ /* 0x004fe80000100a00 */
[----:B0-----:R-:W2:Y:S04]  /*27ba0*/  LDL.LU R18, [R1+0x3a8] ;  /* 0x0003a80001127983 */ /* 0x001ea80000300800 */
[----:B------:R-:W2:Y:S04]  /*27bb0*/  LDL.LU R19, [R1+0x3ac] ;  /* 0x0003ac0001137983 */ /* 0x000ea80000300800 */
[----:B--2---:R0:W-:Y:S04]  /*27bc0*/  STL.64 [R1+0x11c0], R18 ;  /* 0x0011c01201007387 */ /* 0x0041e80000100a00 */
[----:B------:R-:W2:Y:S04]  /*27bd0*/  LDL.LU R4, [R1+0x320] ;  /* 0x0003200001047983 */ /* 0x000ea80000300800 */
[----:B------:R-:W2:Y:S04]  /*27be0*/  LDL.LU R5, [R1+0x324] ;  /* 0x0003240001057983 */ /* 0x000ea80000300800 */
[----:B------:R-:W3:Y:S04]  /*27bf0*/  LDL.LU R6, [R1+0x328] ;  /* 0x0003280001067983 */ /* 0x000ee80000300800 */
[----:B------:R-:W3:Y:S04]  /*27c00*/  LDL.LU R7, [R1+0x32c] ;  /* 0x00032c0001077983 */ /* 0x000ee80000300800 */
[----:B0-----:R-:W4:Y:S04]  /*27c10*/  LDL.LU R18, [R1+0x398] ;  /* 0x0003980001127983 */ /* 0x001f280000300800 */
[----:B------:R-:W4:Y:S04]  /*27c20*/  LDL.LU R19, [R1+0x39c] ;  /* 0x00039c0001137983 */ /* 0x000f280000300800 */
[----:B----4-:R0:W-:Y:S04]  /*27c30*/  STL.64 [R1+0x11d8], R18 ;  /* 0x0011d81201007387 */ /* 0x0101e80000100a00 */
[----:B0-----:R-:W4:Y:S04]  /*27c40*/  LDL.LU R18, [R1+0x478] ;  /* 0x0004780001127983 */ /* 0x001f280000300800 */
[----:B------:R-:W4:Y:S04]  /*27c50*/  LDL.LU R19, [R1+0x47c] ;  /* 0x00047c0001137983 */ /* 0x000f280000300800 */
[----:B------:R-:W5:Y:S04]  /*27c60*/  LDL.LU R27, [R1+0x628] ;  /* 0x00062800011b7983 */ /* 0x000f680000300800 */
        /* <DEDUP_REMOVED lines=18> */
[----:B------:R-:W-:-:S02]  /*27d90*/  IMAD.MOV.U32 R15, RZ, RZ, R29 ;  /* 0x000000ffff0f7224 */ /* 0x000fc400078e001d */
[----:B------:R0:W1:Y:S01]  /*27da0*/  MUFU.EX2 R29, R2 ;  /* 0x00000002001d7308 */ /* 0x0000620000000800 */
[----:B------:R-:W-:Y:S01]  /*27db0*/  MOV R8, R13 ;  /* 0x0000000d00087202 */ /* 0x000fe20000000f00 */
[----:B------:R-:W-:Y:S01]  /*27dc0*/  IMAD.MOV.U32 R9, RZ, RZ, R12 ;  /* 0x000000ffff097224 */ /* 0x000fe200078e000c */
[----:B---3--:R-:W-:Y:S04]  /*27dd0*/  STL.64 [R1+0x1210], R6 ;  /* 0x0012100601007387 */ /* 0x008fe80000100a00 */
[----:B--2---:R2:W-:Y:S04]  /*27de0*/  STL.64 [R1+0x1208], R4 ;  /* 0x0012080401007387 */ /* 0x0045e80000100a00 */
[----:B--2---:R-:W2:Y:S04]  /*27df0*/  LDL.LU R4, [R1+0x2a0] ;  /* 0x0002a00001047983 */ /* 0x004ea80000300800 */
[----:B------:R-:W2:Y:S04]  /*27e00*/  LDL.LU R5, [R1+0x2a4] ;  /* 0x0002a40001057983 */ /* 0x000ea80000300800 */
[----:B------:R-:W2:Y:S04]  /*27e10*/  LDL.LU R6, [R1+0x2a8] ;  /* 0x0002a80001067983 */ /* 0x000ea80000300800 */
[----:B------:R-:W2:Y:S01]  /*27e20*/  LDL.LU R7, [R1+0x2ac] ;  /* 0x0002ac0001077983 */ /* 0x000ea20000300800 */
[----:B------:R-:W-:Y:S01]  /*27e30*/  MOV R25, R8 ;  /* 0x0000000800197202 */ /* 0x000fe20000000f00 */
[----:B------:R-:W-:-:S02]  /*27e40*/  IMAD.MOV.U32 R24, RZ, RZ, R9 ;  /* 0x000000ffff187224 */ /* 0x000fc400078e0009 */
[----:B------:R-:W3:Y:S04]  /*27e50*/  LDL.LU R8, [R1+0x300] ;  /* 0x0003000001087983 */ /* 0x000ee80000300800 */
[----:B------:R-:W3:Y:S04]  /*27e60*/  LDL.LU R9, [R1+0x304] ;  /* 0x0003040001097983 */ /* 0x000ee80000300800 */
[----:B------:R-:W3:Y:S04]  /*27e70*/  LDL.LU R10, [R1+0x308] ;  /* 0x00030800010a7983 */ /* 0x000ee80000300800 */
[----:B------:R-:W3:Y:S04]  /*27e80*/  LDL.LU R11, [R1+0x30c] ;  /* 0x00030c00010b7983 */ /* 0x000ee80000300800 */
[----:B------:R-:W3:Y:S04]  /*27e90*/  LDL.LU R12, [R1+0x2e0] ;  /* 0x0002e000010c7983 */ /* 0x000ee80000300800 */
[----:B------:R-:W3:Y:S01]  /*27ea0*/  LDL.LU R13, [R1+0x2e4] ;  /* 0x0002e400010d7983 */ /* 0x000ee20000300800 */
[----:B0-----:R-:W-:-:S03]  /*27eb0*/  FMUL R2, R3, 1.4426950216293334961 ;  /* 0x3fb8aa3b03027820 */ /* 0x001fc60000400000 */
[----:B------:R-:W3:Y:S01]  /*27ec0*/  LDL.LU R14, [R1+0x2e8] ;  /* 0x0002e800010e7983 */ /* 0x000ee20000300800 */
[----:B-----5:R-:W-:-:S03]  /*27ed0*/  FADD R3, R27, -R0 ;  /* 0x800000001b037221 */ /* 0x020fc60000000000 */
[----:B------:R-:W5:Y:S04]  /*27ee0*/  LDL.LU R0, [R1+0x1218] ;  /* 0x0012180001007983 */ /* 0x000f680000300800 */
[----:B-1----:R-:W-:Y:S01]  /*27ef0*/  STL [R1+0x4dc], R29 ;  /* 0x0004dc1d01007387 */ /* 0x002fe20000100800 */
[----:B------:R0:W1:Y:S01]  /*27f00*/  MUFU.EX2 R16, R2 ;  /* 0x0000000200107308 */ /* 0x0000620000000800 */
[----:B--2---:R-:W-:Y:S02]  /*27f10*/  HMMA.16816.F32.BF16 R20, R20, R24, R4 ;  /* 0x000000181414723c */ /* 0x004fe40000041804 */
[----:B------:R-:W4:Y:S04]  /*27f20*/  LDL.LU.64 R6, [R1+0x1210] ;  /* 0x0012100001067983 */ /* 0x000f280000300a00 */
[----:B------:R-:W4:Y:S04]  /*27f30*/  LDL.LU.64 R4, [R1+0x1208] ;  /* 0x0012080001047983 */ /* 0x000f280000300a00 */
[----:B------:R-:W2:Y:S04]  /*27f40*/  LDL.LU.64 R26, [R1+0x1200] ;  /* 0x00120000011a7983 */ /* 0x000ea80000300a00 */
[----:B------:R-:W3:Y:S01]  /*27f50*/  LDL.LU.64 R24, [R1+0x11f8] ;  /* 0x0011f80001187983 */ /* 0x000ee20000300a00 */
[----:B0-----:R-:W-:-:S04]  /*27f60*/  FMUL R2, R3, 1.4426950216293334961 ;  /* 0x3fb8aa3b03027820 */ /* 0x001fc80000400000 */
[----:B------:R-:W0:Y:S01]  /*27f70*/  MUFU.EX2 R17, R2 ;  /* 0x0000000200117308 */ /* 0x000e220000000800 */
[----:B-1----:R-:W-:Y:S04]  /*27f80*/  STL [R1+0x4d8], R16 ;  /* 0x0004d81001007387 */ /* 0x002fe80000100800 */
[----:B------:R1:W-:Y:S04]  /*27f90*/  STL.64 [R1+0xfd0], R22 ;  /* 0x000fd01601007387 */ /* 0x0003e80000100a00 */
[----:B0-----:R4:W-:Y:S04]  /*27fa0*/  STL [R1+0x4d4], R17 ;  /* 0x0004d41101007387 */ /* 0x0019e80000100800 */
[----:B------:R-:W-:Y:S04]  /*27fb0*/  STL.64 [R1+0xfc8], R20 ;  /* 0x000fc81401007387 */ /* 0x000fe80000100a00 */
[----:B-1----:R-:W5:Y:S04]  /*27fc0*/  LDL.LU R22, [R1+0x3b8] ;  /* 0x0003b80001167983 */ /* 0x002f680000300800 */
[----:B------:R-:W5:Y:S01]  /*27fd0*/  LDL.LU R23, [R1+0x3bc] ;  /* 0x0003bc0001177983 */ /* 0x000f620000300800 */
[----:B--2---:R-:W-:-:S02]  /*27fe0*/  F2FP.BF16.F32.PACK_AB R26, R27, R26 ;  /* 0x0000001a1b1a723e */ /* 0x004fc400000010ff */
[----:B---3--:R-:W-:Y:S02]  /*27ff0*/  F2FP.BF16.F32.PACK_AB R24, R28, R24 ;  /* 0x000000181c18723e */ /* 0x008fe400000010ff */
[----:B------:R-:W-:Y:S02]  /*28000*/  F2FP.BF16.F32.PACK_AB R25, R29, R25 ;  /* 0x000000191d19723e */ /* 0x000fe400000010ff */
[----:B------:R-:W-:Y:S01]  /*28010*/  F2FP.BF16.F32.PACK_AB R27, R17, R16 ;  /* 0x00000010111b723e */ /* 0x000fe200000010ff */
[----:B------:R-:W2:Y:S06]  /*28020*/  LDL.LU R28, [R1+0x11f0] ;  /* 0x0011f000011c7983 */ /* 0x000eac0000300800 */
[----:B----4-:R-:W-:Y:S01]  /*28030*/  HMMA.16816.F32.BF16 R16, R24, R18, R4 ;  /* 0x000000121810723c */ /* 0x010fe20000041804 */
[----:B------:R-:W3:Y:S04]  /*28040*/  LDL.LU.64 R6, [R1+0x11e8] ;  /* 0x0011e80001067983 */ /* 0x000ee80000300a00 */
[----:B------:R-:W3:-:S14]  /*28050*/  LDL.LU.64 R4, [R1+0x11e0] ;  /* 0x0011e00001047983 */ /* 0x000edc0000300a00 */
        /* <DEDUP_REMOVED lines=14> */
[----:B0-----:R-:W5:Y:S04]  /*28140*/  LDL.LU.64 R18, [R1+0x11a8] ;  /* 0x0011a80001127983 */ /* 0x001f680000300a00 */
[----:B------:R-:W5:Y:S02]  /*28150*/  LDL.LU.64 R16, [R1+0x11a0] ;  /* 0x0011a00001107983 */ /* 0x000f640000300a00 */
[----:B-----5:R-:W-:Y:S02]  /*28160*/  HMMA.16816.F32.BF16 R20, R24, R22, R16 ;  /* 0x000000161814723c */ /* 0x020fe40000041810 */
[----:B------:R-:W3:-:S15]  /*28170*/  LDL.LU.64 R18, [R1+0x1198] ;  /* 0x0011980001127983 */ /* 0x000ede0000300a00 */
[----:B------:R-:W-:Y:S02]  /*28180*/  NOP ;  /* 0x0000000000007918 */ /* 0x000fe40000000000 */
[----:B------:R-:W-:Y:S04]  /*28190*/  STL.64 [R1+0x30], R20 ;  /* 0x0000301401007387 */ /* 0x000fe80000100a00 */
[----:B------:R0:W-:Y:S01]  /*281a0*/  STL [R1+0x38], R22 ;  /* 0x0000381601007387 */ /* 0x0001e20000100800 */
[----:B------:R-:W-:-:S03]  /*281b0*/  MOV R29, R23 ;  /* 0x00000017001d7202 */ /* 0x000fc60000000f00 */
[----:B0-----:R-:W4:Y:S04]  /*281c0*/  LDL.LU R22, [R1+0x1f8] ;  /* 0x0001f80001167983 */ /* 0x001f280000300800 */
[----:B------:R-:W4:Y:S01]  /*281d0*/  LDL.LU R23, [R1+0x1fc] ;  /* 0x0001fc0001177983 */ /* 0x000f220000300800 */
[C---:B---3--:R-:W-:Y:S03]  /*281e0*/  HMMA.16816.F32.BF16 R16, R24.reuse, R18, R4 ;  /* 0x000000121810723c */ /* 0x048fe60000041804 */
[----:B----4-:R0:W-:Y:S04]  /*281f0*/  STL.64 [R1+0x1058], R22 ;  /* 0x0010581601007387 */ /* 0x0101e80000100a00 */
[----:B0-----:R-:W3:Y:S04]  /*28200*/  LDL.LU R22, [R1+0x3e8] ;  /* 0x0003e80001167983 */ /* 0x001ee80000300800 */
[----:B------:R-:W3:Y:S04]  /*28210*/  LDL.LU R23, [R1+0x3ec] ;  /* 0x0003ec0001177983 */ /* 0x000ee80000300800 */
[----:B------:R-:W-:Y:S04]  /*28220*/  STL [R1+0xfc4], R29 ;  /* 0x000fc41d01007387 */ /* 0x000fe80000100800 */
[----:B------:R-:W4:Y:S04]  /*28230*/  LDL.LU.64 R6, [R1+0x1190] ;  /* 0x0011900001067983 */ /* 0x000f280000300a00 */
[----:B------:R-:W4:Y:S04]  /*28240*/  LDL.LU.64 R4, [R1+0x1188] ;  /* 0x0011880001047983 */ /* 0x000f280000300a00 */
[----:B------:R-:W-:Y:S04]  /*28250*/  STL.64 [R1+0x20], R16 ;  /* 0x0000201001007387 */ /* 0x000fe80000100a00 */
[----:B------:R0:W-:Y:S04]  /*28260*/  STL.64 [R1+0x28], R18 ;  /* 0x0000281201007387 */ /* 0x0001e80000100a00 */
[----:B0-----:R-:W4:Y:S01]  /*28270*/  LDL.LU.64 R18, [R1+0x1180] ;  /* 0x0011800001127983 */ /* 0x001f220000300a00 */
[C---:B---3--:R-:W-:Y:S08]  /*28280*/  HMMA.16816.F32.BF16 R20, R24.reuse, R22, R8 ;  /* 0x000000161814723c */ /* 0x048ff00000041808 */
[----:B----4-:R-:W-:Y:S01]  /*28290*/  HMMA.16816.F32.BF16 R16, R24, R18, R4 ;  /* 0x000000121810723c */ /* 0x010fe20000041804 */
[----:B------:R-:W3:Y:S04]  /*282a0*/  LDL.LU.64 R6, [R1+0x1178] ;  /* 0x0011780001067983 */ /* 0x000ee80000300a00 */
[----:B------:R-:W3:-:S14]  /*282b0*/  LDL.LU.64 R4, [R1+0x1170] ;  /* 0x0011700001047983 */ /* 0x000edc0000300a00 */
[----:B------:R-:W-:Y:S04]  /*282c0*/  STL.64 [R1+0x10], R16 ;  /* 0x0000101001007387 */ /* 0x000fe80000100a00 */
[----:B------:R0:W-:Y:S01]  /*282d0*/  STL [R1+0x18], R18 ;  /* 0x0000181201007387 */ /* 0x0001e20000100800 */
[----:B------:R-:W-:-:S03]  /*282e0*/  IMAD.MOV.U32 R29, RZ, RZ, R19 ;  /* 0x000000ffff1d7224 */ /* 0x000fc600078e0013 */
[----:B0-----:R-:W3:Y:S04]  /*282f0*/  LDL.LU.64 R18, [R1+0x1168] ;  /* 0x0011680001127983 */ /* 0x001ee80000300a00 */
[----:B------:R-:W4:Y:S04]  /*28300*/  LDL.LU.64 R10, [R1+0x1160] ;  /* 0x00116000010a7983 */ /* 0x000f280000300a00 */
[----:B------:R-:W-:Y:S04]  /*28310*/  STL.64 [R1], R20 ;  /* 0x0000001401007387 */ /* 0x000fe80000100a00 */
[----:B------:R0:W-:Y:S04]  /*28320*/  STL.64 [R1+0x8], R22 ;  /* 0x0000081601007387 */ /* 0x0001e80000100a00 */
[----:B0-----:R-:W5:Y:S04]  /*28330*/  LDL.LU R22, [R1+0x218] ;  /* 0x0002180001167983 */ /* 0x001f680000300800 */
[----:B------:R-:W5:Y:S01]  /*28340*/  LDL.LU R23, [R1+0x21c] ;  /* 0x00021c0001177983 */ /* 0x000f620000300800 */
[----:B---3--:R-:W-:Y:S03]  /*28350*/  HMMA.16816.F32.BF16 R4, R24, R18, R4 ;  /* 0x000000121804723c */ /* 0x008fe60000041804 */
[----:B-----5:R0:W-:-:S15]  /*28360*/  STL.64 [R1+0x1070], R22 ;  /* 0x0010701601007387 */ /* 0x0201de0000100a00 */
[----:B------:R-:W-:Y:S01]  /*28370*/  NOP ;  /* 0x0000000000007918 */ /* 0x000fe20000000000 */
[----:B------:R-:W-:Y:S04]  /*28380*/  STL.64 [R1+0xf18], R6 ;  /* 0x000f180601007387 */ /* 0x000fe80000100a00 */
[----:B------:R-:W-:Y:S04]  /*28390*/  STL.64 [R1+0xf10], R4 ;  /* 0x000f100401007387 */ /* 0x000fe80000100a00 */
[----:B0-----:R-:W3:Y:S04]  /*283a0*/  LDL.LU R22, [R1+0x228] ;  /* 0x0002280001167983 */ /* 0x001ee80000300800 */
[----:B------:R-:W3:Y:S01]  /*283b0*/  LDL.LU R23, [R1+0x22c] ;  /* 0x00022c0001177983 */ /* 0x000ee20000300800 */
[----:B----4-:R-:W-:Y:S03]  /*283c0*/  HMMA.16816.F32.BF16 R8, R24, R10, R12 ;  /* 0x0000000a1808723c */ /* 0x010fe6000004180c */
[----:B---3--:R-:W-:-:S15]  /*283d0*/  STL.64 [R1+0x1088], R22 ;  /* 0x0010881601007387 */ /* 0x008fde0000100a00 */
[----:B------:R-:W-:Y:S01]  /*283e0*/  NOP ;  /* 0x0000000000007918 */ /* 0x000fe20000000000 */
[----:B------:R-:W-:Y:S04]  /*283f0*/  STL.64 [R1+0xf08], R10 ;  /* 0x000f080a01007387 */ /* 0x000fe80000100a00 */
[----:B------:R0:W-:Y:S04]  /*28400*/  STL.64 [R1+0xf00], R8 ;  /* 0x000f000801007387 */ /* 0x0001e80000100a00 */
[----:B0-----:R-:W3:Y:S04]  /*28410*/  LDL.LU R8, [R1+0x160] ;  /* 0x0001600001087983 */ /* 0x001ee80000300800 */
[----:B------:R-:W3:Y:S04]  /*28420*/  LDL.LU R9, [R1+0x164] ;  /* 0x0001640001097983 */ /* 0x000ee80000300800 */
[----:B------:R-:W4:Y:S04]  /*28430*/  LDL.LU R10, [R1+0x168] ;  /* 0x00016800010a7983 */ /* 0x000f280000300800 */
[----:B------:R-:W4:Y:S04]  /*28440*/  LDL.LU R11, [R1+0x16c] ;  /* 0x00016c00010b7983 */ /* 0x000f280000300800 */
[----:B------:R-:W5:Y:S04]  /*28450*/  LDL.LU R22, [R1+0x238] ;  /* 0x0002380001167983 */ /* 0x000f680000300800 */
[----:B------:R-:W5:Y:S04]  /*28460*/  LDL.LU R23, [R1+0x23c] ;  /* 0x00023c0001177983 */ /* 0x000f680000300800 */
[----:B-----5:R-:W-:Y:S04]  /*28470*/  STL.64 [R1+0x10a0], R22 ;  /* 0x0010a01601007387 */ /* 0x020fe80000100a00 */
[----:B----4-:R-:W-:Y:S04]  /*28480*/  STL.64 [R1+0x1068], R10 ;  /* 0x0010680a01007387 */ /* 0x010fe80000100a00 */
[----:B---3--:R0:W-:Y:S04]  /*28490*/  STL.64 [R1+0x1060], R8 ;  /* 0x0010600801007387 */ /* 0x0081e80000100a00 */
        /* <DEDUP_REMOVED lines=24> */
[----:B-----5:R0:W-:Y:S04]  /*28620*/  STL.64 [R1+0x10e8], R22 ;  /* 0x0010e81601007387 */ /* 0x0201e80000100a00 */
[----:B0-----:R-:W5:Y:S04]  /*28630*/  LDL.LU R22, [R1+0x498] ;  /* 0x0004980001167983 */ /* 0x001f680000300800 */
        /* <DEDUP_REMOVED lines=19> */
[----:B--2---:R0:W-:Y:S04]  /*28770*/  STL.64 [R1+0x1120], R6 ;  /* 0x0011200601007387 */ /* 0x0041e80000100a00 */
[----:B-1----:R-:W2:Y:S04]  /*28780*/  LDL.LU R20, [R1+0x280] ;  /* 0x0002800001147983 */ /* 0x002ea80000300800 */
[----:B------:R-:W2:Y:S04]  /*28790*/  LDL.LU R21, [R1+0x284] ;  /* 0x0002840001157983 */ /* 0x000ea80000300800 */
[----:B------:R-:W5:Y:S04]  /*287a0*/  LDL.LU R22, [R1+0x288] ;  /* 0x0002880001167983 */ /* 0x000f680000300800 */
[----:B------:R-:W5:Y:S04]  /*287b0*/  LDL.LU R23, [R1+0x28c] ;  /* 0x00028c0001177983 */ /* 0x000f680000300800 */
[----:B-----5:R-:W-:Y:S04]  /*287c0*/  STL.64 [R1+0x1130], R22 ;  /* 0x0011301601007387 */ /* 0x020fe80000100a00 */
[----:B--2---:R1:W-:Y:S04]  /*287d0*/  STL.64 [R1+0x1128], R20 ;  /* 0x0011281401007387 */ /* 0x0043e80000100a00 */
[----:B0-----:R-:W2:Y:S04]  /*287e0*/  LDL.LU R6, [R1+0x448] ;  /* 0x0004480001067983 */ /* 0x001ea80000300800 */
[----:B------:R-:W2:Y:S04]  /*287f0*/  LDL.LU R7, [R1+0x44c] ;  /* 0x00044c0001077983 */ /* 0x000ea80000300800 */
[----:B--2---:R-:W-:Y:S04]  /*28800*/  STL.64 [R1+0x1138], R6 ;  /* 0x0011380601007387 */ /* 0x004fe80000100a00 */
[----:B-1----:R-:W2:Y:S04]  /*28810*/  LDL.LU R20, [R1+0x290] ;  /* 0x0002900001147983 */ /* 0x002ea80000300800 */
        /* <DEDUP_REMOVED lines=12> */
[----:B-----5:R-:W-:Y:S04]  /*288e0*/  STL.64 [R1+0x1148], R22 ;  /* 0x0011481601007387 */ /* 0x020fe80000100a00 */
[----:B------:R-:W-:Y:S04]  /*288f0*/  STL.64 [R1+0x1140], R20 ;  /* 0x0011401401007387 */ /* 0x000fe80000100a00 */
[----:B------:R-:W5:Y:S04]  /*28900*/  LDL.LU R6, [R1+0x438] ;  /* 0x0004380001067983 */ /* 0x000f680000300800 */
[----:B------:R-:W5:Y:S04]  /*28910*/  LDL.LU R7, [R1+0x43c] ;  /* 0x00043c0001077983 */ /* 0x000f680000300800 */
[----:B-----5:R0:W-:Y:S04]  /*28920*/  STL.64 [R1+0x1150], R6 ;  /* 0x0011500601007387 */ /* 0x0201e80000100a00 */
[----:B------:R-:W5:Y:S04]  /*28930*/  LDL.LU R4, [R1+0x2c0] ;  /* 0x0002c00001047983 */ /* 0x000f680000300800 */
[----:B------:R-:W5:Y:S04]  /*28940*/  LDL.LU R5, [R1+0x2c4] ;  /* 0x0002c40001057983 */ /* 0x000f680000300800 */
[----:B0-----:R-:W5:Y:S04]  /*28950*/  LDL.LU R6, [R1+0x2c8] ;  /* 0x0002c80001067983 */ /* 0x001f680000300800 */
[----:B------:R-:W5:Y:S04]  /*28960*/  LDL.LU R7, [R1+0x2cc] ;  /* 0x0002cc0001077983 */ /* 0x000f680000300800 */
[----:B------:R-:W2:Y:S04]  /*28970*/  LDL.LU R20, [R1+0x2b0] ;  /* 0x0002b00001147983 */ /* 0x000ea80000300800 */
        /* <DEDUP_REMOVED lines=23> */
[----:B------:R0:W-:Y:S04]  /*28af0*/  STL.64 [R1+0xef8], R14 ;  /* 0x000ef80e01007387 */ /* 0x0001e80000100a00 */
[----:B------:R-:W-:Y:S04]  /*28b00*/  STL.64 [R1+0xef0], R12 ;  /* 0x000ef00c01007387 */ /* 0x000fe80000100a00 */
[----:B0-----:R-:W3:Y:S04]  /*28b10*/  LDL.LU R14, [R1+0x208] ;  /* 0x00020800010e7983 */ /* 0x001ee80000300800 */
[----:B------:R-:W3:Y:S01]  /*28b20*/  LDL.LU R15, [R1+0x20c] ;  /* 0x00020c00010f7983 */ /* 0x000ee20000300800 */
[----:B-----5:R-:W-:Y:S03]  /*28b30*/  HMMA.16816.F32.BF16 R16, R24, R18, R4 ;  /* 0x000000121810723c */ /* 0x020fe60000041804 */
[----:B------:R-:W4:-:S15]  /*28b40*/  LDL.LU.64 R6, [R1+0x1150] ;  /* 0x0011500001067983 */ /* 0x000f1e0000300a00 */
[----:B------:R-:W-:Y:S01]  /*28b50*/  NOP ;  /* 0x0000000000007918 */ /* 0x000fe20000000000 */
[----:B------:R-:W-:Y:S04]  /*28b60*/  STL.64 [R1+0xf28], R18 ;  /* 0x000f281201007387 */ /* 0x000fe80000100a00 */
[----:B------:R0:W-:Y:S04]  /*28b70*/  STL.64 [R1+0xf20], R16 ;  /* 0x000f201001007387 */ /* 0x0001e80000100a00 */
[----:B0-----:R-:W3:Y:S04]  /*28b80*/  LDL.LU R16, [R1+0x170] ;  /* 0x0001700001107983 */ /* 0x001ee80000300800 */
[----:B------:R-:W3:Y:S04]  /*28b90*/  LDL.LU R17, [R1+0x174] ;  /* 0x0001740001117983 */ /* 0x000ee80000300800 */
[----:B------:R-:W3:Y:S01]  /*28ba0*/  LDL.LU R18, [R1+0x178] ;  /* 0x0001780001127983 */ /* 0x000ee20000300800 */
[----:B----4-:R-:W-:Y:S03]  /*28bb0*/  HMMA.16816.F32.BF16 R4, R24, R6, R20 ;  /* 0x000000061804723c */ /* 0x010fe60000041814 */
[----:B------:R-:W4:Y:S04]  /*28bc0*/  LDL.LU.64 R22, [R1+0x1148] ;  /* 0x0011480001167983 */ /* 0x000f280000300a00 */
[----:B------:R-:W4:-:S12]  /*28bd0*/  LDL.LU.64 R20, [R1+0x1140] ;  /* 0x0011400001147983 */ /* 0x000f180000300a00 */
[----:B------:R-:W-:Y:S04]  /*28be0*/  STL.64 [R1+0xf0], R4 ;  /* 0x0000f00401007387 */ /* 0x000fe80000100a00 */
[----:B------:R0:W-:Y:S04]  /*28bf0*/  STL.64 [R1+0xf8], R6 ;  /* 0x0000f80601007387 */ /* 0x0001e80000100a00 */
[----:B0-----:R-:W4:Y:S02]  /*28c00*/  LDL.LU.64 R6, [R1+0x1138] ;  /* 0x0011380001067983 */ /* 0x001f240000300a00 */
[----:B----4-:R-:W-:Y:S02]  /*28c10*/  HMMA.16816.F32.BF16 R4, R24, R6, R20 ;  /* 0x000000061804723c */ /* 0x010fe40000041814 */
[----:B------:R-:W4:Y:S04]  /*28c20*/  LDL.LU.64 R22, [R1+0x1130] ;  /* 0x0011300001167983 */ /* 0x000f280000300a00 */
[----:B------:R-:W4:-:S13]  /*28c30*/  LDL.LU.64 R20, [R1+0x1128] ;  /* 0x0011280001147983 */ /* 0x000f1a0000300a00 */
        /* <DEDUP_REMOVED lines=10> */
[----:B------:R-:W2:-:S15]  /*28ce0*/  LDL.LU.64 R22, [R1+0x1100] ;  /* 0x0011000001167983 */ /* 0x000e9e0000300a00 */
[----:B------:R-:W-:Y:S02]  /*28cf0*/  NOP ;  /* 0x0000000000007918 */ /* 0x000fe40000000000 */
[----:B------:R-:W-:Y:S04]  /*28d00*/  STL.64 [R1+0x460], R4 ;  /* 0x0004600401007387 */ /* 0x000fe80000100a00 */
[----:B------:R0:W-:Y:S04]  /*28d10*/  STL.64 [R1+0x468], R6 ;  /* 0x0004680601007387 */ /* 0x0001e80000100a00 */
[----:B0-----:R-:W4:Y:S01]  /*28d20*/  LDL R6, [R1+0x4b0] ;  /* 0x0004b00001067983 */ /* 0x001f220000100800 */
        /* <DEDUP_REMOVED lines=42> */
[----:B------:R-:W-:-:S07]  /*28fd0*/  MOV R19, R28 ;  /* 0x0000001c00137202 */ /* 0x000fce0000000f00 */
[C---:B---3--:R-:W-:Y:S08]  /*28fe0*/  HMMA.16816.F32.BF16 R12, R24.reuse, R14, R16 ;  /* 0x0000000e180c723c */ /* 0x048ff00000041810 */
[----:B--2---:R-:W-:-:S15]  /*28ff0*/  HMMA.16816.F32.BF16 R8, R24, R22, R8 ;  /* 0x000000161808723c */ /* 0x004fde0000041808 */
[----:B------:R-:W-:-:S04]  /*29000*/  NOP ;  /* 0x0000000000007918 */ /* 0x000fc80000000000 */
[----:B------:R-:W-:Y:S04]  /*29010*/  STL.64 [R1+0x420], R8 ;  /* 0x0004200801007387 */ /* 0x000fe80000100a00 */
[----:B------:R-:W-:Y:S04]  /*29020*/  STL.64 [R1+0x170], R12 ;  /* 0x0001700c01007387 */ /* 0x000fe80000100a00 */
[----:B------:R0:W-:Y:S04]  /*29030*/  STL.64 [R1+0x178], R14 ;  /* 0x0001780e01007387 */ /* 0x0001e80000100a00 */
[----:B------:R-:W-:Y:S04]  /*29040*/  STL [R1+0x428], R10 ;  /* 0x0004280a01007387 */ /* 0x000fe80000100800 */
[----:B0-----:R-:W2:Y:S04]  /*29050*/  LDL.LU R14, [R1+0xc8] ;  /* 0x0000c800010e7983 */ /* 0x001ea80000300800 */
[----:B------:R-:W2:Y:S04]  /*29060*/  LDL.LU R15, [R1+0xcc] ;  /* 0x0000cc00010f7983 */ /* 0x000ea80000300800 */
[----:B--2---:R-:W-:Y:S04]  /*29070*/  STL.64 [R1+0xfd8], R14 ;  /* 0x000fd80e01007387 */ /* 0x004fe80000100a00 */
[----:B------:R-:W2:Y:S04]  /*29080*/  LDL.LU R22, [R1+0xd8] ;  /* 0x0000d80001167983 */ /* 0x000ea80000300800 */
[----:B------:R-:W2:Y:S04]  /*29090*/  LDL.LU R23, [R1+0xdc] ;  /* 0x0000dc0001177983 */ /* 0x000ea80000300800 */
[----:B------:R-:W3:Y:S04]  /*290a0*/  LDL.LU R21, [R1+0x5fc] ;  /* 0x0005fc0001157983 */ /* 0x000ee80000300800 */
[----:B--2---:R0:W-:Y:S04]  /*290b0*/  STL.64 [R1+0xfe8], R22 ;  /* 0x000fe81601007387 */ /* 0x0041e80000100a00 */
[----:B---3--:R-:W-:Y:S04]  /*290c0*/  STL [R1+0xfe0], R21 ;  /* 0x000fe01501007387 */ /* 0x008fe80000100800 */
[----:B0-----:R-:W2:Y:S04]  /*290d0*/  LDL.LU R22, [R1+0x128] ;  /* 0x0001280001167983 */ /* 0x001ea80000300800 */
[----:B------:R-:W2:Y:S04]  /*290e0*/  LDL.LU R23, [R1+0x12c] ;  /* 0x00012c0001177983 */ /* 0x000ea80000300800 */
[----:B------:R-:W3:Y:S04]  /*290f0*/  LDL.LU R12, [R1+0x90] ;  /* 0x00009000010c7983 */ /* 0x000ee80000300800 */
[----:B------:R-:W3:Y:S04]  /*29100*/  LDL.LU R13, [R1+0x94] ;  /* 0x00009400010d7983 */ /* 0x000ee80000300800 */
[----:B------:R-:W5:Y:S04]  /*29110*/  LDL.LU R14, [R1+0x98] ;  /* 0x00009800010e7983 */ /* 0x000f680000300800 */
[----:B------:R-:W5:Y:S04]  /*29120*/  LDL.LU R15, [R1+0x9c] ;  /* 0x00009c00010f7983 */ /* 0x000f680000300800 */
[----:B------:R-:W3:Y:S04]  /*29130*/  LDL.LU R20, [R1+0x5f8] ;  /* 0x0005f80001147983 */ /* 0x000ee80000300800 */
[----:B--2---:R0:W-:Y:S04]  /*29140*/  STL.64 [R1+0x1008], R22 ;  /* 0x0010081601007387 */ /* 0x0041e80000100a00 */
[----:B---3--:R-:W-:Y:S04]  /*29150*/  STL [R1+0x1004], R20 ;  /* 0x0010041401007387 */ /* 0x008fe80000100800 */
[----:B0-----:R-:W2:Y:S04]  /*29160*/  LDL.LU R22, [R1+0x138] ;  /* 0x0001380001167983 */ /* 0x001ea80000300800 */
[----:B------:R-:W2:Y:S04]  /*29170*/  LDL.LU R23, [R1+0x13c] ;  /* 0x00013c0001177983 */ /* 0x000ea80000300800 */
[----:B--2---:R0:W-:Y:S04]  /*29180*/  STL.64 [R1+0x1020], R22 ;  /* 0x0010201601007387 */ /* 0x0041e80000100a00 */
[----:B0-----:R-:W2:Y:S04]  /*29190*/  LDL.LU R22, [R1+0x148] ;  /* 0x0001480001167983 */ /* 0x001ea80000300800 */
[----:B------:R-:W2:Y:S04]  /*291a0*/  LDL.LU R23, [R1+0x14c] ;  /* 0x00014c0001177983 */ /* 0x000ea80000300800 */
[----:B--2---:R0:W-:Y:S04]  /*291b0*/  STL.64 [R1+0x1038], R22 ;  /* 0x0010381601007387 */ /* 0x0041e80000100a00 */
[----:B0-----:R-:W2:Y:S04]  /*291c0*/  LDL.LU R22, [R1+0x158] ;  /* 0x0001580001167983 */ /* 0x001ea80000300800 */
[----:B------:R-:W2:Y:S01]  /*291d0*/  LDL.LU R23, [R1+0x15c] ;  /* 0x00015c0001177983 */ /* 0x000ea20000300800 */
[----:B------:R-:W-:-:S03]  /*291e0*/  IMAD.MOV.U32 R28, RZ, RZ, R11 ;  /* 0x000000ffff1c7224 */ /* 0x000fc600078e000b */
        /* <DEDUP_REMOVED lines=8> */
[----:B------:R-:W2:Y:S04]  /*29270*/  LDL.LU R3, [R1+0x5f4] ;  /* 0x0005f40001037983 */ /* 0x000ea80000300800 */
[----:B------:R-:W2:Y:S04]  /*29280*/  LDL.LU R7, [R1+0x5f0] ;  /* 0x0005f00001077983 */ /* 0x000ea80000300800 */
[----:B-----5:R-:W-:Y:S04]  /*29290*/  STL.64 [R1+0xff8], R14 ;  /* 0x000ff80e01007387 */ /* 0x020fe80000100a00 */
        /* <DEDUP_REMOVED lines=16> */
[----:B------:R-:W5:Y:S01]  /*293a0*/  LDL.LU R15, [R1+0xec] ;  /* 0x0000ec00010f7983 */ /* 0x000f620000300800 */
[C---:B------:R-:W-:Y:S03]  /*293b0*/  HMMA.16816.F32.BF16 R8, R24.reuse, R10, R20 ;  /* 0x0000000a1808723c */ /* 0x040fe60000041814 */
[----:B-----5:R-:W-:Y:S04]  /*293c0*/  STL.64 [R1+0x1048], R14 ;  /* 0x0010480e01007387 */ /* 0x020fe80000100a00 */
[----:B--2---:R0:W-:Y:S04]  /*293d0*/  STL.64 [R1+0x1040], R12 ;  /* 0x0010400c01007387 */ /* 0x0041e80000100a00 */
[----:B0-----:R-:W2:Y:S04]  /*293e0*/  LDL.LU R12, [R1+0x100] ;  /* 0x00010000010c7983 */ /* 0x001ea80000300800 */
[----:B------:R-:W2:Y:S04]  /*293f0*/  LDL.LU R13, [R1+0x104] ;  /* 0x00010400010d7983 */ /* 0x000ea80000300800 */
[----:B------:R-:W2:Y:S04]  /*29400*/  LDL.LU R14, [R1+0x108] ;  /* 0x00010800010e7983 */ /* 0x000ea80000300800 */
[----:B------:R-:W2:Y:S04]  /*29410*/  LDL.LU R15, [R1+0x10c] ;  /* 0x00010c00010f7983 */ /* 0x000ea80000300800 */
[----:B------:R-:W5:Y:S04]  /*29420*/  LDL.LU R4, [R1+0x604] ;  /* 0x0006040001047983 */ /* 0x000f680000300800 */
[----:B------:R-:W2:Y:S04]  /*29430*/  LDL.LU R16, [R1+0x80] ;  /* 0x0000800001107983 */ /* 0x000ea80000300800 */
[----:B------:R-:W2:Y:S04]  /*29440*/  LDL.LU R17, [R1+0x84] ;  /* 0x0000840001117983 */ /* 0x000ea80000300800 */
[----:B------:R-:W2:Y:S04]  /*29450*/  LDL.LU R18, [R1+0x88] ;  /* 0x0000880001127983 */ /* 0x000ea80000300800 */
[----:B------:R-:W2:Y:S04]  /*29460*/  LDL.LU R19, [R1+0x8c] ;  /* 0x00008c0001137983 */ /* 0x000ea80000300800 */
[----:B------:R-:W-:Y:S04]  /*29470*/  STL [R1+0xde0], R28 ;  /* 0x000de01c01007387 */ /* 0x000fe80000100800 */
[----:B------:R-:W2:Y:S04]  /*29480*/  LDL.LU.64 R22, [R1+0x1050] ;  /* 0x0010500001167983 */ /* 0x000ea80000300a00 */
[----:B------:R-:W3:Y:S04]  /*29490*/  LDL.LU R5, [R1+0x600] ;  /* 0x0006000001057983 */ /* 0x000ee80000300800 */
[----:B------:R-:W-:Y:S04]  /*294a0*/  STL.64 [R1+0x400], R8 ;  /* 0x0004000801007387 */ /* 0x000fe80000100a00 */
[----:B------:R0:W-:Y:S04]  /*294b0*/  STL.64 [R1+0x408], R10 ;  /* 0x0004080a01007387 */ /* 0x0001e80000100a00 */
[----:B0-----:R-:W3:Y:S04]  /*294c0*/  LDL.LU R10, [R1+0x78] ;  /* 0x00007800010a7983 */ /* 0x001ee80000300800 */
[----:B------:R-:W3:Y:S01]  /*294d0*/  LDL.LU R11, [R1+0x7c] ;  /* 0x00007c00010b7983 */ /* 0x000ee20000300800 */
[----:B--2---:R-:W-:Y:S03]  /*294e0*/  HMMA.16816.F32.BF16 R20, R24, R22, R12 ;  /* 0x000000161814723c */ /* 0x004fe6000004180c */
[----:B------:R-:W2:Y:S04]  /*294f0*/  LDL.LU.64 R14, [R1+0x1048] ;  /* 0x00104800010e7983 */ /* 0x000ea80000300a00 */
[----:B------:R-:W2:-:S12]  /*29500*/  LDL.LU.64 R12, [R1+0x1040] ;  /* 0x00104000010c7983 */ /* 0x000e980000300a00 */
[----:B------:R-:W-:Y:S04]  /*29510*/  STL.64 [R1+0x3e0], R20 ;  /* 0x0003e01401007387 */ /* 0x000fe80000100a00 */
[----:B------:R0:W-:Y:S01]  /*29520*/  STL [R1+0x3e8], R22 ;  /* 0x0003e81601007387 */ /* 0x0001e20000100800 */
[----:B------:R-:W-:-:S03]  /*29530*/  MOV R28, R23 ;  /* 0x00000017001c7202 */ /* 0x000fc60000000f00 */
[----:B0-----:R-:W2:Y:S01]  /*29540*/  LDL.LU.64 R22, [R1+0x1038] ;  /* 0x0010380001167983 */ /* 0x001ea20000300a00 */
[----:B---3--:R-:W-:-:S04]  /*29550*/  FADD R2, R2, -R0 ;  /* 0x8000000002027221 */ /* 0x008fc80000000000 */
[----:B------:R-:W-:-:S06]  /*29560*/  FMUL R2, R2, 1.4426950216293334961 ;  /* 0x3fb8aa3b02027820 */ /* 0x000fcc0000400000 */
[----:B------:R-:W0:Y:S01]  /*29570*/  MUFU.EX2 R2, R2 ;  /* 0x0000000200027308 */ /* 0x000e220000000800 */
[----:B------:R-:W-:Y:S01]  /*29580*/  STL [R1+0xde4], R28 ;  /* 0x000de41c01007387 */ /* 0x000fe20000100800 */
[----:B--2---:R-:W-:Y:S03]  /*29590*/  HMMA.16816.F32.BF16 R20, R24, R22, R12 ;  /* 0x000000161814723c */ /* 0x004fe6000004180c */
[----:B------:R-:W2:Y:S04]  /*295a0*/  LDL.LU.64 R14, [R1+0x1030] ;  /* 0x00103000010e7983 */ /* 0x000ea80000300a00 */
[----:B0-----:R-:W-:Y:S04]  /*295b0*/  STL [R1+0x4ac], R2 ;  /* 0x0004ac0201007387 */ /* 0x001fe80000100800 */
[----:B------:R-:W2:Y:S08]  /*295c0*/  LDL.LU.64 R12, [R1+0x1028] ;  /* 0x00102800010c7983 */ /* 0x000eb00000300a00 */
[----:B------:R-:W-:Y:S04]  /*295d0*/  STL.64 [R1+0x3d0], R20 ;  /* 0x0003d01401007387 */ /* 0x000fe80000100a00 */
[----:B------:R0:W-:Y:S04]  /*295e0*/  STL.64 [R1+0x3d8], R22 ;  /* 0x0003d81601007387 */ /* 0x0001e80000100a00 */
[----:B0-----:R-:W2:Y:S01]  /*295f0*/  LDL.LU.64 R22, [R1+0x1020] ;  /* 0x0010200001167983 */ /* 0x001ea20000300a00 */
[----:B------:R-:W-:-:S04]  /*29600*/  FADD R3, R3, -R0 ;  /* 0x8000000003037221 */ /* 0x000fc80000000000 */
[----:B------:R-:W-:-:S06]  /*29610*/  FMUL R2, R3, 1.4426950216293334961 ;  /* 0x3fb8aa3b03027820 */ /* 0x000fcc0000400000 */
[----:B------:R-:W0:Y:S01]  /*29620*/  MUFU.EX2 R2, R2 ;  /* 0x0000000200027308 */ /* 0x000e220000000800 */
[----:B--2---:R-:W-:Y:S01]  /*29630*/  HMMA.16816.F32.BF16 R20, R24, R22, R12 ;  /* 0x000000161814723c */ /* 0x004fe2000004180c */
[----:B------:R-:W2:Y:S04]  /*29640*/  LDL.LU.64 R14, [R1+0x1018] ;  /* 0x00101800010e7983 */ /* 0x000ea80000300a00 */
[----:B0-----:R-:W-:Y:S04]  /*29650*/  STL [R1+0x4a8], R2 ;  /* 0x0004a80201007387 */ /* 0x001fe80000100800 */
[----:B------:R-:W2:Y:S10]  /*29660*/  LDL.LU.64 R12, [R1+0x1010] ;  /* 0x00101000010c7983 */ /* 0x000eb40000300a00 */
[----:B------:R-:W-:Y:S04]  /*29670*/  STL.64 [R1+0x130], R20 ;  /* 0x0001301401007387 */ /* 0x000fe80000100a00 */
[----:B------:R0:W-:Y:S04]  /*29680*/  STL.64 [R1+0x138], R22 ;  /* 0x0001381601007387 */ /* 0x0001e80000100a00 */
[----:B0-----:R-:W2:Y:S04]  /*29690*/  LDL.LU.64 R22, [R1+0x1008] ;  /* 0x0010080001167983 */ /* 0x001ea80000300a00 */
[----:B------:R-:W3:Y:S01]  /*296a0*/  LDL.LU R20, [R1+0x1004] ;  /* 0x0010040001147983 */ /* 0x000ee20000300800 */
[----:B------:R-:W-:-:S03]  /*296b0*/  FADD R3, R7, -R0 ;  /* 0x8000000007037221 */ /* 0x000fc60000000000 */
[----:B------:R-:W4:Y:S01]  /*296c0*/  LDL.LU R7, [R1+0x608] ;  /* 0x0006080001077983 */ /* 0x000f220000300800 */
[----:B------:R-:W-:-:S06]  /*296d0*/  FMUL R2, R3, 1.4426950216293334961 ;  /* 0x3fb8aa3b03027820 */ /* 0x000fcc0000400000 */
[----:B------:R-:W0:Y:S01]  /*296e0*/  MUFU.EX2 R2, R2 ;  /* 0x0000000200027308 */ /* 0x000e220000000800 */
[----:B---3--:R-:W-:Y:S02]  /*296f0*/  FADD R3, R20, -R0 ;  /* 0x8000000014037221 */ /* 0x008fe40000000000 */
[----:B--2---:R-:W-:Y:S01]  /*29700*/  HMMA.16816.F32.BF16 R20, R24, R22, R12 ;  /* 0x000000161814723c */ /* 0x004fe2000004180c */
[----:B------:R-:W2:Y:S04]  /*29710*/  LDL.LU R0, [R1+0x1000] ;  /* 0x0010000001007983 */ /* 0x000ea80000300800 */
[----:B------:R-:W3:Y:S04]  /*29720*/  LDL.LU.64 R14, [R1+0xff8] ;  /* 0x000ff800010e7983 */ /* 0x000ee80000300a00 */
[----:B0-----:R-:W-:Y:S04]  /*29730*/  STL [R1+0x4a4], R2 ;  /* 0x0004a40201007387 */ /* 0x001fe80000100800 */
[----:B------:R-:W3:Y:S06]  /*29740*/  LDL.LU.64 R12, [R1+0xff0] ;  /* 0x000ff000010c7983 */ /* 0x000eec0000300a00 */
[----:B------:R-:W-:Y:S04]  /*29750*/  STL.64 [R1+0x110], R20 ;  /* 0x0001101401007387 */ /* 0x000fe80000100a00 */
[----:B------:R0:W-:Y:S04]  /*29760*/  STL.64 [R1+0x118], R22 ;  /* 0x0001181601007387 */ /* 0x0001e80000100a00 */
[----:B0-----:R-:W3:Y:S04]  /*29770*/  LDL.LU.64 R22, [R1+0xfe8] ;  /* 0x000fe80001167983 */ /* 0x001ee80000300a00 */
[----:B------:R-:W4:Y:S01]  /*29780*/  LDL.LU R21, [R1+0xfe0] ;  /* 0x000fe00001157983 */ /* 0x000f220000300800 */
[----:B------:R-:W-:-:S06]  /*29790*/  FMUL R2, R3, 1.4426950216293334961 ;  /* 0x3fb8aa3b03027820 */ /* 0x000fcc0000400000 */
[----:B------:R-:W0:Y:S01]  /*297a0*/  MUFU.EX2 R2, R2 ;  /* 0x0000000200027308 */ /* 0x000e220000000800 */
[----:B----4-:R-:W-:Y:S02]  /*297b0*/  FADD R3, R21, -R6 ;  /* 0x8000000615037221 */ /* 0x010fe40000000000 */
[----:B---3--:R-:W-:Y:S01]  /*297c0*/  HMMA.16816.F32.BF16 R20, R24, R22, R12 ;  /* 0x000000161814723c */ /* 0x008fe2000004180c */
[----:B------:R-:W3:Y:S04]  /*297d0*/  LDL.LU.64 R14, [R1+0xfd8] ;  /* 0x000fd800010e7983 */ /* 0x000ee80000300a00 */
[----:B0-----:R-:W-:-:S14]  /*297e0*/  STL [R1+0x4a0], R2 ;  /* 0x0004a00201007387 */ /* 0x001fdc0000100800 */
[----:B------:R-:W-:Y:S04]  /*297f0*/  STL.64 [R1+0x3c0], R20 ;  /* 0x0003c01401007387 */ /* 0x000fe80000100a00 */
[----:B------:R0:W-:Y:S01]  /*29800*/  STL [R1+0x3cc], R23 ;  /* 0x0003cc1701007387 */ /* 0x0001e20000100800 */
[----:B------:R-:W-:-:S03]  /*29810*/  IMAD.MOV.U32 R28, RZ, RZ, R22 ;  /* 0x000000ffff1c7224 */ /* 0x000fc600078e0016 */
[----:B0-----:R-:W4:Y:S04]  /*29820*/  LDL.LU.64 R22, [R1+0xfd0] ;  /* 0x000fd00001167983 */ /* 0x001f280000300a00 */
[----:B------:R-:W4:Y:S01]  /*29830*/  LDL.LU.64 R20, [R1+0xfc8] ;  /* 0x000fc80001147983 */ /* 0x000f220000300a00 */
[----:B------:R-:W-:Y:S01]  /*29840*/  FMUL R2, R3, 1.4426950216293334961 ;  /* 0x3fb8aa3b03027820 */ /* 0x000fe20000400000 */
[----:B-----5:R-:W-:-:S03]  /*29850*/  FADD R3, R4, -R6 ;  /* 0x8000000604037221 */ /* 0x020fc60000000000 */
[----:B------:R0:W1:Y:S02]  /*29860*/  MUFU.EX2 R4, R2 ;  /* 0x0000000200047308 */ /* 0x0000640000000800 */
[----:B0-----:R-:W-:-:S06]  /*29870*/  FMUL R2, R3, 1.4426950216293334961 ;  /* 0x3fb8aa3b03027820 */ /* 0x001fcc0000400000 */
[----:B------:R-:W0:Y:S01]  /*29880*/  MUFU.EX2 R2, R2 ;  /* 0x0000000200027308 */ /* 0x000e220000000800 */
[----:B------:R-:W-:Y:S04]  /*29890*/  STL [R1+0xee0], R28 ;  /* 0x000ee01c01007387 */ /* 0x000fe80000100800 */
[----:B-1----:R-:W-:Y:S01]  /*298a0*/  STL [R1+0x49c], R4 ;  /* 0x00049c0401007387 */ /* 0x002fe20000100800 */
[C---:B---3--:R-:W-:Y:S08]  /*298b0*/  HMMA.16816.F32.BF16 R12, R24.reuse, R14, R16 ;  /* 0x0000000e180c723c */ /* 0x048ff00000041810 */
[----:B----4-:R-:W-:Y:S01]  /*298c0*/  HMMA.16816.F32.BF16 R24, R24, R10, R20 ;  /* 0x0000000a1818723c */ /* 0x010fe20000041814 */
[----:B--2---:R-:W1:Y:S10]  /*298d0*/  LDSM.16.M88.4 R8, [R0+UR7+0x20080] ;  /* 0x020080070008783b */ /* 0x004e740008000200 */
[----:B------:R-:W-:Y:S04]  /*298e0*/  STL.64 [R1+0x300], R12 ;  /* 0x0003000c01007387 */ /* 0x000fe80000100a00 */
[----:B------:R-:W-:Y:S04]  /*298f0*/  STL.64 [R1+0x308], R14 ;  /* 0x0003080e01007387 */ /* 0x000fe80000100a00 */
[----:B------:R-:W-:Y:S04]  /*29900*/  STL.64 [R1+0xd58], R26 ;  /* 0x000d581a01007387 */ /* 0x000fe80000100a00 */
[----:B0-----:R-:W-:Y:S04]  /*29910*/  STL [R1+0x498], R2 ;  /* 0x0004980201007387 */ /* 0x001fe80000100800 */
[----:B------:R-:W-:Y:S01]  /*29920*/  STL.64 [R1+0xd50], R24 ;  /* 0x000d501801007387 */ /* 0x000fe20000100a00 */
[----:B-1----:R-:W-:-:S03]  /*29930*/  MOV R21, R8 ;  /* 0x0000000800157202 */ /* 0x002fc60000000f00 */
        /* <DEDUP_REMOVED lines=8> */
[----:B------:R-:W2:Y:S04]  /*299c0*/  LDL.LU R16, [R1] ;  /* 0x0000000001107983 */ /* 0x000ea80000300800 */
[----:B------:R-:W2:Y:S04]  /*299d0*/  LDL.LU R17, [R1+0x4] ;  /* 0x0000040001117983 */ /* 0x000ea80000300800 */
[----:B------:R-:W3:Y:S04]  /*299e0*/  LDL.LU R18, [R1+0x8] ;  /* 0x0000080001127983 */ /* 0x000ee80000300800 */
[----:B------:R-:W3:Y:S01]  /*299f0*/  LDL.LU R19, [R1+0xc] ;  /* 0x00000c0001137983 */ /* 0x000ee20000300800 */
[----:B------:R-:W-:-:S04]  /*29a00*/  FADD R3, R5, -R6 ;  /* 0x8000000605037221 */ /* 0x000fc80000000000 */
[----:B------:R-:W-:Y:S01]  /*29a10*/  FMUL R2, R3, 1.4426950216293334961 ;  /* 0x3fb8aa3b03027820 */ /* 0x000fe20000400000 */
[----:B------:R-:W-:Y:S02]  /*29a20*/  FADD R3, R7, -R6 ;  /* 0x8000000607037221 */ /* 0x000fe40000000000 */
[----:B------:R-:W0:Y:S01]  /*29a30*/  LDSM.16.M88.4 R4, [R0+UR7+0x21880] ;  /* 0x021880070004783b */ /* 0x000e220008000200 */
[----:B------:R1:W4:Y:S01]  /*29a40*/  MUFU.EX2 R23, R2 ;  /* 0x0000000200177308 */ /* 0x0003220000000800 */
[----:B0-----:R-:W-:Y:S01]  /*29a50*/  MOV R14, R4 ;  /* 0x00000004000e7202 */ /* 0x001fe20000000f00 */
[----:B-1----:R-:W-:Y:S02]  /*29a60*/  IMAD.MOV.U32 R2, RZ, RZ, R5 ;  /* 0x000000ffff027224 */ /* 0x002fe400078e0005 */
[----:B------:R-:W-:Y:S01]  /*29a70*/  FMUL R3, R3, 1.4426950216293334961 ;  /* 0x3fb8aa3b03037820 */ /* 0x000fe20000400000 */
[----:B------:R-:W-:Y:S01]  /*29a80*/  MOV R13, R8 ;  /* 0x00000008000d7202 */ /* 0x000fe20000000f00 */
[----:B------:R-:W-:-:S02]  /*29a90*/  IMAD.MOV.U32 R12, RZ, RZ, R9 ;  /* 0x000000ffff0c7224 */ /* 0x000fc400078e0009 */
[----:B------:R-:W-:Y:S04]  /*29aa0*/  LDSM.16.M88.4 R8, [R0+UR7+0x23880] ;  /* 0x023880070008783b */ /* 0x000fe80008000200 */
[----:B---3--:R-:W-:Y:S04]  /*29ab0*/  STL.64 [R1+0xf38], R18 ;  /* 0x000f381201007387 */ /* 0x008fe80000100a00 */
[----:B--2---:R-:W-:Y:S04]  /*29ac0*/  STL.64 [R1+0xf30], R16 ;  /* 0x000f301001007387 */ /* 0x004fe80000100a00 */
[----:B------:R-:W-:Y:S04]  /*29ad0*/  STL.64 [R1+0x388], R6 ;  /* 0x0003880601007387 */ /* 0x000fe80000100a00 */
[----:B------:R-:W0:Y:S04]  /*29ae0*/  LDSM.16.M88.4 R4, [R0+UR7+0x22080] ;  /* 0x022080070004783b */ /* 0x000e280008000200 */
[----:B------:R-:W1:Y:S01]  /*29af0*/  LDSM.16.M88.4 R16, [R0+UR7+0x22880] ;  /* 0x022880070010783b */ /* 0x000e620008000200 */
[----:B0-----:R-:W-:-:S03]  /*29b00*/  MOV R25, R4 ;  /* 0x0000000400197202 */ /* 0x001fc60000000f00 */
[----:B------:R-:W-:Y:S01]  /*29b10*/  STL.64 [R1+0x378], R6 ;  /* 0x0003780601007387 */ /* 0x000fe20000100a00 */
[----:B------:R-:W-:-:S03]  /*29b20*/  IMAD.MOV.U32 R15, RZ, RZ, R5 ;  /* 0x000000ffff0f7224 */ /* 0x000fc600078e0005 */
[----:B------:R-:W0:Y:S04]  /*29b30*/  LDSM.16.M88.4 R4, [R0+UR7+0x23080] ;  /* 0x023080070004783b */ /* 0x000e280008000200 */
[----:B----4-:R-:W-:Y:S04]  /*29b40*/  STL [R1+0x494], R23 ;  /* 0x0004941701007387 */ /* 0x010fe80000100800 */
[----:B-1----:R-:W-:Y:S04]  /*29b50*/  STL.64 [R1+0x368], R18 ;  /* 0x0003681201007387 */ /* 0x002fe80000100a00 */
[----:B------:R1:W-:Y:S02]  /*29b60*/  STL.64 [R1+0xf48], R16 ;  /* 0x000f481001007387 */ /* 0x0003e40000100a00 */
[----:B-1----:R-:W-:Y:S01]  /*29b70*/  MOV R16, R25 ;  /* 0x0000001900107202 */ /* 0x002fe20000000f00 */
[----:B------:R-:W-:Y:S01]  /*29b80*/  IMAD.MOV.U32 R17, RZ, RZ, R15 ;  /* 0x000000ffff117224 */ /* 0x000fe200078e000f */
[----:B------:R-:W1:Y:S04]  /*29b90*/  MUFU.EX2 R18, R3 ;  /* 0x0000000300127308 */ /* 0x000e680000000800 */
[----:B------:R2:W-:Y:S02]  /*29ba0*/  STL.64 [R1+0xf60], R16 ;  /* 0x000f601001007387 */ /* 0x0005e40000100a00 */
[----:B--2---:R-:W-:Y:S01]  /*29bb0*/  MOV R16, R14 ;  /* 0x0000000e00107202 */ /* 0x004fe20000000f00 */
[----:B------:R-:W-:-:S05]  /*29bc0*/  IMAD.MOV.U32 R17, RZ, RZ, R2 ;  /* 0x000000ffff117224 */ /* 0x000fca00078e0002 */
[----:B------:R2:W-:Y:S02]  /*29bd0*/  STL.64 [R1+0xf78], R16 ;  /* 0x000f781001007387 */ /* 0x0005e40000100a00 */
[----:B--2---:R-:W-:Y:S01]  /*29be0*/  MOV R16, R13 ;  /* 0x0000000d00107202 */ /* 0x004fe20000000f00 */
[----:B------:R-:W-:Y:S02]  /*29bf0*/  IMAD.MOV.U32 R17, RZ, RZ, R12 ;  /* 0x000000ffff117224 */ /* 0x000fe400078e000c */
[----:B------:R-:W-:Y:S04]  /*29c00*/  LDSM.16.M88.4 R12, [R0+UR7+0x24080] ;  /* 0x02408007000c783b */ /* 0x000fe80008000200 */
[----:B------:R-:W-:Y:S04]  /*29c10*/  STL.64 [R1+0xf90], R16 ;  /* 0x000f901001007387 */ /* 0x000fe80000100a00 */
[----:B0-----:R-:W-:Y:S04]  /*29c20*/  STL.64 [R1+0x358], R6 ;  /* 0x0003580601007387 */ /* 0x001fe80000100a00 */
[----:B------:R0:W-:Y:S04]  /*29c30*/  STL.64 [R1+0xf40], R4 ;  /* 0x000f400401007387 */ /* 0x0001e80000100a00 */
[----:B0-----:R-:W2:Y:S04]  /*29c40*/  LDL.LU R4, [R1+0x10] ;  /* 0x0000100001047983 */ /* 0x001ea80000300800 */
[----:B-1----:R-:W-:Y:S04]  /*29c50*/  STL [R1+0x490], R18 ;  /* 0x0004901201007387 */ /* 0x002fe80000100800 */
[----:B------:R-:W2:Y:S04]  /*29c60*/  LDL.LU R5, [R1+0x14] ;  /* 0x0000140001057983 */ /* 0x000ea80000300800 */
[----:B------:R-:W3:Y:S01]  /*29c70*/  LDL.LU R6, [R1+0x18] ;  /* 0x0000180001067983 */ /* 0x000ee20000300800 */
[----:B------:R-:W-:Y:S01]  /*29c80*/  IMAD.MOV.U32 R16, RZ, RZ, R24 ;  /* 0x000000ffff107224 */ /* 0x000fe200078e0018 */
[----:B------:R-:W-:-:S02]  /*29c90*/  MOV R17, R22 ;  /* 0x0000001600117202 */ /* 0x000fc40000000f00 */
[----:B------:R-:W-:Y:S01]  /*29ca0*/  MOV R7, R29 ;  /* 0x0000001d00077202 */ /* 0x000fe20000000f00 */
[----:B------:R-:W0:Y:S04]  /*29cb0*/  LDSM.16.M88.4 R24, [R0+UR7+0x24880] ;  /* 0x024880070018783b */ /* 0x000e280008000200 */
[----:B------:R-:W4:Y:S04]  /*29cc0*/  LDL.LU R29, [R1+0xfc4] ;  /* 0x000fc400011d7983 */ /* 0x000f280000300800 */
[----:B------:R-:W-:Y:S04]  /*29cd0*/  STL.64 [R1+0xfa8], R16 ;  /* 0x000fa81001007387 */ /* 0x000fe80000100a00 */
[----:B---3--:R-:W-:Y:S04]  /*29ce0*/  STL.64 [R1+0xf58], R6 ;  /* 0x000f580601007387 */ /* 0x008fe80000100a00 */
[----:B--2---:R1:W-:Y:S04]  /*29cf0*/  STL.64 [R1+0xf50], R4 ;  /* 0x000f500401007387 */ /* 0x0043e80000100a00 */
[----:B-1----:R-:W2:Y:S04]  /*29d00*/  LDL.LU R4, [R1+0x20] ;  /* 0x0000200001047983 */ /* 0x002ea80000300800 */
[----:B------:R-:W2:Y:S04]  /*29d10*/  LDL.LU R5, [R1+0x24] ;  /* 0x0000240001057983 */ /* 0x000ea80000300800 */
[----:B------:R-:W3:Y:S04]  /*29d20*/  LDL.LU R6, [R1+0x28] ;  /* 0x0000280001067983 */ /* 0x000ee80000300800 */
[----:B------:R-:W3:Y:S04]  /*29d30*/  LDL.LU R7, [R1+0x2c] ;  /* 0x00002c0001077983 */ /* 0x000ee80000300800 */
[----:B---3--:R-:W-:Y:S04]  /*29d40*/  STL.64 [R1+0xf70], R6 ;  /* 0x000f700601007387 */ /* 0x008fe80000100a00 */
[----:B--2---:R1:W-:Y:S04]  /*29d50*/  STL.64 [R1+0xf68], R4 ;  /* 0x000f680401007387 */ /* 0x0043e80000100a00 */
[----:B-1----:R-:W2:Y:S04]  /*29d60*/  LDL.LU R4, [R1+0x30] ;  /* 0x0000300001047983 */ /* 0x002ea80000300800 */
[----:B------:R-:W2:Y:S04]  /*29d70*/  LDL.LU R5, [R1+0x34] ;  /* 0x0000340001057983 */ /* 0x000ea80000300800 */
[----:B------:R-:W3:Y:S01]  /*29d80*/  LDL.LU R6, [R1+0x38] ;  /* 0x0000380001067983 */ /* 0x000ee20000300800 */
[----:B----4-:R-:W-:-:S02]  /*29d90*/  IMAD.MOV.U32 R7, RZ, RZ, R29 ;  /* 0x000000ffff077224 */ /* 0x010fc400078e001d */
[----:B------:R-:W-:Y:S01]  /*29da0*/  IMAD.MOV.U32 R16, RZ, RZ, R21 ;  /* 0x000000ffff107224 */ /* 0x000fe200078e0015 */
[----:B------:R-:W4:Y:S01]  /*29db0*/  LDL.LU R29, [R1+0x5e4] ;  /* 0x0005e400011d7983 */ /* 0x000f220000300800 */
[----:B------:R-:W-:-:S03]  /*29dc0*/  MOV R17, R20 ;  /* 0x0000001400117202 */ /* 0x000fc60000000f00 */
[----:B------:R-:W4:Y:S04]  /*29dd0*/  LDL.LU R2, [R1+0x5e8] ;  /* 0x0005e80001027983 */ /* 0x000f280000300800 */
[----:B------:R-:W5:Y:S04]  /*29de0*/  LDL R20, [R1+0x4ac] ;  /* 0x0004ac0001147983 */ /* 0x000f680000100800 */
[----:B------:R-:W4:Y:S04]  /*29df0*/  LDL R21, [R1+0x49c] ;  /* 0x00049c0001157983 */ /* 0x000f280000100800 */
[----:B------:R-:W4:Y:S04]  /*29e00*/  LDL R19, [R1+0x4a0] ;  /* 0x0004a00001137983 */ /* 0x000f280000100800 */
[----:B------:R-:W4:Y:S04]  /*29e10*/  LDL R22, [R1+0x4a4] ;  /* 0x0004a40001167983 */ /* 0x000f280000100800 */
        /* <DEDUP_REMOVED lines=10> */
[----:B------:R-:W3:Y:S04]  /*29ec0*/  LDL.LU R6, [R1+0x58] ;  /* 0x0000580001067983 */ /* 0x000ee80000300800 */
[----:B------:R-:W3:Y:S01]  /*29ed0*/  LDL.LU R7, [R1+0x5c] ;  /* 0x00005c0001077983 */ /* 0x000ee20000300800 */
[----:B----4-:R-:W-:Y:S01]  /*29ee0*/  FADD R2, R2, R29 ;  /* 0x0000001d02027221 */ /* 0x010fe20000000000 */
[----:B0-----:R-:W-:Y:S01]  /*29ef0*/  MOV R28, R24 ;  /* 0x00000018001c7202 */ /* 0x001fe20000000f00 */
[----:B------:R-:W-:Y:S01]  /*29f00*/  IMAD.MOV.U32 R3, RZ, RZ, R25 ;  /* 0x000000ffff037224 */ /* 0x000fe200078e0019 */
[----:B---3--:R-:W-:Y:S04]  /*29f10*/  STL.64 [R1+0xfb8], R6 ;  /* 0x000fb80601007387 */ /* 0x008fe80000100a00 */
[----:B--2---:R0:W-:Y:S04]  /*29f20*/  STL.64 [R1+0xfb0], R4 ;  /* 0x000fb00401007387 */ /* 0x0041e80000100a00 */
[----:B0-----:R-:W2:Y:S04]  /*29f30*/  LDL.LU R4, [R1+0x60] ;  /* 0x0000600001047983 */ /* 0x001ea80000300800 */
[----:B------:R-:W2:Y:S04]  /*29f40*/  LDL.LU R5, [R1+0x64] ;  /* 0x0000640001057983 */ /* 0x000ea80000300800 */
[----:B------:R-:W2:Y:S04]  /*29f50*/  LDL.LU R6, [R1+0x68] ;  /* 0x0000680001067983 */ /* 0x000ea80000300800 */
[----:B------:R-:W2:Y:S04]  /*29f60*/  LDL.LU R7, [R1+0x6c] ;  /* 0x00006c0001077983 */ /* 0x000ea80000300800 */
[----:B------:R-:W-:Y:S04]  /*29f70*/  STL.64 [R1+0x328], R26 ;  /* 0x0003281a01007387 */ /* 0x000fe80000100a00 */
[----:B------:R0:W-:Y:S04]  /*29f80*/  STL.64 [R1+0x348], R10 ;  /* 0x0003480a01007387 */ /* 0x0001e80000100a00 */
[----:B------:R-:W1:Y:S04]  /*29f90*/  LDSM.16.M88.4 R24, [R0+UR7+0x25080] ;  /* 0x025080070018783b */ /* 0x000e680008000200 */
[----:B0-----:R-:W5:Y:S04]  /*29fa0*/  LDL R10, [R1+0x4a8] ;  /* 0x0004a800010a7983 */ /* 0x001f680000100800 */
[----:B------:R-:W3:Y:S04]  /*29fb0*/  LDL R11, [R1+0x498] ;  /* 0x00049800010b7983 */ /* 0x000ee80000100800 */
[----:B------:R0:W-:Y:S04]  /*29fc0*/  STL.64 [R1+0x338], R14 ;  /* 0x0003380e01007387 */ /* 0x0001e80000100a00 */
[----:B0-----:R-:W4:Y:S04]  /*29fd0*/  LDL.LU R14, [R1+0x5dc] ;  /* 0x0005dc00010e7983 */ /* 0x001f280000300800 */
[----:B------:R-:W4:Y:S04]  /*29fe0*/  LDL.LU R15, [R1+0x5e0] ;  /* 0x0005e000010f7983 */ /* 0x000f280000300800 */
[----:B------:R-:W4:Y:S01]  /*29ff0*/  LDL.LU R29, [R1+0xfc0] ;  /* 0x000fc000011d7983 */ /* 0x000f220000300800 */
[----:B------:R-:W-:-:S02]  /*2a000*/  F2FP.BF16.F32.PACK_AB R22, R19, R22 ;  /* 0x000000161316723e */ /* 0x000fc400000010ff */
[----:B------:R-:W-:Y:S01]  /*2a010*/  F2FP.BF16.F32.PACK_AB R23, R18, R23 ;  /* 0x000000171217723e */ /* 0x000fe200000010ff */
[----:B-1----:R-:W-:Y:S01]  /*2a020*/  STL.64 [R1+0x318], R26 ;  /* 0x0003181a01007387 */ /* 0x002fe20000100a00 */
[----:B-----5:R-:W-:Y:S02]  /*2a030*/  F2FP.BF16.F32.PACK_AB R20, R10, R20 ;  /* 0x000000140a14723e */ /* 0x020fe400000010ff */
[----:B---3--:R-:W-:-:S07]  /*2a040*/  F2FP.BF16.F32.PACK_AB R21, R11, R21 ;  /* 0x000000150b15723e */ /* 0x008fce00000010ff */
[----:B--2---:R-:W-:Y:S01]  /*2a050*/  HMMA.16816.F32.BF16 R16, R20, R16, R4 ;  /* 0x000000101410723c */ /* 0x004fe20000041804 */
[----:B----4-:R-:W-:Y:S01]  /*2a060*/  FADD R2, R15, R2 ;  /* 0x000000020f027221 */ /* 0x010fe20000000000 */
[----:B------:R-:W-:-:S05]  /*2a070*/  FADD R14, R14, R29 ;  /* 0x0000001d0e0e7221 */ /* 0x000fca0000000000 */
        /* <DEDUP_REMOVED lines=44> */
[----:B------:R-:W3:Y:S04]  /*2a340*/  LDL.LU.64 R4, [R1+0xf10] ;  /* 0x000f100001047983 */ /* 0x000ee80000300a00 */
[----:B------:R-:W4:Y:S01]  /*2a350*/  LDL.LU.64 R10, [R1+0xf08] ;  /* 0x000f0800010a7983 */ /* 0x000f220000300a00 */
[----:B---3--:R-:W-:Y:S03]  /*2a360*/  HMMA.16816.F32.BF16 R4, R20, R8, R4 ;  /* 0x000000081404723c */ /* 0x008fe60000041804 */
[----:B------:R-:W4:-:S15]  /*2a370*/  LDL.LU.64 R8, [R1+0xf00] ;  /* 0x000f000001087983 */ /* 0x000f1e0000300a00 */
[----:B------:R-:W-:Y:S01]  /*2a380*/  NOP ;  /* 0x0000000000007918 */ /* 0x000fe20000000000 */
[----:B------:R0:W-:Y:S04]  /*2a390*/  STL.64 [R1+0x280], R4 ;  /* 0x0002800401007387 */ /* 0x0001e80000100a00 */
[----:B------:R-:W-:Y:S04]  /*2a3a0*/  STL.64 [R1+0x288], R6 ;  /* 0x0002880601007387 */ /* 0x000fe80000100a00 */
[----:B------:R-:W3:Y:S01]  /*2a3b0*/  LDL.LU.64 R14, [R1+0xef8] ;  /* 0x000ef800010e7983 */ /* 0x000ee20000300a00 */
[----:B----4-:R-:W-:Y:S03]  /*2a3c0*/  HMMA.16816.F32.BF16 R8, R20, R12, R8 ;  /* 0x0000000c1408723c */ /* 0x010fe60000041808 */
[----:B------:R-:W3:Y:S01]  /*2a3d0*/  LDL.LU.64 R12, [R1+0xef0] ;  /* 0x000ef000010c7983 */ /* 0x000ee20000300a00 */
[----:B0-----:R-:W-:Y:S01]  /*2a3e0*/  MOV R4, R28 ;  /* 0x0000001c00047202 */ /* 0x001fe20000000f00 */
[----:B------:R-:W-:-:S14]  /*2a3f0*/  IMAD.MOV.U32 R5, RZ, RZ, R3 ;  /* 0x000000ffff057224 */ /* 0x000fdc00078e0003 */
[----:B------:R-:W-:Y:S04]  /*2a400*/  STL.64 [R1+0x260], R8 ;  /* 0x0002600801007387 */ /* 0x000fe80000100a00 */
[----:B------:R3:W-:Y:S04]  /*2a410*/  STL.64 [R1+0x268], R10 ;  /* 0x0002680a01007387 */ /* 0x0007e80000100a00 */
[----:B------:R-:W-:Y:S01]  /*2a420*/  STL [R1+0xee8], R22 ;  /* 0x000ee81601007387 */ /* 0x000fe20000100800 */
[C---:B---3--:R-:W-:Y:S08]  /*2a430*/  HMMA.16816.F32.BF16 R8, R20.reuse, R4, R12 ;  /* 0x000000041408723c */ /* 0x048ff0000004180c */
[----:B--2---:R-:W-:Y:S11]  /*2a440*/  HMMA.16816.F32.BF16 R4, R20, R24, R16 ;  /* 0x000000181404723c */ /* 0x004ff60000041810 */
[----:B------:R-:W-:Y:S04]  /*2a450*/  STL.64 [R1+0x250], R8 ;  /* 0x0002500801007387 */ /* 0x000fe80000100a00 */
[----:B------:R-:W-:Y:S04]  /*2a460*/  STL.64 [R1+0x258], R10 ;  /* 0x0002580a01007387 */ /* 0x000fe80000100a00 */
[----:B------:R-:W-:Y:S04]  /*2a470*/  STL [R1+0xee4], R23 ;  /* 0x000ee41701007387 */ /* 0x000fe80000100800 */
[----:B------:R-:W-:Y:S04]  /*2a480*/  STL.64 [R1+0x100], R4 ;  /* 0x0001000401007387 */ /* 0x000fe80000100a00 */
[----:B------:R-:W-:Y:S04]  /*2a490*/  STL.64 [R1+0x108], R6 ;  /* 0x0001080601007387 */ /* 0x000fe80000100a00 */
        /* <DEDUP_REMOVED lines=17> */
[----:B-1----:R-:W5:Y:S04]  /*2a5b0*/  LDL.LU R12, [R1+0x180] ;  /* 0x00018000010c7983 */ /* 0x002f680000300800 */
[----:B------:R-:W5:Y:S04]  /*2a5c0*/  LDL.LU R13, [R1+0x184] ;  /* 0x00018400010d7983 */ /* 0x000f680000300800 */
[----:B------:R-:W2:Y:S04]  /*2a5d0*/  LDL.LU R14, [R1+0x188] ;  /* 0x00018800010e7983 */ /* 0x000ea80000300800 */
[----:B------:R-:W2:Y:S04]  /*2a5e0*/  LDL.LU R15, [R1+0x18c] ;  /* 0x00018c00010f7983 */ /* 0x000ea80000300800 */
[----:B--2---:R-:W-:Y:S04]  /*2a5f0*/  STL.64 [R1+0xe00], R14 ;  /* 0x000e000e01007387 */ /* 0x004fe80000100a00 */
[----:B-----5:R-:W-:Y:S04]  /*2a600*/  STL.64 [R1+0xdf8], R12 ;  /* 0x000df80c01007387 */ /* 0x020fe80000100a00 */
[----:B----4-:R-:W2:Y:S04]  /*2a610*/  LDL.LU R24, [R1+0x270] ;  /* 0x0002700001187983 */ /* 0x010ea80000300800 */
[----:B------:R-:W2:Y:S04]  /*2a620*/  LDL.LU R25, [R1+0x274] ;  /* 0x0002740001197983 */ /* 0x000ea80000300800 */
[----:B------:R-:W4:Y:S04]  /*2a630*/  LDL.LU R26, [R1+0x278] ;  /* 0x00027800011a7983 */ /* 0x000f280000300800 */
[----:B------:R-:W4:Y:S01]  /*2a640*/  LDL.LU R27, [R1+0x27c] ;  /* 0x00027c00011b7983 */ /* 0x000f220000300800 */
[----:B0-----:R-:W-:Y:S01]  /*2a650*/  MOV R3, R4 ;  /* 0x0000000400037202 */ /* 0x001fe20000000f00 */
[----:B------:R-:W-:-:S02]  /*2a660*/  IMAD.MOV.U32 R2, RZ, RZ, R5 ;  /* 0x000000ffff027224 */ /* 0x000fc400078e0005 */
[----:B------:R-:W-:Y:S04]  /*2a670*/  LDSM.16.M88.4 R12, [R0+UR7+0x26880] ;  /* 0x02688007000c783b */ /* 0x000fe80008000200 */
[----:B----4-:R-:W-:Y:S04]  /*2a680*/  STL.64 [R1+0xe10], R26 ;  /* 0x000e101a01007387 */ /* 0x010fe80000100a00 */
[----:B--2---:R0:W-:Y:S04]  /*2a690*/  STL.64 [R1+0xe08], R24 ;  /* 0x000e081801007387 */ /* 0x0041e80000100a00 */
[----:B0-----:R-:W2:Y:S04]  /*2a6a0*/  LDL.LU R24, [R1+0x3f0] ;  /* 0x0003f00001187983 */ /* 0x001ea80000300800 */
[----:B------:R-:W2:Y:S04]  /*2a6b0*/  LDL.LU R25, [R1+0x3f4] ;  /* 0x0003f40001197983 */ /* 0x000ea80000300800 */
[----:B------:R-:W4:Y:S04]  /*2a6c0*/  LDL.LU R26, [R1+0x3f8] ;  /* 0x0003f800011a7983 */ /* 0x000f280000300800 */
[----:B------:R-:W4:Y:S04]  /*2a6d0*/  LDL.LU R27, [R1+0x3fc] ;  /* 0x0003fc00011b7983 */ /* 0x000f280000300800 */
[----:B----4-:R-:W-:Y:S04]  /*2a6e0*/  STL.64 [R1+0xe20], R26 ;  /* 0x000e201a01007387 */ /* 0x010fe80000100a00 */
[----:B--2---:R-:W-:Y:S04]  /*2a6f0*/  STL.64 [R1+0xe18], R24 ;  /* 0x000e181801007387 */ /* 0x004fe80000100a00 */
[----:B---3--:R-:W-:Y:S04]  /*2a700*/  STL.64 [R1+0xd78], R18 ;  /* 0x000d781201007387 */ /* 0x008fe80000100a00 */
[----:B------:R0:W-:Y:S04]  /*2a710*/  STL.64 [R1+0xd70], R16 ;  /* 0x000d701001007387 */ /* 0x0001e80000100a00 */
[----:B------:R-:W-:Y:S04]  /*2a720*/  LDSM.16.M88.4 R24, [R0+UR7+0x29080] ;  /* 0x029080070018783b */ /* 0x000fe80008000200 */
[----:B0-----:R-:W2:Y:S04]  /*2a730*/  LDL.LU R16, [R1+0x3d0] ;  /* 0x0003d00001107983 */ /* 0x001ea80000300800 */
[----:B------:R-:W2:Y:S04]  /*2a740*/  LDL.LU R17, [R1+0x3d4] ;  /* 0x0003d40001117983 */ /* 0x000ea80000300800 */
[----:B------:R-:W3:Y:S04]  /*2a750*/  LDL.LU R18, [R1+0x3d8] ;  /* 0x0003d80001127983 */ /* 0x000ee80000300800 */
[----:B------:R-:W3:Y:S04]  /*2a760*/  LDL.LU R19, [R1+0x3dc] ;  /* 0x0003dc0001137983 */ /* 0x000ee80000300800 */
[----:B---3--:R-:W-:Y:S04]  /*2a770*/  STL.64 [R1+0xd88], R18 ;  /* 0x000d881201007387 */ /* 0x008fe80000100a00 */
[----:B--2---:R-:W-:Y:S04]  /*2a780*/  STL.64 [R1+0xd80], R16 ;  /* 0x000d801001007387 */ /* 0x004fe80000100a00 */
[----:B------:R-:W-:Y:S04]  /*2a790*/  STL.64 [R1+0x248], R6 ;  /* 0x0002480601007387 */ /* 0x000fe80000100a00 */
[----:B------:R-:W0:Y:S04]  /*2a7a0*/  LDSM.16.M88.4 R4, [R0+UR7+0x26080] ;  /* 0x026080070004783b */ /* 0x000e280008000200 */
[----:B------:R-:W-:Y:S01]  /*2a7b0*/  LDSM.16.M88.4 R16, [R0+UR7+0x2a080] ;  /* 0x02a080070010783b */ /* 0x000fe20008000200 */
[----:B0-----:R-:W-:-:S03]  /*2a7c0*/  MOV R10, R4 ;  /* 0x00000004000a7202 */ /* 0x001fc60000000f00 */
[----:B------:R-:W-:Y:S01]  /*2a7d0*/  STL.64 [R1+0x238], R6 ;  /* 0x0002380601007387 */ /* 0x000fe20000100a00 */
[----:B------:R-:W-:Y:S01]  /*2a7e0*/  IMAD.MOV.U32 R29, RZ, RZ, R5 ;  /* 0x000000ffff1d7224 */ /* 0x000fe200078e0005 */
[----:B------:R-:W-:Y:S02]  /*2a7f0*/  MOV R5, R12 ;  /* 0x0000000c00057202 */ /* 0x000fe40000000f00 */
[----:B------:R-:W-:Y:S01]  /*2a800*/  STL.64 [R1+0x228], R14 ;  /* 0x0002280e01007387 */ /* 0x000fe20000100a00 */
[----:B------:R-:W-:-:S03]  /*2a810*/  IMAD.MOV.U32 R4, RZ, RZ, R13 ;  /* 0x000000ffff047224 */ /* 0x000fc600078e000d */
[----:B------:R-:W0:Y:S02]  /*2a820*/  LDSM.16.M88.4 R12, [R0+UR7+0x27080] ;  /* 0x02708007000c783b */ /* 0x000e240008000200 */
[----:B0-----:R-:W-:Y:S02]  /*2a830*/  MOV R7, R12 ;  /* 0x0000000c00077202 */ /* 0x001fe40000000f00 */
        /* <DEDUP_REMOVED lines=12> */
[----:B------:R0:W-:Y:S04]  /*2a900*/  STL.64 [R1+0xec8], R18 ;  /* 0x000ec81201007387 */ /* 0x0001e80000100a00 */
[----:B------:R1:W-:Y:S01]  /*2a910*/  STL.64 [R1+0xec0], R16 ;  /* 0x000ec01001007387 */ /* 0x0003e20000100a00 */
[----:B0-----:R-:W-:Y:S01]  /*2a920*/  MOV R18, R11 ;  /* 0x0000000b00127202 */ /* 0x001fe20000000f00 */
[----:B------:R-:W-:Y:S01]  /*2a930*/  IMAD.MOV.U32 R19, RZ, RZ, R10 ;  /* 0x000000ffff137224 */ /* 0x000fe200078e000a */
[----:B-1----:R-:W-:Y:S01]  /*2a940*/  MOV R16, R9 ;  /* 0x0000000900107202 */ /* 0x002fe20000000f00 */
[----:B------:R-:W-:-:S02]  /*2a950*/  IMAD.MOV.U32 R17, RZ, RZ, R8 ;  /* 0x000000ffff117224 */ /* 0x000fc400078e0008 */
[----:B------:R-:W0:Y:S01]  /*2a960*/  LDSM.16.M88.4 R8, [R0+UR7+0x2a880] ;  /* 0x02a880070008783b */ /* 0x000e220008000200 */
[----:B------:R-:W-:Y:S01]  /*2a970*/  MOV R22, R12 ;  /* 0x0000000c00167202 */ /* 0x000fe20000000f00 */
[----:B------:R-:W-:Y:S02]  /*2a980*/  IMAD.MOV.U32 R23, RZ, RZ, R13 ;  /* 0x000000ffff177224 */ /* 0x000fe400078e000d */
[----:B------:R-:W-:Y:S04]  /*2a990*/  LDSM.16.M88.4 R12, [R0+UR7+0x29880] ;  /* 0x02988007000c783b */ /* 0x000fe80008000200 */
[----:B0-----:R-:W-:Y:S04]  /*2a9a0*/  STL.64 [R1+0xeb0], R10 ;  /* 0x000eb00a01007387 */ /* 0x001fe80000100a00 */
[----:B------:R-:W-:Y:S04]  /*2a9b0*/  STL.64 [R1+0xea8], R8 ;  /* 0x000ea80801007387 */ /* 0x000fe80000100a00 */
[----:B------:R-:W-:Y:S04]  /*2a9c0*/  STL.64 [R1+0x1d8], R26 ;  /* 0x0001d81a01007387 */ /* 0x000fe80000100a00 */
[----:B------:R0:W-:Y:S02]  /*2a9d0*/  STL.64 [R1+0xe30], R24 ;  /* 0x000e301801007387 */ /* 0x0001e40000100a00 */
[----:B0-----:R-:W-:Y:S01]  /*2a9e0*/  MOV R24, R22 ;  /* 0x0000001600187202 */ /* 0x001fe20000000f00 */
[----:B------:R-:W-:Y:S01]  /*2a9f0*/  IMAD.MOV.U32 R25, RZ, RZ, R23 ;  /* 0x000000ffff197224 */ /* 0x000fe200078e0017 */
[----:B------:R-:W2:Y:S04]  /*2aa00*/  LDL.LU R22, [R1+0xee8] ;  /* 0x000ee80001167983 */ /* 0x000ea80000300800 */
[----:B------:R-:W2:Y:S04]  /*2aa10*/  LDL.LU R23, [R1+0xee4] ;  /* 0x000ee40001177983 */ /* 0x000ea80000300800 */
[----:B------:R0:W-:Y:S02]  /*2aa20*/  STL.64 [R1+0xe48], R24 ;  /* 0x000e481801007387 */ /* 0x0001e40000100a00 */
[----:B0-----:R-:W-:Y:S01]  /*2aa30*/  MOV R24, R28 ;  /* 0x0000001c00187202 */ /* 0x001fe20000000f00 */
[----:B------:R-:W-:Y:S01]  /*2aa40*/  IMAD.MOV.U32 R25, RZ, RZ, R16 ;  /* 0x000000ffff197224 */ /* 0x000fe200078e0010 */
[----:B------:R-:W3:Y:S04]  /*2aa50*/  LDL.LU R28, [R1+0xee0] ;  /* 0x000ee000011c7983 */ /* 0x000ee80000300800 */
[----:B------:R0:W-:Y:S02]  /*2aa60*/  STL.64 [R1+0xe60], R24 ;  /* 0x000e601801007387 */ /* 0x0001e40000100a00 */
[----:B0-----:R-:W-:Y:S01]  /*2aa70*/  MOV R24, R17 ;  /* 0x0000001100187202 */ /* 0x001fe20000000f00 */
[----:B------:R-:W-:-:S05]  /*2aa80*/  IMAD.MOV.U32 R25, RZ, RZ, R18 ;  /* 0x000000ffff197224 */ /* 0x000fca00078e0012 */
[----:B------:R0:W-:Y:S02]  /*2aa90*/  STL.64 [R1+0xe78], R24 ;  /* 0x000e781801007387 */ /* 0x0001e40000100a00 */
[----:B0-----:R-:W-:Y:S01]  /*2aaa0*/  MOV R24, R7 ;  /* 0x0000000700187202 */ /* 0x001fe20000000f00 */
[----:B------:R-:W-:-:S05]  /*2aab0*/  IMAD.MOV.U32 R25, RZ, RZ, R6 ;  /* 0x000000ffff197224 */ /* 0x000fca00078e0006 */
[----:B------:R0:W-:Y:S02]  /*2aac0*/  STL.64 [R1+0xe90], R24 ;  /* 0x000e901801007387 */ /* 0x0001e40000100a00 */
[----:B0-----:R-:W-:Y:S01]  /*2aad0*/  MOV R24, R5 ;  /* 0x0000000500187202 */ /* 0x001fe20000000f00 */
[----:B------:R-:W-:Y:S02]  /*2aae0*/  IMAD.MOV.U32 R25, RZ, RZ, R4 ;  /* 0x000000ffff197224 */ /* 0x000fe400078e0004 */
[----:B------:R-:W0:Y:S04]  /*2aaf0*/  LDSM.16.M88.4 R4, [R0+UR7+0x2b080] ;  /* 0x02b080070004783b */ /* 0x000e280008000200 */
[----:B------:R-:W-:Y:S04]  /*2ab00*/  STL.64 [R1+0xeb8], R24 ;  /* 0x000eb81801007387 */ /* 0x000fe80000100a00 */
[----:B0-----:R-:W-:Y:S04]  /*2ab10*/  STL.64 [R1+0xea0], R6 ;  /* 0x000ea00601007387 */ /* 0x001fe80000100a00 */
[----:B------:R0:W-:Y:S04]  /*2ab20*/  STL.64 [R1+0xe98], R4 ;  /* 0x000e980401007387 */ /* 0x0001e80000100a00 */
[----:B0-----:R-:W4:Y:S04]  /*2ab30*/  LDL.LU R4, [R1+0x470] ;  /* 0x0004700001047983 */ /* 0x001f280000300800 */
[----:B------:R-:W4:Y:S04]  /*2ab40*/  LDL.LU R5, [R1+0x474] ;  /* 0x0004740001057983 */ /* 0x000f280000300800 */
[----:B------:R-:W5:Y:S04]  /*2ab50*/  LDL.LU R6, [R1+0x478] ;  /* 0x0004780001067983 */ /* 0x000f680000300800 */
[----:B------:R-:W5:Y:S04]  /*2ab60*/  LDL.LU R7, [R1+0x47c] ;  /* 0x00047c0001077983 */ /* 0x000f680000300800 */
[----:B-----5:R-:W-:Y:S04]  /*2ab70*/  STL.64 [R1+0xed8], R6 ;  /* 0x000ed80601007387 */ /* 0x020fe80000100a00 */
[----:B----4-:R0:W-:Y:S04]  /*2ab80*/  STL.64 [R1+0xed0], R4 ;  /* 0x000ed00401007387 */ /* 0x0101e80000100a00 */
[----:B------:R-:W4:Y:S04]  /*2ab90*/  LDL.LU R24, [R1+0x480] ;  /* 0x0004800001187983 */ /* 0x000f280000300800 */
[----:B------:R-:W4:Y:S04]  /*2aba0*/  LDL.LU R25, [R1+0x484] ;  /* 0x0004840001197983 */ /* 0x000f280000300800 */
[----:B------:R-:W4:Y:S04]  /*2abb0*/  LDL.LU R26, [R1+0x488] ;  /* 0x00048800011a7983 */ /* 0x000f280000300800 */
[----:B------:R-:W4:Y:S04]  /*2abc0*/  LDL.LU R27, [R1+0x48c] ;  /* 0x00048c00011b7983 */ /* 0x000f280000300800 */
[----:B0-----:R-:W2:Y:S04]  /*2abd0*/  LDL.LU R4, [R1+0xf0] ;  /* 0x0000f00001047983 */ /* 0x001ea80000300800 */
[----:B------:R-:W2:Y:S04]  /*2abe0*/  LDL.LU R5, [R1+0xf4] ;  /* 0x0000f40001057983 */ /* 0x000ea80000300800 */
[----:B------:R-:W2:Y:S04]  /*2abf0*/  LDL.LU R6, [R1+0xf8] ;  /* 0x0000f80001067983 */ /* 0x000ea80000300800 */
[----:B------:R-:W2:Y:S04]  /*2ac00*/  LDL.LU R7, [R1+0xfc] ;  /* 0x0000fc0001077983 */ /* 0x000ea80000300800 */
[----:B------:R-:W-:Y:S04]  /*2ac10*/  STL.64 [R1+0x1c8], R14 ;  /* 0x0001c80e01007387 */ /* 0x000fe80000100a00 */
        /* <DEDUP_REMOVED lines=17> */
[----:B------:R-:W-:Y:S01]  /*2ad30*/  MOV R16, R3 ;  /* 0x0000000300107202 */ /* 0x000fe20000000f00 */
[----:B------:R-:W-:Y:S01]  /*2ad40*/  IMAD.MOV.U32 R17, RZ, RZ, R2 ;  /* 0x000000ffff117224 */ /* 0x000fe200078e0002 */
[----:B------:R-:W-:Y:S01]  /*2ad50*/  MOV R8, R19 ;  /* 0x0000001300087202 */ /* 0x000fe20000000f00 */
[----:B-----5:R-:W-:Y:S04]  /*2ad60*/  STL.64 [R1+0xe70], R14 ;  /* 0x000e700e01007387 */ /* 0x020fe80000100a00 */
[----:B--2---:R0:W-:Y:S04]  /*2ad70*/  STL.64 [R1+0xe68], R12 ;  /* 0x000e680c01007387 */ /* 0x0041e80000100a00 */
[----:B0-----:R-:W2:Y:S04]  /*2ad80*/  LDL.LU R12, [R1+0x450] ;  /* 0x00045000010c7983 */ /* 0x001ea80000300800 */
[----:B------:R-:W2:Y:S04]  /*2ad90*/  LDL.LU R13, [R1+0x454] ;  /* 0x00045400010d7983 */ /* 0x000ea80000300800 */
[----:B------:R-:W5:Y:S04]  /*2ada0*/  LDL.LU R14, [R1+0x458] ;  /* 0x00045800010e7983 */ /* 0x000f680000300800 */
[----:B------:R-:W5:Y:S01]  /*2adb0*/  LDL.LU R15, [R1+0x45c] ;  /* 0x00045c00010f7983 */ /* 0x000f620000300800 */
[----:B------:R-:W-:Y:S03]  /*2adc0*/  HMMA.16816.F32.BF16 R16, R20, R16, R4 ;  /* 0x000000101410723c */ /* 0x000fe60000041804 */
[----:B-----5:R-:W-:Y:S04]  /*2add0*/  STL.64 [R1+0xe88], R14 ;  /* 0x000e880e01007387 */ /* 0x020fe80000100a00 */
[----:B--2---:R0:W-:Y:S04]  /*2ade0*/  STL.64 [R1+0xe80], R12 ;  /* 0x000e800c01007387 */ /* 0x0041e80000100a00 */
[----:B0-----:R-:W2:Y:S04]  /*2adf0*/  LDL.LU R12, [R1+0x460] ;  /* 0x00046000010c7983 */ /* 0x001ea80000300800 */
[----:B------:R-:W2:Y:S04]  /*2ae00*/  LDL.LU R13, [R1+0x464] ;  /* 0x00046400010d7983 */ /* 0x000ea80000300800 */
[----:B------:R-:W2:Y:S04]  /*2ae10*/  LDL.LU R14, [R1+0x468] ;  /* 0x00046800010e7983 */ /* 0x000ea80000300800 */
[----:B------:R-:W2:Y:S04]  /*2ae20*/  LDL.LU R15, [R1+0x46c] ;  /* 0x00046c00010f7983 */ /* 0x000ea80000300800 */
[----:B------:R-:W5:Y:S04]  /*2ae30*/  LDL.LU.64 R6, [R1+0xed8] ;  /* 0x000ed80001067983 */ /* 0x000f680000300a00 */
[----:B------:R-:W5:Y:S04]  /*2ae40*/  LDL.LU.64 R4, [R1+0xed0] ;  /* 0x000ed00001047983 */ /* 0x000f680000300a00 */
[----:B------:R-:W-:Y:S04]  /*2ae50*/  STL.64 [R1+0xf0], R16 ;  /* 0x0000f01001007387 */ /* 0x000fe80000100a00 */
[----:B------:R0:W-:Y:S04]  /*2ae60*/  STL.64 [R1+0xf8], R18 ;  /* 0x0000f81201007387 */ /* 0x0001e80000100a00 */
[----:B0-----:R-:W2:Y:S01]  /*2ae70*/  LDL.LU.64 R18, [R1+0xec8] ;  /* 0x000ec80001127983 */ /* 0x001ea20000300a00 */
[----:B------:R-:W-:-:S03]  /*2ae80*/  IMAD.MOV.U32 R9, RZ, RZ, R29 ;  /* 0x000000ffff097224 */ /* 0x000fc600078e001d */
[----:B------:R-:W3:Y:S04]  /*2ae90*/  LDL.LU.64 R16, [R1+0xec0] ;  /* 0x000ec00001107983 */ /* 0x000ee80000300a00 */
[----:B----4-:R-:W-:Y:S01]  /*2aea0*/  HMMA.16816.F32.BF16 R8, R20, R8, R24 ;  /* 0x000000081408723c */ /* 0x010fe20000041818 */
[----:B--2---:R-:W-:Y:S04]  /*2aeb0*/  STL.64 [R1+0x1b8], R18 ;  /* 0x0001b81201007387 */ /* 0x004fe80000100a00 */
[----:B------:R-:W5:-:S14]  /*2aec0*/  LDL.LU.64 R24, [R1+0xeb8] ;  /* 0x000eb80001187983 */ /* 0x000f5c0000300a00 */
[----:B------:R-:W-:Y:S04]  /*2aed0*/  STL.64 [R1+0xe0], R8 ;  /* 0x0000e00801007387 */ /* 0x000fe80000100a00 */
[----:B------:R0:W-:Y:S04]  /*2aee0*/  STL.64 [R1+0xe8], R10 ;  /* 0x0000e80a01007387 */ /* 0x0001e80000100a00 */
[----:B0-----:R-:W2:Y:S04]  /*2aef0*/  LDL.LU.64 R10, [R1+0xeb0] ;  /* 0x000eb000010a7983 */ /* 0x001ea80000300a00 */
[----:B------:R-:W4:Y:S01]  /*2af00*/  LDL.LU.64 R8, [R1+0xea8] ;  /* 0x000ea80001087983 */ /* 0x000f220000300a00 */
[C---:B-----5:R-:W-:Y:S03]  /*2af10*/  HMMA.16816.F32.BF16 R24, R20.reuse, R24, R4 ;  /* 0x000000181418723c */ /* 0x060fe60000041804 */
[----:B--2---:R-:W-:Y:S04]  /*2af20*/  STL.64 [R1+0x1a8], R10 ;  /* 0x0001a80a01007387 */ /* 0x004fe80000100a00 */
[----:B------:R-:W2:Y:S04]  /*2af30*/  LDL.LU.64 R6, [R1+0xea0] ;  /* 0x000ea00001067983 */ /* 0x000ea80000300a00 */
[----:B------:R-:W5:Y:S08]  /*2af40*/  LDL.LU.64 R4, [R1+0xe98] ;  /* 0x000e980001047983 */ /* 0x000f700000300a00 */
[----:B------:R0:W-:Y:S04]  /*2af50*/  STL.64 [R1+0xd0], R24 ;  /* 0x0000d01801007387 */ /* 0x0001e80000100a00 */
[----:B------:R1:W-:Y:S04]  /*2af60*/  STL.64 [R1+0xd8], R26 ;  /* 0x0000d81a01007387 */ /* 0x0003e80000100a00 */
[----:B0-----:R-:W1:Y:S04]  /*2af70*/  LDL.LU.64 R24, [R1+0xe90] ;  /* 0x000e900001187983 */ /* 0x001e680000300a00 */
[----:B--2---:R-:W-:Y:S01]  /*2af80*/  STL.64 [R1+0x198], R6 ;  /* 0x0001980601007387 */ /* 0x004fe20000100a00 */
[----:B-1----:R-:W-:Y:S03]  /*2af90*/  HMMA.16816.F32.BF16 R24, R20, R24, R12 ;  /* 0x000000181418723c */ /* 0x002fe6000004180c */
[----:B------:R-:W2:Y:S04]  /*2afa0*/  LDL.LU.64 R14, [R1+0xe88] ;  /* 0x000e8800010e7983 */ /* 0x000ea80000300a00 */
[----:B------:R-:W2:-:S12]  /*2afb0*/  LDL.LU.64 R12, [R1+0xe80] ;  /* 0x000e8000010c7983 */ /* 0x000e980000300a00 */
        /* <DEDUP_REMOVED lines=33> */
[----:B0-----:R-:W4:Y:S04]  /*2b1d0*/  LDL.LU.64 R14, [R1+0xe00] ;  /* 0x000e0000010e7983 */ /* 0x001f280000300a00 */
[----:B------:R-:W4:Y:S01]  /*2b1e0*/  LDL.LU.64 R12, [R1+0xdf8] ;  /* 0x000df800010c7983 */ /* 0x000f220000300a00 */
[C---:B---3--:R-:W-:Y:S03]  /*2b1f0*/  HMMA.16816.F32.BF16 R16, R20.reuse, R16, R24 ;  /* 0x000000101410723c */ /* 0x048fe60000041818 */
[----:B------:R-:W5:Y:S04]  /*2b200*/  LDL.LU.64 R26, [R1+0xdf0] ;  /* 0x000df000011a7983 */ /* 0x000f680000300a00 */
[----:B------:R-:W5:Y:S01]  /*2b210*/  LDL.LU.64 R24, [R1+0xde8] ;  /* 0x000de80001187983 */ /* 0x000f620000300a00 */
[C---:B----4-:R-:W-:Y:S11]  /*2b220*/  HMMA.16816.F32.BF16 R8, R20.reuse, R8, R12 ;  /* 0x000000081408723c */ /* 0x050ff6000004180c */
[----:B------:R-:W-:Y:S04]  /*2b230*/  STL.64 [R1+0x60], R16 ;  /* 0x0000601001007387 */ /* 0x000fe80000100a00 */
[----:B------:R-:W-:Y:S04]  /*2b240*/  STL.64 [R1+0x68], R18 ;  /* 0x0000681201007387 */ /* 0x000fe80000100a00 */
[----:B------:R-:W-:Y:S04]  /*2b250*/  LDSM.16.M88.4 R12, [R0+UR7+0x2d080] ;  /* 0x02d08007000c783b */ /* 0x000fe80008000200 */
[----:B------:R-:W-:Y:S01]  /*2b260*/  LDSM.16.M88.4 R16, [R0+UR7+0x2c880] ;  /* 0x02c880070010783b */ /* 0x000fe20008000200 */
[----:B-----5:R-:W-:Y:S03]  /*2b270*/  HMMA.16816.F32.BF16 R4, R20, R4, R24 ;  /* 0x000000041404723c */ /* 0x020fe60000041818 */
[----:B------:R-:W2:Y:S04]  /*2b280*/  LDL.LU R24, [R1+0x3c0] ;  /* 0x0003c00001187983 */ /* 0x000ea80000300800 */
[----:B------:R-:W-:Y:S04]  /*2b290*/  STL.64 [R1+0x50], R8 ;  /* 0x0000500801007387 */ /* 0x000fe80000100a00 */
[----:B------:R-:W-:Y:S01]  /*2b2a0*/  STL.64 [R1+0x58], R10 ;  /* 0x0000580a01007387 */ /* 0x000fe20000100a00 */
[----:B------:R-:W-:-:S03]  /*2b2b0*/  MOV R26, R28 ;  /* 0x0000001c001a7202 */ /* 0x000fc60000000f00 */
[----:B------:R-:W-:Y:S04]  /*2b2c0*/  LDSM.16.M88.4 R8, [R0+UR7+0x2e080] ;  /* 0x02e080070008783b */ /* 0x000fe80008000200 */
[----:B------:R-:W-:Y:S04]  /*2b2d0*/  STL.64 [R1+0x40], R4 ;  /* 0x0000400401007387 */ /* 0x000fe80000100a00 */
[----:B------:R-:W-:Y:S04]  /*2b2e0*/  STL.64 [R1+0x48], R6 ;  /* 0x0000480601007387 */ /* 0x000fe80000100a00 */
[----:B------:R-:W2:Y:S04]  /*2b2f0*/  LDL.LU R25, [R1+0x3c4] ;  /* 0x0003c40001197983 */ /* 0x000ea80000300800 */
[----:B------:R-:W3:Y:S04]  /*2b300*/  LDL.LU R28, [R1+0xde4] ;  /* 0x000de400011c7983 */ /* 0x000ee80000300800 */
[----:B------:R-:W4:Y:S04]  /*2b310*/  LDL.LU R27, [R1+0x3cc] ;  /* 0x0003cc00011b7983 */ /* 0x000f280000300800 */
[----:B------:R-:W0:Y:S04]  /*2b320*/  LDSM.16.M88.4 R4, [R0+UR7+0x2b880] ;  /* 0x02b880070004783b */ /* 0x000e280008000200 */
[----:B----4-:R-:W-:Y:S04]  /*2b330*/  STL.64 [R1+0xd98], R26 ;  /* 0x000d981a01007387 */ /* 0x010fe80000100a00 */
[----:B--2---:R1:W-:Y:S04]  /*2b340*/  STL.64 [R1+0xd90], R24 ;  /* 0x000d901801007387 */ /* 0x0043e80000100a00 */
[----:B-1----:R-:W2:Y:S04]  /*2b350*/  LDL.LU R24, [R1+0x3e0] ;  /* 0x0003e00001187983 */ /* 0x002ea80000300800 */
[----:B------:R-:W2:Y:S04]  /*2b360*/  LDL.LU R25, [R1+0x3e4] ;  /* 0x0003e40001197983 */ /* 0x000ea80000300800 */
[----:B------:R-:W4:Y:S01]  /*2b370*/  LDL.LU R26, [R1+0x3e8] ;  /* 0x0003e800011a7983 */ /* 0x000f220000300800 */
[----:B---3--:R-:W-:-:S03]  /*2b380*/  IMAD.MOV.U32 R27, RZ, RZ, R28 ;  /* 0x000000ffff1b7224 */ /* 0x008fc600078e001c */
[----:B------:R-:W3:Y:S01]  /*2b390*/  LDL.LU R28, [R1+0xde0] ;  /* 0x000de000011c7983 */ /* 0x000ee20000300800 */
[----:B0-----:R-:W-:Y:S01]  /*2b3a0*/  MOV R3, R4 ;  /* 0x0000000400037202 */ /* 0x001fe20000000f00 */
[----:B------:R-:W-:Y:S02]  /*2b3b0*/  IMAD.MOV.U32 R2, RZ, RZ, R5 ;  /* 0x000000ffff027224 */ /* 0x000fe400078e0005 */
[----:B----4-:R-:W-:Y:S04]  /*2b3c0*/  STL.64 [R1+0xda8], R26 ;  /* 0x000da81a01007387 */ /* 0x010fe80000100a00 */
[----:B--2---:R-:W-:Y:S04]  /*2b3d0*/  STL.64 [R1+0xda0], R24 ;  /* 0x000da01801007387 */ /* 0x004fe80000100a00 */
[----:B------:R-:W-:Y:S04]  /*2b3e0*/  STL.64 [R1+0x188], R6 ;  /* 0x0001880601007387 */ /* 0x000fe80000100a00 */
[----:B------:R-:W0:Y:S04]  /*2b3f0*/  LDSM.16.M88.4 R4, [R0+UR7+0x2d880] ;  /* 0x02d880070004783b */ /* 0x000e280008000200 */
[----:B------:R-:W-:Y:S04]  /*2b400*/  STL.64 [R1+0xdc8], R14 ;  /* 0x000dc80e01007387 */ /* 0x000fe80000100a00 */
[----:B------:R-:W-:Y:S04]  /*2b410*/  STL.64 [R1+0xdc0], R12 ;  /* 0x000dc00c01007387 */ /* 0x000fe80000100a00 */
[----:B------:R-:W1:Y:S04]  /*2b420*/  LDSM.16.M88.4 R24, [R0+UR7+0x2c080] ;  /* 0x02c080070018783b */ /* 0x000e680008000200 */
[----:B0-----:R-:W-:Y:S04]  /*2b430*/  STL.64 [R1+0xdb8], R6 ;  /* 0x000db80601007387 */ /* 0x001fe80000100a00 */
[----:B------:R0:W-:Y:S04]  /*2b440*/  STL.64 [R1+0xdb0], R4 ;  /* 0x000db00401007387 */ /* 0x0001e80000100a00 */
[----:B0-----:R-:W2:Y:S04]  /*2b450*/  LDL.LU R4, [R1+0x400] ;  /* 0x0004000001047983 */ /* 0x001ea80000300800 */
[----:B------:R-:W2:Y:S04]  /*2b460*/  LDL.LU R5, [R1+0x404] ;  /* 0x0004040001057983 */ /* 0x000ea80000300800 */
[----:B------:R-:W4:Y:S04]  /*2b470*/  LDL.LU R6, [R1+0x408] ;  /* 0x0004080001067983 */ /* 0x000f280000300800 */
[----:B------:R-:W4:Y:S01]  /*2b480*/  LDL.LU R7, [R1+0x40c] ;  /* 0x00040c0001077983 */ /* 0x000f220000300800 */
[----:B------:R-:W-:Y:S01]  /*2b490*/  MOV R12, R3 ;  /* 0x00000003000c7202 */ /* 0x000fe20000000f00 */
[----:B------:R-:W-:-:S02]  /*2b4a0*/  IMAD.MOV.U32 R13, RZ, RZ, R2 ;  /* 0x000000ffff0d7224 */ /* 0x000fc400078e0002 */
[----:B----4-:R-:W-:Y:S04]  /*2b4b0*/  STL.64 [R1+0xdd8], R6 ;  /* 0x000dd80601007387 */ /* 0x010fe80000100a00 */
[----:B--2---:R0:W-:Y:S04]  /*2b4c0*/  STL.64 [R1+0xdd0], R4 ;  /* 0x000dd00401007387 */ /* 0x0041e80000100a00 */
[----:B0-----:R-:W2:Y:S04]  /*2b4d0*/  LDL.LU R4, [R1+0x420] ;  /* 0x0004200001047983 */ /* 0x001ea80000300800 */
[----:B------:R-:W2:Y:S04]  /*2b4e0*/  LDL.LU R5, [R1+0x424] ;  /* 0x0004240001057983 */ /* 0x000ea80000300800 */
[----:B------:R-:W2:Y:S01]  /*2b4f0*/  LDL.LU R6, [R1+0x428] ;  /* 0x0004280001067983 */ /* 0x000ea20000300800 */
[----:B---3--:R-:W-:-:S03]  /*2b500*/  MOV R7, R28 ;  /* 0x0000001c00077202 */ /* 0x008fc60000000f00 */
[----:B-1----:R-:W-:Y:S04]  /*2b510*/  STL.64 [R1+0x178], R26 ;  /* 0x0001781a01007387 */ /* 0x002fe80000100a00 */
[----:B------:R-:W-:Y:S01]  /*2b520*/  STL.64 [R1+0x168], R18 ;  /* 0x0001681201007387 */ /* 0x000fe20000100a00 */
[----:B--2---:R-:W-:Y:S03]  /*2b530*/  HMMA.16816.F32.BF16 R12, R20, R12, R4 ;  /* 0x0000000c140c723c */ /* 0x004fe60000041804 */
[----:B------:R-:W2:Y:S04]  /*2b540*/  LDL.LU.64 R6, [R1+0xdd8] ;  /* 0x000dd80001067983 */ /* 0x000ea80000300a00 */
[----:B------:R-:W2:-:S12]  /*2b550*/  LDL.LU.64 R4, [R1+0xdd0] ;  /* 0x000dd00001047983 */ /* 0x000e980000300a00 */
[----:B------:R-:W-:Y:S04]  /*2b560*/  STL.64 [R1+0x30], R12 ;  /* 0x0000300c01007387 */ /* 0x000fe80000100a00 */
[----:B------:R0:W-:Y:S04]  /*2b570*/  STL.64 [R1+0x38], R14 ;  /* 0x0000380e01007387 */ /* 0x0001e80000100a00 */
[----:B0-----:R-:W3:Y:S04]  /*2b580*/  LDL.LU.64 R14, [R1+0xdc8] ;  /* 0x000dc800010e7983 */ /* 0x001ee80000300a00 */
[----:B------:R-:W4:Y:S01]  /*2b590*/  LDL.LU.64 R12, [R1+0xdc0] ;  /* 0x000dc000010c7983 */ /* 0x000f220000300a00 */
[C---:B--2---:R-:W-:Y:S03]  /*2b5a0*/  HMMA.16816.F32.BF16 R24, R20.reuse, R24, R4 ;  /* 0x000000181418723c */ /* 0x044fe60000041804 */
[----:B---3--:R-:W-:Y:S04]  /*2b5b0*/  STL.64 [R1+0x158], R14 ;  /* 0x0001580e01007387 */ /* 0x008fe80000100a00 */
[----:B------:R-:W2:Y:S04]  /*2b5c0*/  LDL.LU.64 R6, [R1+0xdb8] ;  /* 0x000db80001067983 */ /* 0x000ea80000300a00 */
[----:B------:R-:W3:Y:S08]  /*2b5d0*/  LDL.LU.64 R4, [R1+0xdb0] ;  /* 0x000db00001047983 */ /* 0x000ef00000300a00 */
[----:B------:R-:W-:Y:S04]  /*2b5e0*/  STL.64 [R1+0x20], R24 ;  /* 0x0000201801007387 */ /* 0x000fe80000100a00 */
[----:B------:R0:W-:Y:S04]  /*2b5f0*/  STL.64 [R1+0x28], R26 ;  /* 0x0000281a01007387 */ /* 0x0001e80000100a00 */
[----:B0-----:R-:W5:Y:S04]  /*2b600*/  LDL.LU.64 R26, [R1+0xda8] ;  /* 0x000da800011a7983 */ /* 0x001f680000300a00 */
[----:B------:R-:W5:Y:S04]  /*2b610*/  LDL.LU.64 R24, [R1+0xda0] ;  /* 0x000da00001187983 */ /* 0x000f680000300a00 */
[----:B--2---:R-:W-:Y:S01]  /*2b620*/  STL.64 [R1+0x148], R6 ;  /* 0x0001480601007387 */ /* 0x004fe20000100a00 */
[----:B-----5:R-:W-:Y:S03]  /*2b630*/  HMMA.16816.F32.BF16 R16, R20, R16, R24 ;  /* 0x000000101410723c */ /* 0x020fe60000041818 */
[----:B------:R-:W2:Y:S04]  /*2b640*/  LDL.LU.64 R26, [R1+0xd98] ;  /* 0x000d9800011a7983 */ /* 0x000ea80000300a00 */
[----:B------:R-:W2:-:S12]  /*2b650*/  LDL.LU.64 R24, [R1+0xd90] ;  /* 0x000d900001187983 */ /* 0x000e980000300a00 */
[----:B------:R-:W-:Y:S04]  /*2b660*/  STL.64 [R1+0x10], R16 ;  /* 0x0000101001007387 */ /* 0x000fe80000100a00 */
[----:B------:R0:W-:Y:S04]  /*2b670*/  STL.64 [R1+0x18], R18 ;  /* 0x0000181201007387 */ /* 0x0001e80000100a00 */
[----:B0-----:R-:W4:Y:S04]  /*2b680*/  LDL.LU.64 R18, [R1+0xd88] ;  /* 0x000d880001127983 */ /* 0x001f280000300a00 */
[----:B------:R-:W4:Y:S04]  /*2b690*/  LDL.LU.64 R16, [R1+0xd80] ;  /* 0x000d800001107983 */ /* 0x000f280000300a00 */
[----:B------:R-:W-:Y:S01]  /*2b6a0*/  STL.64 [R1+0x278], R10 ;  /* 0x0002780a01007387 */ /* 0x000fe20000100a00 */
[----:B----4-:R-:W-:Y:S03]  /*2b6b0*/  HMMA.16816.F32.BF16 R12, R20, R12, R16 ;  /* 0x0000000c140c723c */ /* 0x010fe60000041810 */
[----:B------:R-:W3:Y:S04]  /*2b6c0*/  LDL.LU.64 R18, [R1+0xd78] ;  /* 0x000d780001127983 */ /* 0x000ee80000300a00 */
[----:B------:R-:W3:-:S12]  /*2b6d0*/  LDL.LU.64 R16, [R1+0xd70] ;  /* 0x000d700001107983 */ /* 0x000ed80000300a00 */
[----:B------:R-:W-:Y:S04]  /*2b6e0*/  STL.64 [R1], R12 ;  /* 0x0000000c01007387 */ /* 0x000fe80000100a00 */
[----:B------:R0:W-:Y:S04]  /*2b6f0*/  STL.64 [R1+0x8], R14 ;  /* 0x0000080e01007387 */ /* 0x0001e80000100a00 */
[----:B0-----:R-:W4:Y:S04]  /*2b700*/  LDL.LU.64 R14, [R1+0xd68] ;  /* 0x000d6800010e7983 */ /* 0x001f280000300a00 */
[----:B------:R-:W4:Y:S01]  /*2b710*/  LDL.LU.64 R12, [R1+0xd60] ;  /* 0x000d6000010c7983 */ /* 0x000f220000300a00 */
[C---:B---3--:R-:W-:Y:S03]  /*2b720*/  HMMA.16816.F32.BF16 R4, R20.reuse, R4, R16 ;  /* 0x000000041404723c */ /* 0x048fe60000041810 */
[----:B------:R-:W0:Y:S05]  /*2b730*/  LDSM.16.M88.4 R16, [R0+UR7+0x2f080] ;  /* 0x02f080070010783b */ /* 0x000e2a0008000200 */
[----:B----4-:R-:W-:Y:S01]  /*2b740*/  HMMA.16816.F32.BF16 R8, R20, R8, R12 ;  /* 0x000000081408723c */ /* 0x010fe2000004180c */
[----:B------:R-:W1:Y:S10]  /*2b750*/  LDSM.16.M88.4 R12, [R0+UR7+0x2e880] ;  /* 0x02e88007000c783b */ /* 0x000e740008000200 */
[----:B------:R-:W-:Y:S04]  /*2b760*/  STL.64 [R1+0xaa0], R6 ;  /* 0x000aa00601007387 */ /* 0x000fe80000100a00 */
[----:B------:R0:W-:Y:S04]  /*2b770*/  STL.64 [R1+0xa98], R4 ;  /* 0x000a980401007387 */ /* 0x0001e80000100a00 */
[----:B------:R-:W3:Y:S04]  /*2b780*/  LDL.LU R28, [R1+0x654] ;  /* 0x00065400011c7983 */ /* 0x000ee80000300800 */
[----:B------:R-:W4:Y:S01]  /*2b790*/  LDL.LU R3, [R1+0x640] ;  /* 0x0006400001037983 */ /* 0x000f220000300800 */
[----:B0-----:R-:W-:-:S03]  /*2b7a0*/  MOV R4, R19 ;  /* 0x0000001300047202 */ /* 0x001fc60000000f00 */
[----:B------:R-:W-:Y:S04]  /*2b7b0*/  STL.64 [R1+0xa90], R10 ;  /* 0x000a900a01007387 */ /* 0x000fe80000100a00 */
[----:B------:R1:W-:Y:S01]  /*2b7c0*/  STL.64 [R1+0xa88], R8 ;  /* 0x000a880801007387 */ /* 0x0003e20000100a00 */
[----:B------:R-:W-:Y:S01]  /*2b7d0*/  IMAD.MOV.U32 R5, RZ, RZ, R18 ;  /* 0x000000ffff057224 */ /* 0x000fe200078e0012 */
[----:B-1----:R-:W-:Y:S01]  /*2b7e0*/  MOV R8, R15 ;  /* 0x0000000f00087202 */ /* 0x002fe20000000f00 */
[----:B------:R-:W-:-:S04]  /*2b7f0*/  IMAD.MOV.U32 R9, RZ, RZ, R14 ;  /* 0x000000ffff097224 */ /* 0x000fc800078e000e */
[----:B------:R-:W-:Y:S04]  /*2b800*/  STL [R1+0xc28], R8 ;  /* 0x000c280801007387 */ /* 0x000fe80000100800 */
[----:B------:R-:W-:Y:S04]  /*2b810*/  STL [R1+0xc10], R9 ;  /* 0x000c100901007387 */ /* 0x000fe80000100800 */
[----:B------:R0:W-:Y:S04]  /*2b820*/  STL [R1+0xc50], R4 ;  /* 0x000c500401007387 */ /* 0x0001e80000100800 */
[----:B------:R1:W-:Y:S04]  /*2b830*/  STL [R1+0xc2c], R5 ;  /* 0x000c2c0501007387 */ /* 0x0003e80000100800 */
[----:B------:R5:W5:Y:S04]  /*2b840*/  LDSM.16.M88.4 R8, [R0+UR7+0x2f880] ;  /* 0x02f880070008783b */ /* 0x000b680008000200 */
[----:B0-----:R-:W3:Y:S04]  /*2b850*/  LDL.LU R4, [R1+0x300] ;  /* 0x0003000001047983 */ /* 0x001ee80000300800 */
[----:B-1----:R-:W3:Y:S04]  /*2b860*/  LDL.LU R5, [R1+0x304] ;  /* 0x0003040001057983 */ /* 0x002ee80000300800 */
[----:B------:R-:W3:Y:S04]  /*2b870*/  LDL.LU R6, [R1+0x308] ;  /* 0x0003080001067983 */ /* 0x000ee80000300800 */
[----:B------:R-:W3:Y:S01]  /*2b880*/  LDL.LU R7, [R1+0x30c] ;  /* 0x00030c0001077983 */ /* 0x000ee20000300800 */
[C---:B--2---:R-:W-:Y:S03]  /*2b890*/  HMMA.16816.F32.BF16 R12, R20.reuse, R12, R24 ;  /* 0x0000000c140c723c */ /* 0x044fe60000041818 */
[----:B------:R-:W2:Y:S04]  /*2b8a0*/  LDL.LU.64 R26, [R1+0xd58] ;  /* 0x000d5800011a7983 */ /* 0x000ea80000300a00 */
[----:B------:R-:W2:Y:S04]  /*2b8b0*/  LDL.LU.64 R24, [R1+0xd50] ;  /* 0x000d500001187983 */ /* 0x000ea80000300a00 */
[----:B------:R-:W2:Y:S04]  /*2b8c0*/  LDL.LU R29, [R1+0x63c] ;  /* 0x00063c00011d7983 */ /* 0x000ea80000300800 */
[----:B-----5:R-:W5:Y:S04]  /*2b8d0*/  LDL.LU R0, [R1+0x638] ;  /* 0x0006380001007983 */ /* 0x020f680000300800 */
[----:B------:R-:W-:Y:S04]  /*2b8e0*/  STL.64 [R1+0x118], R10 ;  /* 0x0001180a01007387 */ /* 0x000fe80000100a00 */
[----:B------:R-:W2:Y:S04]  /*2b8f0*/  LDL.LU R2, [R1+0x650] ;  /* 0x0006500001027983 */ /* 0x000ea80000300800 */
[----:B------:R-:W-:Y:S04]  /*2b900*/  STL.64 [R1+0xab0], R14 ;  /* 0x000ab00e01007387 */ /* 0x000fe80000100a00 */
[----:B------:R0:W-:Y:S04]  /*2b910*/  STL.64 [R1+0xaa8], R12 ;  /* 0x000aa80c01007387 */ /* 0x0001e80000100a00 */
[----:B0-----:R-:W2:Y:S01]  /*2b920*/  LDL R12, [R1+0x4b0] ;  /* 0x0004b000010c7983 */ /* 0x001ea20000100800 */
[----:B---3--:R-:W-:-:S15]  /*2b930*/  HMMA.16816.F32.BF16 R16, R20, R16, R4 ;  /* 0x000000101410723c */ /* 0x008fde0000041804 */
[----:B------:R-:W-:-:S04]  /*2b940*/  NOP ;  /* 0x0000000000007918 */ /* 0x000fc80000000000 */
[----:B------:R0:W-:Y:S04]  /*2b950*/  STL.64 [R1+0xa80], R18 ;  /* 0x000a801201007387 */ /* 0x0001e80000100a00 */
[----:B0-----:R-:W3:Y:S04]  /*2b960*/  LDL.LU R18, [R1+0x64c] ;  /* 0x00064c0001127983 */ /* 0x001ee80000300800 */
[----:B------:R0:W-:Y:S04]  /*2b970*/  STL.64 [R1+0xa78], R16 ;  /* 0x000a781001007387 */ /* 0x0001e80000100a00 */
[----:B0-----:R-:W5:Y:S04]  /*2b980*/  LDL R17, [R1+0x4b4] ;  /* 0x0004b40001117983 */ /* 0x001f680000100800 */
[----:B------:R-:W3:Y:S04]  /*2b990*/  LDL.LU R19, [R1+0x648] ;  /* 0x0006480001137983 */ /* 0x000ee80000300800 */
[----:B------:R-:W4:Y:S04]  /*2b9a0*/  LDL.LU R13, [R1+0x644] ;  /* 0x00064400010d7983 */ /* 0x000f280000300800 */
[----:B------:R-:W4:Y:S04]  /*2b9b0*/  LDL.LU R14, [R1+0x4cc] ;  /* 0x0004cc00010e7983 */ /* 0x000f280000300800 */
[----:B------:R-:W4:Y:S01]  /*2b9c0*/  LDL.LU R15, [R1+0x630] ;  /* 0x00063000010f7983 */ /* 0x000f220000300800 */
[----:B--2---:R-:W-:Y:S03]  /*2b9d0*/  HMMA.16816.F32.BF16 R20, R20, R8, R24 ;  /* 0x000000081414723c */ /* 0x004fe60000041818 */
[----:B------:R-:W2:Y:S04]  /*2b9e0*/  LDL.LU R5, [R1+0x4d0] ;  /* 0x0004d00001057983 */ /* 0x000ea80000300800 */
[----:B------:R-:W2:-:S12]  /*2b9f0*/  LDL.LU R4, [R1+0x634] ;  /* 0x0006340001047983 */ /* 0x000e980000300800 */
[----:B------:R-:W-:Y:S04]  /*2ba00*/  STL.64 [R1+0xa70], R22 ;  /* 0x000a701601007387 */ /* 0x000fe80000100a00 */
[----:B------:R0:W-:Y:S04]  /*2ba10*/  STL.64 [R1+0xa68], R20 ;  /* 0x000a681401007387 */ /* 0x0001e80000100a00 */
[----:B------:R-:W5:Y:S04]  /*2ba20*/  LDL.LU R9, [R1+0x62c] ;  /* 0x00062c0001097983 */ /* 0x000f680000300800 */
[----:B------:R-:W5:Y:S04]  /*2ba30*/  LDL.LU R8, [R1+0x564] ;  /* 0x0005640001087983 */ /* 0x000f680000300800 */
[----:B------:R-:W5:Y:S04]  /*2ba40*/  LDL.LU R10, [R1+0x544] ;  /* 0x00054400010a7983 */ /* 0x000f680000300800 */
[----:B------:R-:W5:Y:S04]  /*2ba50*/  LDL.LU R11, [R1+0x54c] ;  /* 0x00054c00010b7983 */ /* 0x000f680000300800 */
[----:B------:R-:W5:Y:S04]  /*2ba60*/  LDL.LU R6, [R1+0x540] ;  /* 0x0005400001067983 */ /* 0x000f680000300800 */
[----:B------:R-:W5:Y:S01]  /*2ba70*/  LDL.LU R7, [R1+0x548] ;  /* 0x0005480001077983 */ /* 0x000f620000300800 */
[----:B---3--:R-:W-:-:S04]  /*2ba80*/  FADD R24, R19, -R12 ;  /* 0x8000000c13187221 */ /* 0x008fc80000000000 */
[----:B------:R-:W-:-:S04]  /*2ba90*/  FMUL R24, R24, 1.4426950216293334961 ;  /* 0x3fb8aa3b18187820 */ /* 0x000fc80000400000 */
[----:B------:R-:W1:Y:S01]  /*2baa0*/  MUFU.EX2 R27, R24 ;  /* 0x00000018001b7308 */ /* 0x000e620000000800 */
[----:B----4-:R-:W-:Y:S01]  /*2bab0*/  FADD R26, R15, R14 ;  /* 0x0000000e0f1a7221 */ /* 0x010fe20000000000 */
[----:B-1----:R-:W-:Y:S04]  /*2bac0*/  STL [R1+0x110], R27 ;  /* 0x0001101b01007387 */ /* 0x002fe80000100800 */
[----:B------:R-:W3:Y:S01]  /*2bad0*/  LDL.LU R14, [R1+0x388] ;  /* 0x00038800010e7983 */ /* 0x000ee20000300800 */
[----:B------:R-:W-:-:S04]  /*2bae0*/  FADD R25, R13, -R12 ;  /* 0x8000000c0d197221 */ /* 0x000fc80000000000 */
[----:B------:R-:W-:Y:S01]  /*2baf0*/  FMUL R24, R25, 1.4426950216293334961 ;  /* 0x3fb8aa3b19187820 */ /* 0x000fe20000400000 */
[----:B--2---:R-:W-:-:S03]  /*2bb00*/  FADD R25, R4, R5 ;  /* 0x0000000504197221 */ /* 0x004fc60000000000 */
[----:B------:R1:W-:Y:S01]  /*2bb10*/  MUFU.EX2 R16, R24 ;  /* 0x0000001800107308 */ /* 0x0003e20000000800 */
[----:B-----5:R-:W-:Y:S01]  /*2bb20*/  FADD R25, R8, R25 ;  /* 0x0000001908197221 */ /* 0x020fe20000000000 */
[----:B-1----:R-:W-:-:S03]  /*2bb30*/  FADD R24, R9, R26 ;  /* 0x0000001a09187221 */ /* 0x002fc60000000000 */
[----:B------:R-:W-:Y:S01]  /*2bb40*/  FADD R25, R11, R25 ;  /* 0x000000190b197221 */ /* 0x000fe20000000000 */
[----:B------:R-:W-:-:S03]  /*2bb50*/  FADD R24, R10, R24 ;  /* 0x000000180a187221 */ /* 0x000fc60000000000 */
[----:B------:R-:W-:Y:S01]  /*2bb60*/  FADD R4, R7, R25 ;  /* 0x0000001907047221 */ /* 0x000fe20000000000 */
[----:B------:R-:W-:-:S05]  /*2bb70*/  FADD R5, R6, R24 ;  /* 0x0000001806057221 */ /* 0x000fca0000000000 */
[----:B------:R-:W-:Y:S04]  /*2bb80*/  STL [R1+0x124], R5 ;  /* 0x0001240501007387 */ /* 0x000fe80000100800 */
[----:B------:R-:W-:Y:S04]  /*2bb90*/  STL [R1+0x130], R4 ;  /* 0x0001300401007387 */ /* 0x000fe80000100800 */
[----:B---3--:R-:W-:Y:S04]  /*2bba0*/  STL [R1+0xcf0], R14 ;  /* 0x000cf00e01007387 */ /* 0x008fe80000100800 */
[----:B------:R-:W2:Y:S04]  /*2bbb0*/  LDL.LU R15, [R1+0x38c] ;  /* 0x00038c00010f7983 */ /* 0x000ea80000300800 */
[----:B--2---:R-:W-:Y:S04]  /*2bbc0*/  STL [R1+0xcf4], R15 ;  /* 0x000cf40f01007387 */ /* 0x004fe80000100800 */
[----:B0-----:R-:W2:Y:S04]  /*2bbd0*/  LDL.LU R20, [R1+0x2c0] ;  /* 0x0002c00001147983 */ /* 0x001ea80000300800 */
[----:B--2---:R0:W-:Y:S04]  /*2bbe0*/  STL [R1+0xcf8], R20 ;  /* 0x000cf81401007387 */ /* 0x0041e80000100800 */
[----:B------:R-:W2:Y:S04]  /*2bbf0*/  LDL.LU R21, [R1+0x2c4] ;  /* 0x0002c40001157983 */ /* 0x000ea80000300800 */
[----:B------:R-:W3:Y:S04]  /*2bc00*/  LDL.LU R22, [R1+0x2c8] ;  /* 0x0002c80001167983 */ /* 0x000ee80000300800 */
[----:B------:R-:W3:Y:S04]  /*2bc10*/  LDL.LU R23, [R1+0x2cc] ;  /* 0x0002cc0001177983 */ /* 0x000ee80000300800 */
[----:B0-----:R-:W2:Y:S04]  /*2bc20*/  LDL.LU R20, [R1+0x124] ;  /* 0x0001240001147983 */ /* 0x001ea80000300800 */
[----:B---3--:R0:W-:Y:S04]  /*2bc30*/  STL.64 [R1+0xd08], R22 ;  /* 0x000d081601007387 */ /* 0x0081e80000100a00 */
[----:B--2---:R-:W-:Y:S04]  /*2bc40*/  STL.64 [R1+0xd00], R20 ;  /* 0x000d001401007387 */ /* 0x004fe80000100a00 */
[----:B0-----:R-:W2:Y:S04]  /*2bc50*/  LDL.LU R22, [R1+0x398] ;  /* 0x0003980001167983 */ /* 0x001ea80000300800 */
[----:B------:R-:W2:Y:S01]  /*2bc60*/  LDL.LU R23, [R1+0x39c] ;  /* 0x00039c0001177983 */ /* 0x000ea20000300800 */
[----:B------:R-:W-:-:S03]  /*2bc70*/  FADD R0, R0, -R17 ;  /* 0x8000001100007221 */ /* 0x000fc60000000000 */
[----:B--2---:R0:W-:Y:S04]  /*2bc80*/  STL.64 [R1+0xd20], R22 ;  /* 0x000d201601007387 */ /* 0x0041e80000100a00 */
[----:B0-----:R-:W2:Y:S04]  /*2bc90*/  LDL.LU R22, [R1+0x3a8] ;  /* 0x0003a80001167983 */ /* 0x001ea80000300800 */
[----:B------:R-:W2:Y:S01]  /*2bca0*/  LDL.LU R23, [R1+0x3ac] ;  /* 0x0003ac0001177983 */ /* 0x000ea20000300800 */
[----:B------:R-:W-:Y:S01]  /*2bcb0*/  FMUL R0, R0, 1.4426950216293334961 ;  /* 0x3fb8aa3b00007820 */ /* 0x000fe20000400000 */
[--C-:B------:R-:W-:Y:S01]  /*2bcc0*/  FADD R28, R28, -R17.reuse ;  /* 0x800000111c1c7221 */ /* 0x100fe20000000000 */
[--C-:B------:R-:W-:Y:S01]  /*2bcd0*/  FADD R3, R3, -R17.reuse ;  /* 0x8000001103037221 */ /* 0x100fe20000000000 */
[----:B------:R-:W-:-:S02]  /*2bce0*/  FADD R29, R29, -R17 ;  /* 0x800000111d1d7221 */ /* 0x000fc40000000000 */
[----:B------:R0:W-:Y:S01]  /*2bcf0*/  MUFU.EX2 R17, R0 ;  /* 0x0000000000117308 */ /* 0x0001e20000000800 */
[--C-:B------:R-:W-:Y:S01]  /*2bd00*/  FADD R2, R2, -R12.reuse ;  /* 0x8000000c02027221 */ /* 0x100fe20000000000 */
[----:B0-----:R-:W-:Y:S01]  /*2bd10*/  FADD R0, R18, -R12 ;  /* 0x8000000c12007221 */ /* 0x001fe20000000000 */
[----:B--2---:R-:W-:Y:S04]  /*2bd20*/  STL.64 [R1+0xd38], R22 ;  /* 0x000d381601007387 */ /* 0x004fe80000100a00 */
[----:B------:R-:W2:Y:S04]  /*2bd30*/  LDL.LU R14, [R1+0x56c] ;  /* 0x00056c00010e7983 */ /* 0x000ea80000300800 */
[----:B------:R-:W2:Y:S04]  /*2bd40*/  LDL.LU R15, [R1+0x130] ;  /* 0x00013000010f7983 */ /* 0x000ea80000300800 */
[----:B------:R-:W3:Y:S04]  /*2bd50*/  LDL.LU R18, [R1+0x538] ;  /* 0x0005380001127983 */ /* 0x000ee80000300800 */
[----:B------:R-:W4:Y:S04]  /*2bd60*/  LDL.LU R19, [R1+0x554] ;  /* 0x0005540001137983 */ /* 0x000f280000300800 */
[----:B------:R-:W5:Y:S04]  /*2bd70*/  LDL.LU R12, [R1+0x534] ;  /* 0x00053400010c7983 */ /* 0x000f680000300800 */
[----:B------:R-:W5:Y:S04]  /*2bd80*/  LDL.LU R13, [R1+0x52c] ;  /* 0x00052c00010d7983 */ /* 0x000f680000300800 */
[----:B--2---:R-:W-:Y:S04]  /*2bd90*/  STL.64 [R1+0xd18], R14 ;  /* 0x000d180e01007387 */ /* 0x004fe80000100a00 */
[----:B-----5:R0:W-:Y:S04]  /*2bda0*/  STL.64 [R1+0xd10], R12 ;  /* 0x000d100c01007387 */ /* 0x0201e80000100a00 */
[----:B0-----:R-:W2:Y:S04]  /*2bdb0*/  LDL.LU R12, [R1+0x2d0] ;  /* 0x0002d000010c7983 */ /* 0x001ea80000300800 */
[----:B------:R-:W2:Y:S04]  /*2bdc0*/  LDL.LU R13, [R1+0x2d4] ;  /* 0x0002d400010d7983 */ /* 0x000ea80000300800 */
[----:B------:R-:W5:Y:S04]  /*2bdd0*/  LDL.LU R14, [R1+0x2d8] ;  /* 0x0002d800010e7983 */ /* 0x000f680000300800 */
[----:B------:R-:W5:Y:S04]  /*2bde0*/  LDL.LU R15, [R1+0x2dc] ;  /* 0x0002dc00010f7983 */ /* 0x000f680000300800 */
[----:B------:R-:W2:Y:S04]  /*2bdf0*/  LDL.LU R22, [R1+0x3b8] ;  /* 0x0003b80001167983 */ /* 0x000ea80000300800 */
[----:B------:R-:W3:Y:S04]  /*2be00*/  LDL.LU R23, [R1+0x3bc] ;  /* 0x0003bc0001177983 */ /* 0x000ee80000300800 */
[----:B-----5:R-:W-:Y:S04]  /*2be10*/  STL.64 [R1+0xd30], R14 ;  /* 0x000d300e01007387 */ /* 0x020fe80000100a00 */
[----:B--2---:R0:W-:Y:S04]  /*2be20*/  STL.64 [R1+0xd28], R12 ;  /* 0x000d280c01007387 */ /* 0x0041e80000100a00 */
[----:B0-----:R-:W2:Y:S04]  /*2be30*/  LDL.LU R12, [R1+0x2e0] ;  /* 0x0002e000010c7983 */ /* 0x001ea80000300800 */
[----:B------:R-:W2:Y:S04]  /*2be40*/  LDL.LU R13, [R1+0x2e4] ;  /* 0x0002e400010d7983 */ /* 0x000ea80000300800 */
[----:B------:R-:W5:Y:S04]  /*2be50*/  LDL.LU R14, [R1+0x2e8] ;  /* 0x0002e800010e7983 */ /* 0x000f680000300800 */
[----:B------:R-:W5:Y:S01]  /*2be60*/  LDL.LU R15, [R1+0x2ec] ;  /* 0x0002ec00010f7983 */ /* 0x000f620000300800 */
[----:B------:R-:W-:Y:S01]  /*2be70*/  FMUL R28, R28, 1.4426950216293334961 ;  /* 0x3fb8aa3b1c1c7820 */ /* 0x000fe20000400000 */
[----:B------:R-:W-:Y:S01]  /*2be80*/  FMUL R3, R3, 1.4426950216293334961 ;  /* 0x3fb8aa3b03037820 */ /* 0x000fe20000400000 */
[----:B------:R-:W-:Y:S01]  /*2be90*/  FMUL R29, R29, 1.4426950216293334961 ;  /* 0x3fb8aa3b1d1d7820 */ /* 0x000fe20000400000 */
[----:B------:R-:W-:Y:S01]  /*2bea0*/  FMUL R2, R2, 1.4426950216293334961 ;  /* 0x3fb8aa3b02027820 */ /* 0x000fe20000400000 */
[----:B------:R-:W-:-:S02]  /*2beb0*/  FMUL R0, R0, 1.4426950216293334961 ;  /* 0x3fb8aa3b00007820 */ /* 0x000fc40000400000 */
[----:B------:R-:W-:Y:S08]  /*2bec0*/  MUFU.EX2 R28, R28 ;  /* 0x0000001c001c7308 */ /* 0x000ff00000000800 */
[----:B------:R-:W0:Y:S08]  /*2bed0*/  MUFU.EX2 R3, R3 ;  /* 0x0000000300037308 */ /* 0x000e300000000800 */
[----:B------:R-:W-:Y:S08]  /*2bee0*/  MUFU.EX2 R29, R29 ;  /* 0x0000001d001d7308 */ /* 0x000ff00000000800 */
[----:B------:R-:W-:Y:S08]  /*2bef0*/  MUFU.EX2 R2, R2 ;  /* 0x0000000200027308 */ /* 0x000ff00000000800 */
[----:B------:R-:W1:Y:S01]  /*2bf00*/  MUFU.EX2 R0, R0 ;  /* 0x0000000000007308 */ /* 0x000e620000000800 */
[----:B-----5:R-:W-:Y:S04]  /*2bf10*/  STL.64 [R1+0xd48], R14 ;  /* 0x000d480e01007387 */ /* 0x020fe80000100a00 */
[----:B--2---:R2:W-:Y:S04]  /*2bf20*/  STL.64 [R1+0xd40], R12 ;  /* 0x000d400c01007387 */ /* 0x0045e80000100a00 */
[----:B--2---:R-:W3:Y:S04]  /*2bf30*/  LDL.LU R12, [R1+0x2f0] ;  /* 0x0002f000010c7983 */ /* 0x004ee80000300800 */
[----:B------:R-:W3:Y:S04]  /*2bf40*/  LDL.LU R13, [R1+0x2f4] ;  /* 0x0002f400010d7983 */ /* 0x000ee80000300800 */
[----:B------:R-:W3:Y:S04]  /*2bf50*/  LDL.LU R14, [R1+0x2f8] ;  /* 0x0002f800010e7983 */ /* 0x000ee80000300800 */
[----:B------:R-:W3:Y:S01]  /*2bf60*/  LDL.LU R15, [R1+0x2fc] ;  /* 0x0002fc00010f7983 */ /* 0x000ee20000300800 */
[----:B0-----:R-:W-:-:S02]  /*2bf70*/  F2FP.BF16.F32.PACK_AB R24, R3, R28 ;  /* 0x0000001c0318723e */ /* 0x001fc400000010ff */
[----:B-1----:R-:W-:Y:S02]  /*2bf80*/  F2FP.BF16.F32.PACK_AB R25, R0, R2 ;  /* 0x000000020019723e */ /* 0x002fe400000010ff */
[----:B------:R-:W-:Y:S02]  /*2bf90*/  F2FP.BF16.F32.PACK_AB R26, R17, R29 ;  /* 0x0000001d111a723e */ /* 0x000fe400000010ff */
[----:B------:R-:W-:Y:S01]  /*2bfa0*/  F2FP.BF16.F32.PACK_AB R27, R16, R27 ;  /* 0x0000001b101b723e */ /* 0x000fe200000010ff */
[----:B------:R-:W2:Y:S04]  /*2bfb0*/  LDL.LU R5, [R1+0x518] ;  /* 0x0005180001057983 */ /* 0x000ea80000300800 */
[----:B------:R-:W5:Y:S04]  /*2bfc0*/  LDL.LU R4, [R1+0x528] ;  /* 0x0005280001047983 */ /* 0x000f680000300800 */
[----:B------:R-:W2:Y:S04]  /*2bfd0*/  LDL.LU R9, [R1+0x514] ;  /* 0x0005140001097983 */ /* 0x000ea80000300800 */
[----:B------:R-:W2:Y:S04]  /*2bfe0*/  LDL.LU R8, [R1+0x524] ;  /* 0x0005240001087983 */ /* 0x000ea80000300800 */
[----:B------:R-:W2:Y:S04]  /*2bff0*/  LDL.LU R10, [R1+0x520] ;  /* 0x00052000010a7983 */ /* 0x000ea80000300800 */
[----:B------:R-:W2:Y:S04]  /*2c000*/  LDL.LU R11, [R1+0x530] ;  /* 0x00053000010b7983 */ /* 0x000ea80000300800 */
[----:B------:R-:W2:Y:S04]  /*2c010*/  LDL.LU R6, [R1+0x51c] ;  /* 0x00051c0001067983 */ /* 0x000ea80000300800 */
[----:B------:R-:W2:Y:S04]  /*2c020*/  LDL.LU R7, [R1+0x510] ;  /* 0x0005100001077983 */ /* 0x000ea80000300800 */
[----:B------:R0:W-:Y:S04]  /*2c030*/  STL [R1+0xc78], R28 ;  /* 0x000c781c01007387 */ /* 0x0001e80000100800 */
[----:B0-----:R-:W2:Y:S04]  /*2c040*/  LDL.LU R28, [R1+0x558] ;  /* 0x00055800011c7983 */ /* 0x001ea80000300800 */
        /* <DEDUP_REMOVED lines=8> */
[----:B------:R0:W-:Y:S04]  /*2c0d0*/  STL.64 [R1+0xc18], R16 ;  /* 0x000c181001007387 */ /* 0x0001e80000100a00 */
[----:B0-----:R-:W2:Y:S04]  /*2c0e0*/  LDL.LU R16, [R1+0x574] ;  /* 0x0005740001107983 */ /* 0x001ea80000300800 */
[----:B------:R-:W2:Y:S01]  /*2c0f0*/  LDL.LU R17, [R1+0x568] ;  /* 0x0005680001117983 */ /* 0x000ea20000300800 */
[----:B---3--:R-:W-:Y:S03]  /*2c100*/  HMMA.16816.F32.BF16 R20, R24, R22, R12 ;  /* 0x000000161814723c */ /* 0x008fe6000004180c */
[----:B------:R-:W3:Y:S04]  /*2c110*/  LDL.LU.64 R14, [R1+0xd48] ;  /* 0x000d4800010e7983 */ /* 0x000ee80000300a00 */
[----:B------:R-:W3:-:S12]  /*2c120*/  LDL.LU.64 R12, [R1+0xd40] ;  /* 0x000d4000010c7983 */ /* 0x000ed80000300a00 */
        /* <DEDUP_REMOVED lines=11> */
[----:B------:R-:W3:-:S13]  /*2c1e0*/  LDL.LU.64 R12, [R1+0xd10] ;  /* 0x000d1000010c7983 */ /* 0x000eda0000300a00 */
[----:B------:R-:W-:Y:S04]  /*2c1f0*/  STL.64 [R1+0x540], R20 ;  /* 0x0005401401007387 */ /* 0x000fe80000100a00 */
[----:B------:R0:W-:Y:S04]  /*2c200*/  STL.64 [R1+0x548], R22 ;  /* 0x0005481601007387 */ /* 0x0001e80000100a00 */
[----:B0-----:R-:W3:Y:S04]  /*2c210*/  LDL.LU.64 R22, [R1+0xd08] ;  /* 0x000d080001167983 */ /* 0x001ee80000300a00 */
[----:B------:R-:W3:Y:S01]  /*2c220*/  LDL.LU.64 R20, [R1+0xd00] ;  /* 0x000d000001147983 */ /* 0x000ee20000300a00 */
[----:B--2---:R-:W-:Y:S01]  /*2c230*/  FADD R16, R16, R15 ;  /* 0x0000000f10107221 */ /* 0x004fe20000000000 */
[----:B---3--:R-:W-:-:S02]  /*2c240*/  FADD R14, R14, R20 ;  /* 0x000000140e0e7221 */ /* 0x008fc40000000000 */
[----:B------:R-:W2:Y:S04]  /*2c250*/  LDL.LU R20, [R1+0xcf8] ;  /* 0x000cf80001147983 */ /* 0x000ea80000300800 */
[----:B------:R-:W2:Y:S01]  /*2c260*/  LDL.LU R15, [R1+0xcf4] ;  /* 0x000cf400010f7983 */ /* 0x000ea20000300800 */
[----:B------:R-:W-:-:S03]  /*2c270*/  FADD R17, R17, R14 ;  /* 0x0000000e11117221 */ /* 0x000fc60000000000 */
[----:B------:R-:W2:Y:S01]  /*2c280*/  LDL.LU R14, [R1+0xcf0] ;  /* 0x000cf000010e7983 */ /* 0x000ea20000300800 */
[----:B------:R-:W-:Y:S01]  /*2c290*/  FADD R16, R29, R16 ;  /* 0x000000101d107221 */ /* 0x000fe20000000000 */
[----:B------:R-:W-:-:S03]  /*2c2a0*/  FADD R2, R2, R17 ;  /* 0x0000001102027221 */ /* 0x000fc60000000000 */
[----:B------:R-:W-:Y:S01]  /*2c2b0*/  FADD R0, R0, R16 ;  /* 0x0000001000007221 */ /* 0x000fe20000000000 */
[----:B------:R-:W-:-:S03]  /*2c2c0*/  FADD R2, R3, R2 ;  /* 0x0000000203027221 */ /* 0x000fc60000000000 */
[----:B------:R-:W-:Y:S01]  /*2c2d0*/  FADD R0, R28, R0 ;  /* 0x000000001c007221 */ /* 0x000fe20000000000 */
[----:B------:R-:W-:-:S03]  /*2c2e0*/  FADD R2, R18, R2 ;  /* 0x0000000212027221 */ /* 0x000fc60000000000 */
[----:B----4-:R-:W-:Y:S01]  /*2c2f0*/  FADD R0, R19, R0 ;  /* 0x0000000013007221 */ /* 0x010fe20000000000 */
[----:B------:R-:W-:-:S03]  /*2c300*/  FADD R2, R12, R2 ;  /* 0x000000020c027221 */ /* 0x000fc60000000000 */
[----:B------:R-:W-:Y:S01]  /*2c310*/  FADD R0, R13, R0 ;  /* 0x000000000d007221 */ /* 0x000fe20000000000 */
[----:B------:R-:W-:-:S03]  /*2c320*/  FADD R2, R5, R2 ;  /* 0x0000000205027221 */ /* 0x000fc60000000000 */
[----:B-----5:R-:W-:Y:S01]  /*2c330*/  FADD R0, R4, R0 ;  /* 0x0000000004007221 */ /* 0x020fe20000000000 */
[----:B------:R-:W-:-:S03]  /*2c340*/  FADD R2, R9, R2 ;  /* 0x0000000209027221 */ /* 0x000fc60000000000 */
[----:B------:R-:W-:Y:S01]  /*2c350*/  FADD R0, R8, R0 ;  /* 0x0000000008007221 */ /* 0x000fe20000000000 */
[----:B------:R-:W-:-:S03]  /*2c360*/  FADD R2, R10, R2 ;  /* 0x000000020a027221 */ /* 0x000fc60000000000 */
[----:B------:R-:W-:Y:S01]  /*2c370*/  FADD R0, R11, R0 ;  /* 0x000000000b007221 */ /* 0x000fe20000000000 */
[----:B------:R-:W-:-:S03]  /*2c380*/  FADD R2, R6, R2 ;  /* 0x0000000206027221 */ /* 0x000fc60000000000 */
[----:B------:R-:W-:Y:S01]  /*2c390*/  FADD R0, R7, R0 ;  /* 0x0000000007007221 */ /* 0x000fe20000000000 */
[----:B--2---:R-:W-:-:S15]  /*2c3a0*/  HMMA.16816.F32.BF16 R12, R24, R14, R20 ;  /* 0x0000000e180c723c */ /* 0x004fde0000041814 */
[----:B------:R-:W-:-:S04]  /*2c3b0*/  NOP ;  /* 0x0000000000007918 */ /* 0x000fc80000000000 */
[----:B------:R-:W-:Y:S04]  /*2c3c0*/  STL.64 [R1+0x300], R12 ;  /* 0x0003000c01007387 */ /* 0x000fe80000100a00 */
[----:B------:R0:W-:Y:S04]  /*2c3d0*/  STL.64 [R1+0x308], R14 ;  /* 0x0003080e01007387 */ /* 0x0001e80000100a00 */
[----:B0-----:R-:W2:Y:S04]  /*2c3e0*/  LDL.LU R14, [R1+0x318] ;  /* 0x00031800010e7983 */ /* 0x001ea80000300800 */
[----:B------:R-:W-:Y:S04]  /*2c3f0*/  STL [R1+0x124], R2 ;  /* 0x0001240201007387 */ /* 0x000fe80000100800 */
[----:B------:R-:W-:Y:S04]  /*2c400*/  STL [R1+0x130], R0 ;  /* 0x0001300001007387 */ /* 0x000fe80000100800 */
        /* <DEDUP_REMOVED lines=9> */
[----:B---3--:R1:W-:Y:S04]  /*2c4a0*/  STL.64 [R1+0xc30], R12 ;  /* 0x000c300c01007387 */ /* 0x0083e80000100a00 */
[----:B0-----:R-:W3:Y:S04]  /*2c4b0*/  LDL.LU R14, [R1+0x338] ;  /* 0x00033800010e7983 */ /* 0x001ee80000300800 */
[----:B------:R-:W3:Y:S04]  /*2c4c0*/  LDL.LU R15, [R1+0x33c] ;  /* 0x00033c00010f7983 */ /* 0x000ee80000300800 */
[----:B-1----:R-:W4:Y:S04]  /*2c4d0*/  LDL.LU R13, [R1+0x4d8] ;  /* 0x0004d800010d7983 */ /* 0x002f280000300800 */
[----:B------:R-:W4:Y:S04]  /*2c4e0*/  LDL.LU R12, [R1+0x4e4] ;  /* 0x0004e400010c7983 */ /* 0x000f280000300800 */
[----:B---3--:R0:W-:Y:S04]  /*2c4f0*/  STL.64 [R1+0xc60], R14 ;  /* 0x000c600e01007387 */ /* 0x0081e80000100a00 */
[----:B----4-:R1:W-:Y:S04]  /*2c500*/  STL.64 [R1+0xc58], R12 ;  /* 0x000c580c01007387 */ /* 0x0103e80000100a00 */
[----:B0-----:R-:W3:Y:S04]  /*2c510*/  LDL.LU R14, [R1+0x348] ;  /* 0x00034800010e7983 */ /* 0x001ee80000300800 */
[----:B------:R-:W3:Y:S04]  /*2c520*/  LDL.LU R15, [R1+0x34c] ;  /* 0x00034c00010f7983 */ /* 0x000ee80000300800 */
[----:B-1----:R-:W4:Y:S04]  /*2c530*/  LDL.LU R13, [R1+0x4e0] ;  /* 0x0004e000010d7983 */ /* 0x002f280000300800 */
[----:B------:R-:W4:Y:S04]  /*2c540*/  LDL.LU R12, [R1+0x4ec] ;  /* 0x0004ec00010c7983 */ /* 0x000f280000300800 */
[----:B---3--:R0:W-:Y:S04]  /*2c550*/  STL.64 [R1+0xc88], R14 ;  /* 0x000c880e01007387 */ /* 0x0081e80000100a00 */
[----:B----4-:R-:W-:Y:S04]  /*2c560*/  STL.64 [R1+0xc80], R12 ;  /* 0x000c800c01007387 */ /* 0x010fe80000100a00 */
[----:B0-----:R-:W3:Y:S04]  /*2c570*/  LDL.LU R14, [R1+0x358] ;  /* 0x00035800010e7983 */ /* 0x001ee80000300800 */
[----:B------:R-:W3:Y:S04]  /*2c580*/  LDL.LU R15, [R1+0x35c] ;  /* 0x00035c00010f7983 */ /* 0x000ee80000300800 */
[----:B------:R-:W4:Y:S04]  /*2c590*/  LDL.LU R3, [R1+0x4dc] ;  /* 0x0004dc0001037983 */ /* 0x000f280000300800 */
[----:B----4-:R-:W-:Y:S04]  /*2c5a0*/  STL [R1+0xcc8], R3 ;  /* 0x000cc80301007387 */ /* 0x010fe80000100800 */
[----:B------:R-:W4:Y:S04]  /*2c5b0*/  LDL.LU R4, [R1+0x4e8] ;  /* 0x0004e80001047983 */ /* 0x000f280000300800 */
[----:B----4-:R-:W-:Y:S04]  /*2c5c0*/  STL [R1+0xccc], R4 ;  /* 0x000ccc0401007387 */ /* 0x010fe80000100800 */
[----:B------:R-:W4:Y:S04]  /*2c5d0*/  LDL.LU R5, [R1+0x4d4] ;  /* 0x0004d40001057983 */ /* 0x000f280000300800 */
[----:B------:R-:W5:Y:S04]  /*2c5e0*/  LDL.LU R8, [R1+0x4ac] ;  /* 0x0004ac0001087983 */ /* 0x000f680000300800 */
[----:B------:R-:W3:Y:S04]  /*2c5f0*/  LDL.LU R17, [R1+0x49c] ;  /* 0x00049c0001117983 */ /* 0x000ee80000300800 */
[----:B------:R-:W3:Y:S04]  /*2c600*/  LDL.LU R16, [R1+0x4a8] ;  /* 0x0004a80001107983 */ /* 0x000ee80000300800 */
[----:B--2---:R-:W-:Y:S04]  /*2c610*/  STL.64 [R1+0xc48], R18 ;  /* 0x000c481201007387 */ /* 0x004fe80000100a00 */
[----:B---3--:R0:W-:Y:S04]  /*2c620*/  STL.64 [R1+0xc40], R16 ;  /* 0x000c401001007387 */ /* 0x0081e80000100a00 */
[----:B0-----:R-:W2:Y:S04]  /*2c630*/  LDL.LU R16, [R1+0x260] ;  /* 0x0002600001107983 */ /* 0x001ea80000300800 */
[----:B------:R-:W2:Y:S04]  /*2c640*/  LDL.LU R17, [R1+0x264] ;  /* 0x0002640001117983 */ /* 0x000ea80000300800 */
[----:B------:R-:W3:Y:S04]  /*2c650*/  LDL.LU R18, [R1+0x268] ;  /* 0x0002680001127983 */ /* 0x000ee80000300800 */
[----:B------:R-:W3:Y:S04]  /*2c660*/  LDL.LU R19, [R1+0x26c] ;  /* 0x00026c0001137983 */ /* 0x000ee80000300800 */
[----:B------:R-:W2:Y:S04]  /*2c670*/  LDL.LU R13, [R1+0x4f8] ;  /* 0x0004f800010d7983 */ /* 0x000ea80000300800 */
[----:B------:R-:W2:Y:S04]  /*2c680*/  LDL.LU R12, [R1+0x504] ;  /* 0x00050400010c7983 */ /* 0x000ea80000300800 */
[----:B------:R0:W-:Y:S04]  /*2c690*/  STL.64 [R1+0xcb0], R14 ;  /* 0x000cb00e01007387 */ /* 0x0001e80000100a00 */
[----:B--2---:R1:W-:Y:S04]  /*2c6a0*/  STL.64 [R1+0xca8], R12 ;  /* 0x000ca80c01007387 */ /* 0x0043e80000100a00 */
[----:B0-----:R-:W2:Y:S04]  /*2c6b0*/  LDL.LU R14, [R1+0x368] ;  /* 0x00036800010e7983 */ /* 0x001ea80000300800 */
[----:B------:R-:W2:Y:S04]  /*2c6c0*/  LDL.LU R15, [R1+0x36c] ;  /* 0x00036c00010f7983 */ /* 0x000ea80000300800 */
[----:B------:R-:W3:Y:S04]  /*2c6d0*/  LDL.LU R4, [R1+0x124] ;  /* 0x0001240001047983 */ /* 0x000ee80000300800 */
[----:B-1----:R-:W3:Y:S04]  /*2c6e0*/  LDL.LU R13, [R1+0x500] ;  /* 0x00050000010d7983 */ /* 0x002ee80000300800 */
[----:B------:R-:W3:Y:S04]  /*2c6f0*/  LDL.LU R3, [R1+0x130] ;  /* 0x0001300001037983 */ /* 0x000ee80000300800 */
[----:B------:R-:W3:Y:S04]  /*2c700*/  LDL.LU R12, [R1+0x50c] ;  /* 0x00050c00010c7983 */ /* 0x000ee80000300800 */
[----:B--2---:R0:W-:Y:S04]  /*2c710*/  STL.64 [R1+0xcd8], R14 ;  /* 0x000cd80e01007387 */ /* 0x0041e80000100a00 */
[----:B---3--:R-:W-:Y:S04]  /*2c720*/  STL.64 [R1+0xcd0], R12 ;  /* 0x000cd00c01007387 */ /* 0x008fe80000100a00 */
[----:B0-----:R-:W2:Y:S04]  /*2c730*/  LDL.LU R14, [R1+0x378] ;  /* 0x00037800010e7983 */ /* 0x001ea80000300800 */
[----:B------:R-:W2:Y:S04]  /*2c740*/  LDL.LU R15, [R1+0x37c] ;  /* 0x00037c00010f7983 */ /* 0x000ea80000300800 */
[----:B------:R-:W3:Y:S04]  /*2c750*/  LDL.LU R29, [R1+0x4fc] ;  /* 0x0004fc00011d7983 */ /* 0x000ee80000300800 */
[----:B------:R-:W2:Y:S04]  /*2c760*/  LDL.LU R2, [R1+0x508] ;  /* 0x0005080001027983 */ /* 0x000ea80000300800 */
[----:B------:R-:W2:Y:S04]  /*2c770*/  LDL.LU R0, [R1+0x4f4] ;  /* 0x0004f40001007983 */ /* 0x000ea80000300800 */
        /* <DEDUP_REMOVED lines=33> */
[----:B------:R-:W3:Y:S01]  /*2c990*/  LDL.LU R23, [R1+0x10c] ;  /* 0x00010c0001177983 */ /* 0x000ee20000300800 */
[----:B--2---:R-:W-:Y:S03]  /*2c9a0*/  HMMA.16816.F32.BF16 R12, R24, R14, R16 ;  /* 0x0000000e180c723c */ /* 0x004fe60000041810 */
[----:B------:R-:W2:Y:S04]  /*2c9b0*/  LDL.LU.64 R18, [R1+0xce8] ;  /* 0x000ce80001127983 */ /* 0x000ea80000300a00 */
[----:B------:R-:W2:-:S12]  /*2c9c0*/  LDL.LU.64 R16, [R1+0xce0] ;  /* 0x000ce00001107983 */ /* 0x000e980000300a00 */
[----:B------:R-:W-:Y:S04]  /*2c9d0*/  STL.64 [R1+0x2d0], R12 ;  /* 0x0002d00c01007387 */ /* 0x000fe80000100a00 */
[----:B------:R0:W-:Y:S04]  /*2c9e0*/  STL.64 [R1+0x2d8], R14 ;  /* 0x0002d80e01007387 */ /* 0x0001e80000100a00 */
[----:B0-----:R-:W2:Y:S04]  /*2c9f0*/  LDL.LU.64 R14, [R1+0xcd8] ;  /* 0x000cd800010e7983 */ /* 0x001ea80000300a00 */
[----:B------:R-:W2:Y:S02]  /*2ca00*/  LDL.LU.64 R12, [R1+0xcd0] ;  /* 0x000cd000010c7983 */ /* 0x000ea40000300a00 */
[----:B--2---:R-:W-:Y:S01]  /*2ca10*/  FADD R13, R13, R4 ;  /* 0x000000040d0d7221 */ /* 0x004fe20000000000 */
[----:B------:R-:W-:Y:S01]  /*2ca20*/  FADD R12, R12, R3 ;  /* 0x000000030c0c7221 */ /* 0x000fe20000000000 */
[----:B------:R-:W2:Y:S04]  /*2ca30*/  LDL.LU R4, [R1+0xccc] ;  /* 0x000ccc0001047983 */ /* 0x000ea80000300800 */
[----:B------:R-:W2:Y:S01]  /*2ca40*/  LDL.LU R3, [R1+0xcc8] ;  /* 0x000cc80001037983 */ /* 0x000ea20000300800 */
[----:B---3--:R-:W-:Y:S01]  /*2ca50*/  FADD R29, R29, R13 ;  /* 0x0000000d1d1d7221 */ /* 0x008fe20000000000 */
[----:B------:R-:W-:-:S02]  /*2ca60*/  FADD R2, R2, R12 ;  /* 0x0000000c02027221 */ /* 0x000fc40000000000 */
[----:B------:R-:W-:Y:S01]  /*2ca70*/  HMMA.16816.F32.BF16 R12, R24, R14, R16 ;  /* 0x0000000e180c723c */ /* 0x000fe20000041810 */
[----:B------:R-:W3:Y:S04]  /*2ca80*/  LDL.LU.64 R18, [R1+0xcc0] ;  /* 0x000cc00001127983 */ /* 0x000ee80000300a00 */
[----:B------:R-:W3:-:S14]  /*2ca90*/  LDL.LU.64 R16, [R1+0xcb8] ;  /* 0x000cb80001107983 */ /* 0x000edc0000300a00 */
[----:B------:R-:W-:Y:S04]  /*2caa0*/  STL.64 [R1+0x2c0], R12 ;  /* 0x0002c00c01007387 */ /* 0x000fe80000100a00 */
[----:B------:R0:W-:Y:S04]  /*2cab0*/  STL.64 [R1+0x2c8], R14 ;  /* 0x0002c80e01007387 */ /* 0x0001e80000100a00 */
[----:B0-----:R-:W3:Y:S04]  /*2cac0*/  LDL.LU.64 R14, [R1+0xcb0] ;  /* 0x000cb000010e7983 */ /* 0x001ee80000300a00 */
[----:B------:R-:W2:Y:S02]  /*2cad0*/  LDL.LU.64 R12, [R1+0xca8] ;  /* 0x000ca800010c7983 */ /* 0x000ea40000300a00 */
[----:B--2---:R-:W-:Y:S01]  /*2cae0*/  FADD R13, R13, R29 ;  /* 0x0000001d0d0d7221 */ /* 0x004fe20000000000 */
[----:B------:R-:W-:Y:S01]  /*2caf0*/  FADD R12, R12, R2 ;  /* 0x000000020c0c7221 */ /* 0x000fe20000000000 */
[----:B------:R-:W2:Y:S04]  /*2cb00*/  LDL.LU R29, [R1+0xca4] ;  /* 0x000ca400011d7983 */ /* 0x000ea80000300800 */
[----:B------:R-:W2:Y:S01]  /*2cb10*/  LDL.LU R2, [R1+0xca0] ;  /* 0x000ca00001027983 */ /* 0x000ea20000300800 */
[----:B------:R-:W-:Y:S01]  /*2cb20*/  FADD R0, R0, R13 ;  /* 0x0000000d00007221 */ /* 0x000fe20000000000 */
[----:B------:R-:W-:-:S02]  /*2cb30*/  FADD R28, R28, R12 ;  /* 0x0000000c1c1c7221 */ /* 0x000fc40000000000 */
[----:B---3--:R-:W-:Y:S01]  /*2cb40*/  HMMA.16816.F32.BF16 R12, R24, R14, R16 ;  /* 0x0000000e180c723c */ /* 0x008fe20000041810 */
        /* <DEDUP_REMOVED lines=23> */
[----:B----4-:R-:W-:Y:S01]  /*2ccc0*/  FADD R5, R5, R13 ;  /* 0x0000000d05057221 */ /* 0x010fe20000000000 */
[----:B-----5:R-:W-:-:S02]  /*2ccd0*/  FADD R8, R8, R12 ;  /* 0x0000000c08087221 */ /* 0x020fc40000000000 */
[----:B---3--:R-:W-:Y:S01]  /*2cce0*/  HMMA.16816.F32.BF16 R12, R24, R14, R16 ;  /* 0x0000000e180c723c */ /* 0x008fe20000041810 */
[----:B------:R-:W3:Y:S04]  /*2ccf0*/  LDL.LU.64 R18, [R1+0xc48] ;  /* 0x000c480001127983 */ /* 0x000ee80000300a00 */
[----:B------:R-:W4:-:S14]  /*2cd00*/  LDL.LU.64 R16, [R1+0xc40] ;  /* 0x000c400001107983 */ /* 0x000f1c0000300a00 */
[----:B------:R-:W-:Y:S04]  /*2cd10*/  STL.64 [R1+0x2b0], R12 ;  /* 0x0002b00c01007387 */ /* 0x000fe80000100a00 */
[----:B------:R0:W-:Y:S04]  /*2cd20*/  STL.64 [R1+0x2b8], R14 ;  /* 0x0002b80e01007387 */ /* 0x0001e80000100a00 */
[----:B0-----:R-:W3:Y:S04]  /*2cd30*/  LDL.LU.64 R14, [R1+0xc38] ;  /* 0x000c3800010e7983 */ /* 0x001ee80000300a00 */
[----:B------:R-:W3:Y:S01]  /*2cd40*/  LDL.LU.64 R12, [R1+0xc30] ;  /* 0x000c3000010c7983 */ /* 0x000ee20000300a00 */
[----:B----4-:R-:W-:Y:S01]  /*2cd50*/  FADD R17, R17, R5 ;  /* 0x0000000511117221 */ /* 0x010fe20000000000 */
[----:B------:R-:W-:-:S02]  /*2cd60*/  FADD R16, R16, R8 ;  /* 0x0000000810107221 */ /* 0x000fc40000000000 */
[----:B------:R-:W2:Y:S04]  /*2cd70*/  LDL.LU R5, [R1+0xc2c] ;  /* 0x000c2c0001057983 */ /* 0x000ea80000300800 */
[----:B------:R-:W4:Y:S01]  /*2cd80*/  LDL.LU R8, [R1+0xc28] ;  /* 0x000c280001087983 */ /* 0x000f220000300800 */
[----:B------:R-:W-:Y:S01]  /*2cd90*/  FADD R9, R9, R17 ;  /* 0x0000001109097221 */ /* 0x000fe20000000000 */
[----:B------:R-:W-:Y:S02]  /*2cda0*/  FADD R10, R10, R16 ;  /* 0x000000100a0a7221 */ /* 0x000fe40000000000 */
[----:B---3--:R-:W-:Y:S01]  /*2cdb0*/  HMMA.16816.F32.BF16 R16, R24, R18, R12 ;  /* 0x000000121810723c */ /* 0x008fe2000004180c */
[----:B------:R-:W3:Y:S01]  /*2cdc0*/  LDL.LU.64 R14, [R1+0xc20] ;  /* 0x000c2000010e7983 */ /* 0x000ee20000300a00 */
[----:B------:R-:W-:Y:S01]  /*2cdd0*/  FADD R6, R6, R10 ;  /* 0x0000000a06067221 */ /* 0x000fe20000000000 */
[----:B------:R-:W-:-:S03]  /*2cde0*/  FADD R9, R11, R9 ;  /* 0x000000090b097221 */ /* 0x000fc60000000000 */
[----:B------:R-:W-:Y:S01]  /*2cdf0*/  FADD R28, R28, R6 ;  /* 0x000000061c1c7221 */ /* 0x000fe20000000000 */
[----:B------:R-:W-:-:S12]  /*2ce00*/  FADD R9, R7, R9 ;  /* 0x0000000907097221 */ /* 0x000fd80000000000 */
[----:B------:R0:W-:Y:S04]  /*2ce10*/  STL.64 [R1+0x420], R16 ;  /* 0x0004201001007387 */ /* 0x0001e80000100a00 */
[----:B------:R-:W-:Y:S04]  /*2ce20*/  STL.64 [R1+0x428], R18 ;  /* 0x0004281201007387 */ /* 0x000fe80000100a00 */
[----:B0-----:R-:W5:Y:S04]  /*2ce30*/  LDL.LU.64 R16, [R1+0xc18] ;  /* 0x000c180001107983 */ /* 0x001f680000300a00 */
[----:B------:R-:W2:Y:S01]  /*2ce40*/  LDL.LU R6, [R1+0x158] ;  /* 0x0001580001067983 */ /* 0x000ea20000300800 */
[----:B---3--:R-:W-:-:S15]  /*2ce50*/  HMMA.16816.F32.BF16 R12, R24, R14, R20 ;  /* 0x0000000e180c723c */ /* 0x008fde0000041814 */
[----:B------:R-:W-:-:S04]  /*2ce60*/  NOP ;  /* 0x0000000000007918 */ /* 0x000fc80000000000 */
[----:B------:R0:W-:Y:S04]  /*2ce70*/  STL.64 [R1+0x400], R12 ;  /* 0x0004000c01007387 */ /* 0x0001e80000100a00 */
[----:B------:R1:W-:Y:S04]  /*2ce80*/  STL.64 [R1+0x408], R14 ;  /* 0x0004080e01007387 */ /* 0x0003e80000100a00 */
[----:B------:R-:W2:Y:S04]  /*2ce90*/  LDL.LU R7, [R1+0x15c] ;  /* 0x00015c0001077983 */ /* 0x000ea80000300800 */
[----:B--2---:R2:W-:Y:S04]  /*2cea0*/  STL.64 [R1+0xab8], R6 ;  /* 0x000ab80601007387 */ /* 0x0045e80000100a00 */
[----:B0-----:R-:W3:Y:S04]  /*2ceb0*/  LDL.LU R12, [R1] ;  /* 0x00000000010c7983 */ /* 0x001ee80000300800 */
[----:B------:R-:W3:Y:S04]  /*2cec0*/  LDL.LU R13, [R1+0x4] ;  /* 0x00000400010d7983 */ /* 0x000ee80000300800 */
[----:B-1----:R-:W2:Y:S04]  /*2ced0*/  LDL.LU R14, [R1+0x8] ;  /* 0x00000800010e7983 */ /* 0x002ea80000300800 */
[----:B------:R-:W2:Y:S04]  /*2cee0*/  LDL.LU R15, [R1+0xc] ;  /* 0x00000c00010f7983 */ /* 0x000ea80000300800 */
[----:B--2---:R-:W-:Y:S04]  /*2cef0*/  STL.64 [R1+0xac8], R14 ;  /* 0x000ac80e01007387 */ /* 0x004fe80000100a00 */
[----:B---3--:R-:W-:Y:S04]  /*2cf00*/  STL.64 [R1+0xac0], R12 ;  /* 0x000ac00c01007387 */ /* 0x008fe80000100a00 */
[----:B------:R-:W2:Y:S04]  /*2cf10*/  LDL.LU R6, [R1+0x168] ;  /* 0x0001680001067983 */ /* 0x000ea80000300800 */
[----:B------:R-:W2:Y:S04]  /*2cf20*/  LDL.LU R7, [R1+0x16c] ;  /* 0x00016c0001077983 */ /* 0x000ea80000300800 */
[----:B--2---:R0:W-:Y:S04]  /*2cf30*/  STL.64 [R1+0xad0], R6 ;  /* 0x000ad00601007387 */ /* 0x0041e80000100a00 */
[----:B0-----:R-:W2:Y:S04]  /*2cf40*/  LDL.LU R6, [R1+0x178] ;  /* 0x0001780001067983 */ /* 0x001ea80000300800 */
[----:B------:R-:W2:Y:S04]  /*2cf50*/  LDL.LU R7, [R1+0x17c] ;  /* 0x00017c0001077983 */ /* 0x000ea80000300800 */
[----:B--2---:R0:W-:Y:S04]  /*2cf60*/  STL.64 [R1+0xae8], R6 ;  /* 0x000ae80601007387 */ /* 0x0041e80000100a00 */
[----:B------:R-:W2:Y:S04]  /*2cf70*/  LDL.LU R12, [R1+0x10] ;  /* 0x00001000010c7983 */ /* 0x000ea80000300800 */
[----:B------:R-:W2:Y:S04]  /*2cf80*/  LDL.LU R13, [R1+0x14] ;  /* 0x00001400010d7983 */ /* 0x000ea80000300800 */
[----:B------:R-:W3:Y:S04]  /*2cf90*/  LDL.LU R14, [R1+0x18] ;  /* 0x00001800010e7983 */ /* 0x000ee80000300800 */
[----:B------:R-:W3:Y:S04]  /*2cfa0*/  LDL.LU R15, [R1+0x1c] ;  /* 0x00001c00010f7983 */ /* 0x000ee80000300800 */
        /* <DEDUP_REMOVED lines=69> */
[----:B------:R0:W-:Y:S04]  /*2d400*/  STL.64 [R1+0xbc0], R4 ;  /* 0x000bc00401007387 */ /* 0x0001e80000100a00 */
[----:B------:R-:W2:Y:S04]  /*2d410*/  LDL.LU R22, [R1+0x218] ;  /* 0x0002180001167983 */ /* 0x000ea80000300800 */
[----:B------:R-:W2:Y:S04]  /*2d420*/  LDL.LU R23, [R1+0x21c] ;  /* 0x00021c0001177983 */ /* 0x000ea80000300800 */
[----:B--2---:R1:W-:Y:S04]  /*2d430*/  STL.64 [R1+0xbd0], R22 ;  /* 0x000bd01601007387 */ /* 0x0043e80000100a00 */
[----:B0-----:R-:W2:Y:S04]  /*2d440*/  LDL.LU R4, [R1+0xc0] ;  /* 0x0000c00001047983 */ /* 0x001ea80000300800 */
[----:B------:R-:W2:Y:S04]  /*2d450*/  LDL.LU R5, [R1+0xc4] ;  /* 0x0000c40001057983 */ /* 0x000ea80000300800 */
[----:B------:R-:W2:Y:S04]  /*2d460*/  LDL.LU R6, [R1+0xc8] ;  /* 0x0000c80001067983 */ /* 0x000ea80000300800 */
[----:B------:R-:W2:Y:S04]  /*2d470*/  LDL.LU R7, [R1+0xcc] ;  /* 0x0000cc0001077983 */ /* 0x000ea80000300800 */
[----:B--2---:R-:W-:Y:S04]  /*2d480*/  STL.64 [R1+0xbe0], R6 ;  /* 0x000be00601007387 */ /* 0x004fe80000100a00 */
[----:B------:R-:W-:Y:S04]  /*2d490*/  STL.64 [R1+0xbd8], R4 ;  /* 0x000bd80401007387 */ /* 0x000fe80000100a00 */
[----:B-1----:R-:W2:Y:S04]  /*2d4a0*/  LDL.LU R22, [R1+0x228] ;  /* 0x0002280001167983 */ /* 0x002ea80000300800 */
[----:B------:R-:W2:Y:S04]  /*2d4b0*/  LDL.LU R23, [R1+0x22c] ;  /* 0x00022c0001177983 */ /* 0x000ea80000300800 */
[----:B--2---:R-:W-:Y:S04]  /*2d4c0*/  STL.64 [R1+0xbe8], R22 ;  /* 0x000be81601007387 */ /* 0x004fe80000100a00 */
[----:B------:R-:W2:Y:S04]  /*2d4d0*/  LDL.LU R18, [R1+0x238] ;  /* 0x0002380001127983 */ /* 0x000ea80000300800 */
[----:B------:R-:W2:Y:S04]  /*2d4e0*/  LDL.LU R19, [R1+0x23c] ;  /* 0x00023c0001137983 */ /* 0x000ea80000300800 */
[----:B--2---:R0:W-:Y:S04]  /*2d4f0*/  STL.64 [R1+0xbf8], R18 ;  /* 0x000bf81201007387 */ /* 0x0041e80000100a00 */
[----:B-----5:R-:W-:Y:S04]  /*2d500*/  STL.64 [R1+0xbf0], R16 ;  /* 0x000bf01001007387 */ /* 0x020fe80000100a00 */
        /* <DEDUP_REMOVED lines=10> */
[----:B------:R-:W2:Y:S04]  /*2d5b0*/  LDL.LU R22, [R1+0xf8] ;  /* 0x0000f80001167983 */ /* 0x000ea80000300800 */
[----:B------:R-:W2:Y:S04]  /*2d5c0*/  LDL.LU R23, [R1+0xfc] ;  /* 0x0000fc0001177983 */ /* 0x000ea80000300800 */
[----:B------:R-:W5:Y:S04]  /*2d5d0*/  LDL.LU R4, [R1+0xd0] ;  /* 0x0000d00001047983 */ /* 0x000f680000300800 */
[----:B------:R-:W5:Y:S04]  /*2d5e0*/  LDL.LU R5, [R1+0xd4] ;  /* 0x0000d40001057983 */ /* 0x000f680000300800 */
[----:B------:R-:W5:Y:S04]  /*2d5f0*/  LDL.LU R6, [R1+0xd8] ;  /* 0x0000d80001067983 */ /* 0x000f680000300800 */
[----:B------:R-:W5:Y:S04]  /*2d600*/  LDL.LU R7, [R1+0xdc] ;  /* 0x0000dc0001077983 */ /* 0x000f680000300800 */
        /* <DEDUP_REMOVED lines=12> */
[----:B------:R-:W-:Y:S01]  /*2d6d0*/  HMMA.16816.F32.BF16 R16, R24, R18, R20 ;  /* 0x000000121810723c */ /* 0x000fe20000041814 */
[----:B------:R-:W-:Y:S01]  /*2d6e0*/  FADD R2, R2, R9 ;  /* 0x0000000902027221 */ /* 0x000fe20000000000 */
[----:B------:R-:W-:Y:S01]  /*2d6f0*/  FADD R3, R3, R28 ;  /* 0x0000001c03037221 */ /* 0x000fe20000000000 */
[----:B---3--:R-:W-:Y:S04]  /*2d700*/  STL.64 [R1+0xbb8], R14 ;  /* 0x000bb80e01007387 */ /* 0x008fe80000100a00 */
[----:B--2---:R0:W-:Y:S04]  /*2d710*/  STL.64 [R1+0xbb0], R12 ;  /* 0x000bb00c01007387 */ /* 0x0041e80000100a00 */
[----:B0-----:R-:W2:Y:S04]  /*2d720*/  LDL.LU R12, [R1+0xb0] ;  /* 0x0000b000010c7983 */ /* 0x001ea80000300800 */
[----:B------:R-:W2:Y:S04]  /*2d730*/  LDL.LU R13, [R1+0xb4] ;  /* 0x0000b400010d7983 */ /* 0x000ea80000300800 */
[----:B------:R-:W2:Y:S04]  /*2d740*/  LDL.LU R14, [R1+0xb8] ;  /* 0x0000b800010e7983 */ /* 0x000ea80000300800 */
[----:B------:R-:W2:Y:S04]  /*2d750*/  LDL.LU R15, [R1+0xbc] ;  /* 0x0000bc00010f7983 */ /* 0x000ea80000300800 */
[----:B------:R-:W3:Y:S04]  /*2d760*/  LDL.LU R10, [R1+0x148] ;  /* 0x00014800010a7983 */ /* 0x000ee80000300800 */
[----:B------:R-:W3:Y:S04]  /*2d770*/  LDL.LU R11, [R1+0x14c] ;  /* 0x00014c00010b7983 */ /* 0x000ee80000300800 */
[----:B------:R-:W2:Y:S04]  /*2d780*/  LDL.LU R9, [R1+0xc10] ;  /* 0x000c100001097983 */ /* 0x000ea80000300800 */
[----:B------:R-:W2:Y:S04]  /*2d790*/  LDL.LU R28, [R1+0x110] ;  /* 0x00011000011c7983 */ /* 0x000ea80000300800 */
[----:B------:R-:W3:Y:S04]  /*2d7a0*/  LDL.LU.64 R22, [R1+0xc08] ;  /* 0x000c080001167983 */ /* 0x000ee80000300a00 */
[----:B------:R-:W3:Y:S04]  /*2d7b0*/  LDL.LU.64 R20, [R1+0xc00] ;  /* 0x000c000001147983 */ /* 0x000ee80000300a00 */
[----:B------:R-:W-:Y:S04]  /*2d7c0*/  STL.64 [R1+0x3d0], R16 ;  /* 0x0003d01001007387 */ /* 0x000fe80000100a00 */
[----:B------:R0:W-:Y:S04]  /*2d7d0*/  STL.64 [R1+0x3d8], R18 ;  /* 0x0003d81201007387 */ /* 0x0001e80000100a00 */
[----:B0-----:R-:W3:Y:S04]  /*2d7e0*/  LDL.LU.64 R18, [R1+0xbf8] ;  /* 0x000bf80001127983 */ /* 0x001ee80000300a00 */
[----:B------:R-:W3:Y:S01]  /*2d7f0*/  LDL.LU.64 R16, [R1+0xbf0] ;  /* 0x000bf00001107983 */ /* 0x000ee20000300a00 */
[----:B------:R-:W-:Y:S01]  /*2d800*/  FADD R2, R0, R2 ;  /* 0x0000000200027221 */ /* 0x000fe20000000000 */
[----:B------:R-:W-:-:S03]  /*2d810*/  FADD R0, R29, R3 ;  /* 0x000000031d007221 */ /* 0x000fc60000000000 */
[----:B--2---:R-:W-:Y:S01]  /*2d820*/  FADD R2, R28, R2 ;  /* 0x000000021c027221 */ /* 0x004fe20000000000 */
[----:B---3--:R-:W-:-:S03]  /*2d830*/  FADD R0, R17, R0 ;  /* 0x0000000011007221 */ /* 0x008fc60000000000 */
[----:B------:R-:W-:Y:S02]  /*2d840*/  FADD R2, R16, R2 ;  /* 0x0000000210027221 */ /* 0x000fe40000000000 */
[----:B------:R-:W-:Y:S01]  /*2d850*/  HMMA.16816.F32.BF16 R16, R24, R18, R20 ;  /* 0x000000121810723c */ /* 0x000fe20000041814 */
[----:B------:R-:W5:-:S15]  /*2d860*/  LDL.LU.64 R22, [R1+0xbe8] ;  /* 0x000be80001167983 */ /* 0x000f5e0000300a00 */
[----:B------:R-:W-:-:S03]  /*2d870*/  NOP ;  /* 0x0000000000007918 */ /* 0x000fc60000000000 */
[----:B------:R-:W-:Y:S04]  /*2d880*/  STL.64 [R1+0x3b0], R16 ;  /* 0x0003b01001007387 */ /* 0x000fe80000100a00 */
[----:B------:R-:W-:Y:S01]  /*2d890*/  STL.64 [R1+0x3b8], R18 ;  /* 0x0003b81201007387 */ /* 0x000fe20000100a00 */
[----:B-----5:R-:W-:Y:S03]  /*2d8a0*/  HMMA.16816.F32.BF16 R20, R24, R22, R4 ;  /* 0x000000161814723c */ /* 0x020fe60000041804 */
        /* <DEDUP_REMOVED lines=9> */
[----:B------:R3:W-:Y:S02]  /*2d940*/  STL.64 [R1+0x3e8], R22 ;  /* 0x0003e81601007387 */ /* 0x0007e40000100a00 */
[----:B---3--:R-:W-:Y:S01]  /*2d950*/  IMAD.MOV.U32 R22, RZ, RZ, R5 ;  /* 0x000000ffff167224 */ /* 0x008fe200078e0005 */
        /* <DEDUP_REMOVED lines=31> */
[----:B------:R-:W3:Y:S01]  /*2db50*/  LDL R29, [R1+0x4b0] ;  /* 0x0004b000011d7983 */ /* 0x000ee20000100800 */
        /* <DEDUP_REMOVED lines=41> */
[----:B0-----:R-:W5:Y:S04]  /*2ddf0*/  LDL.LU.64 R6, [R1+0xaa0] ;  /* 0x000aa00001067983 */ /* 0x001f680000300a00 */
[----:B------:R-:W5:Y:S01]  /*2de00*/  LDL.LU.64 R4, [R1+0xa98] ;  /* 0x000a980001047983 */ /* 0x000f620000300a00 */
[----:B------:R-:W-:Y:S01]  /*2de10*/  IMAD.MOV.U32 R18, RZ, RZ, R9 ;  /* 0x000000ffff127224 */ /* 0x000fe200078e0009 */
[----:B----4-:R-:W-:Y:S01]  /*2de20*/  MOV R19, R8 ;  /* 0x0000000800137202 */ /* 0x010fe20000000f00 */
[----:B-----5:R-:W-:Y:S01]  /*2de30*/  HMMA.16816.F32.BF16 R4, R24, R10, R4 ;  /* 0x0000000a1804723c */ /* 0x020fe20000041804 */
[----:B------:R-:W4:Y:S04]  /*2de40*/  LDL.LU.64 R10, [R1+0xa90] ;  /* 0x000a9000010a7983 */ /* 0x000f280000300a00 */
[----:B------:R-:W4:-:S14]  /*2de50*/  LDL.LU.64 R8, [R1+0xa88] ;  /* 0x000a880001087983 */ /* 0x000f1c0000300a00 */
[----:B------:R-:W-:Y:S04]  /*2de60*/  STL.64 [R1+0x510], R4 ;  /* 0x0005100401007387 */ /* 0x000fe80000100a00 */
[----:B------:R0:W-:Y:S04]  /*2de70*/  STL.64 [R1+0x518], R6 ;  /* 0x0005180601007387 */ /* 0x0001e80000100a00 */
[----:B0-----:R-:W4:Y:S04]  /*2de80*/  LDL.LU R6, [R1+0x278] ;  /* 0x0002780001067983 */ /* 0x001f280000300800 */
[----:B------:R-:W4:Y:S04]  /*2de90*/  LDL.LU R7, [R1+0x27c] ;  /* 0x00027c0001077983 */ /* 0x000f280000300800 */
[----:B------:R-:W0:Y:S01]  /*2dea0*/  SHFL.BFLY PT, R28, R2, 0x2, 0x1f ;  /* 0x0c401f00021c7f89 */ /* 0x000e2200000e0000 */
[----:B--2---:R-:W-:Y:S01]  /*2deb0*/  HMMA.16816.F32.BF16 R12, R24, R18, R12 ;  /* 0x00000012180c723c */ /* 0x004fe2000004180c */
[----:B0-----:R-:W-:-:S02]  /*2dec0*/  FADD R2, R2, R28 ;  /* 0x0000001c02027221 */ /* 0x001fc40000000000 */
[----:B------:R-:W2:Y:S05]  /*2ded0*/  LDL R28, [R1+0x4b4] ;  /* 0x0004b400011c7983 */ /* 0x000eaa0000100800 */
[----:B----4-:R-:W-:Y:S01]  /*2dee0*/  HMMA.16816.F32.BF16 R4, R24, R6, R8 ;  /* 0x000000061804723c */ /* 0x010fe20000041808 */
[----:B------:R-:W4:Y:S04]  /*2def0*/  LDL.LU R8, [R1+0x4c4] ;  /* 0x0004c40001087983 */ /* 0x000f280000300800 */
[----:B------:R-:W4:-:S14]  /*2df00*/  LDL.LU R9, [R1+0x65c] ;  /* 0x00065c0001097983 */ /* 0x000f1c0000300800 */
[----:B------:R0:W-:Y:S04]  /*2df10*/  STL.64 [R1+0x4f0], R4 ;  /* 0x0004f00401007387 */ /* 0x0001e80000100a00 */
[----:B------:R1:W-:Y:S04]  /*2df20*/  STL.64 [R1+0x4f8], R6 ;  /* 0x0004f80601007387 */ /* 0x0003e80000100a00 */
[----:B------:R-:W5:Y:S04]  /*2df30*/  LDL.LU R10, [R1+0x4bc] ;  /* 0x0004bc00010a7983 */ /* 0x000f680000300800 */
[----:B------:R-:W2:Y:S04]  /*2df40*/  LDL.LU R11, [R1+0x4b8] ;  /* 0x0004b800010b7983 */ /* 0x000ea80000300800 */
[----:B------:R-:W2:Y:S04]  /*2df50*/  LDL.LU.64 R18, [R1+0xa80] ;  /* 0x000a800001127983 */ /* 0x000ea80000300a00 */
[----:B------:R-:W2:Y:S04]  /*2df60*/  LDL.LU.64 R16, [R1+0xa78] ;  /* 0x000a780001107983 */ /* 0x000ea80000300a00 */
[----:B------:R-:W-:Y:S04]  /*2df70*/  STL.64 [R1+0x530], R12 ;  /* 0x0005300c01007387 */ /* 0x000fe80000100a00 */
[----:B------:R3:W-:Y:S04]  /*2df80*/  STL.64 [R1+0x538], R14 ;  /* 0x0005380e01007387 */ /* 0x0007e80000100a00 */
[----:B------:R-:W2:Y:S01]  /*2df90*/  SHFL.BFLY PT, R3, R0, 0x2, 0x1f ;  /* 0x0c401f0000037f89 */ /* 0x000ea200000e0000 */
[----:B0-----:R-:W0:Y:S03]  /*2dfa0*/  S2R R5, SR_CTAID.X ;  /* 0x0000000000057919 */ /* 0x001e260000002500 */
[----:B------:R-:W0:Y:S01]  /*2dfb0*/  SHFL.BFLY PT, R4, R2, 0x1, 0x1f ;  /* 0x0c201f0002047f89 */ /* 0x000e2200000e0000 */
[----:B-1----:R-:W5:Y:S08]  /*2dfc0*/  LDC R7, c[0x0][0x3c4] ;  /* 0x0000f100ff077b82 */ /* 0x002f700000000800 */
[----:B------:R-:W1:Y:S01]  /*2dfd0*/  LDC R6, c[0x0][0x3d4] ;  /* 0x0000f500ff067b82 */ /* 0x000e620000000800 */
[----:B---3--:R-:W3:Y:S04]  /*2dfe0*/  LDL.LU R14, [R1+0x4c8] ;  /* 0x0004c800010e7983 */ /* 0x008ee80000300800 */
[----:B------:R-:W3:Y:S01]  /*2dff0*/  LDL.LU R15, [R1+0x658] ;  /* 0x00065800010f7983 */ /* 0x000ee20000300800 */
[----:B--2---:R-:W-:Y:S03]  /*2e000*/  HMMA.16816.F32.BF16 R16, R24, R22, R16 ;  /* 0x000000161810723c */ /* 0x004fe60000041810 */
[----:B------:R-:W2:Y:S04]  /*2e010*/  LDL.LU.64 R22, [R1+0xa70] ;  /* 0x000a700001167983 */ /* 0x000ea80000300a00 */
[----:B------:R-:W2:-:S12]  /*2e020*/  LDL.LU.64 R20, [R1+0xa68] ;  /* 0x000a680001147983 */ /* 0x000e980000300a00 */
[----:B------:R-:W-:Y:S04]  /*2e030*/  STL.64 [R1+0x520], R16 ;  /* 0x0005201001007387 */ /* 0x000fe80000100a00 */
[----:B------:R0:W-:Y:S04]  /*2e040*/  STL.64 [R1+0x528], R18 ;  /* 0x0005281201007387 */ /* 0x0001e80000100a00 */
[----:B0-----:R-:W2:Y:S04]  /*2e050*/  LDL.LU R18, [R1+0x118] ;  /* 0x0001180001127983 */ /* 0x001ea80000300800 */
[----:B------:R-:W2:Y:S01]  /*2e060*/  LDL.LU R19, [R1+0x11c] ;  /* 0x00011c0001137983 */ /* 0x000ea20000300800 */
[----:B------:R-:W-:-:S05]  /*2e070*/  FADD R0, R0, R3 ;  /* 0x0000000300007221 */ /* 0x000fca0000000000 */
[----:B------:R-:W0:Y:S01]  /*2e080*/  SHFL.BFLY PT, R3, R0, 0x1, 0x1f ;  /* 0x0c201f0000037f89 */ /* 0x000e2200000e0000 */
[----:B------:R-:W-:Y:S01]  /*2e090*/  FADD R2, R2, R4 ;  /* 0x0000000402027221 */ /* 0x000fe20000000000 */
[----:B------:R-:W-:Y:S01]  /*2e0a0*/  IMAD.SHL.U32 R5, R5, 0x100, RZ ;  /* 0x0000010005057824 */ /* 0x000fe200078e00ff */
[----:B------:R-:W-:Y:S02]  /*2e0b0*/  UIADD3 UR4, UP0, UPT, UR4, 0x80, URZ ;  /* 0x0000008004047890 */ /* 0x000fe4000ff1e0ff */
[----:B----4-:R-:W-:Y:S01]  /*2e0c0*/  FFMA R9, R8, R9, R2 ;  /* 0x0000000908097223 */ /* 0x010fe20000000002 */
[----:B-----5:R-:W-:Y:S01]  /*2e0d0*/  LEA R10, R7, R10, 0x7 ;  /* 0x0000000a070a7211 */ /* 0x020fe200078e38ff */
[----:B------:R-:W-:Y:S01]  /*2e0e0*/  UIADD3.X UR5, UPT, UPT, URZ, UR5, URZ, UP0, !UPT ;  /* 0x00000005ff057290 */ /* 0x000fe200087fe4ff */
[----:B-1----:R-:W-:Y:S01]  /*2e0f0*/  IMAD R11, R6, 0x80, R11 ;  /* 0x00000080060b7824 */ /* 0x002fe200078e020b */
[----:B------:R-:W-:Y:S01]  /*2e100*/  IADD3 R5, PT, PT, R5, 0x100, RZ ;  /* 0x0000010005057810 */ /* 0x000fe20007ffe0ff */
[----:B0-----:R-:W-:-:S04]  /*2e110*/  FADD R3, R0, R3 ;  /* 0x0000000300037221 */ /* 0x001fc80000000000 */
[----:B---3--:R-:W-:Y:S01]  /*2e120*/  FFMA R15, R14, R15, R3 ;  /* 0x0000000f0e0f7223 */ /* 0x008fe20000000003 */
[----:B------:R-:W-:Y:S01]  /*2e130*/  ISETP.LE.U32.AND P0, PT, R5, UR4, PT ;  /* 0x0000000405007c0c */ /* 0x000fe2000bf03070 */
[----:B------:R-:W-:-:S05]  /*2e140*/  IMAD.U32 R5, RZ, RZ, UR5 ;  /* 0x00000005ff057e24 */ /* 0x000fca000f8e00ff */
[----:B------:R-:W-:Y:S01]  /*2e150*/  ISETP.GE.U32.AND.EX P0, PT, R5, RZ, PT, P0 ;  /* 0x000000ff0500720c */ /* 0x000fe20003f06100 */
[----:B--2---:R-:W-:-:S15]  /*2e160*/  HMMA.16816.F32.BF16 R16, R24, R18, R20 ;  /* 0x000000121810723c */ /* 0x004fde0000041814 */
[----:B------:R-:W-:-:S04]  /*2e170*/  NOP ;  /* 0x0000000000007918 */ /* 0x000fc80000000000 */
[----:B------:R1:W-:Y:S04]  /*2e180*/  STL.64 [R1+0x550], R16 ;  /* 0x0005501001007387 */ /* 0x0003e80000100a00 */
[----:B------:R1:W-:Y:S04]  /*2e190*/  STL.64 [R1+0x558], R18 ;  /* 0x0005581201007387 */ /* 0x0003e80000100a00 */
[----:B------:R1:W-:Y:S04]  /*2e1a0*/  STL [R1+0x658], R15 ;  /* 0x0006580f01007387 */ /* 0x0003e80000100800 */
[----:B------:R1:W-:Y:S04]  /*2e1b0*/  STL [R1+0x65c], R9 ;  /* 0x00065c0901007387 */ /* 0x0003e80000100800 */
[----:B------:R1:W-:Y:S04]  /*2e1c0*/  STL [R1+0x298], R28 ;  /* 0x0002981c01007387 */ /* 0x0003e80000100800 */
[----:B------:R1:W-:Y:S04]  /*2e1d0*/  STL [R1+0x4bc], R10 ;  /* 0x0004bc0a01007387 */ /* 0x0003e80000100800 */
[----:B------:R1:W-:Y:S04]  /*2e1e0*/  STL [R1+0x4b8], R11 ;  /* 0x0004b80b01007387 */ /* 0x0003e80000100800 */
[----:B------:R1:W-:Y:S01]  /*2e1f0*/  STL [R1+0x29c], R29 ;  /* 0x00029c1d01007387 */ /* 0x0003e20000100800 */
[----:B------:R-:W-:Y:S05]  /*2e200*/  @!P0 BRA `(.L_x_1) ;  /* 0xfffffda400c08947 */ /* 0x000fea000383ffff */
[----:B------:R-:W-:Y:S01]  /*2e210*/  IMAD.MOV.U32 R0, RZ, RZ, R29 ;  /* 0x000000ffff007224 */ /* 0x000fe200078e001d */
[----:B------:R-:W-:-:S04]  /*2e220*/  MOV R2, R28 ;  /* 0x0000001c00027202 */ /* 0x000fc80000000f00 */
[----:B------:R0:W-:Y:S04]  /*2e230*/  STL [R1+0x204], R0 ;  /* 0x0002040001007387 */ /* 0x0001e80000100800 */
[----:B------:R0:W-:Y:S02]  /*2e240*/  STL [R1+0x208], R2 ;  /* 0x0002080201007387 */ /* 0x0001e40000100800 */
.L_x_0:
[----:B-1----:R-:W2:Y:S04]  /*2e250*/  LDL.LU R9, [R1+0x65c] ;  /* 0x00065c0001097983 */ /* 0x002ea80000300800 */
[----:B0-----:R-:W3:Y:S01]  /*2e260*/  LDL.LU R2, [R1+0x658] ;  /* 0x0006580001027983 */ /* 0x001ee20000300800 */
[----:B------:R-:W-:Y:S01]  /*2e270*/  MOV R7, 0x3dc6b27f ;  /* 0x3dc6b27f00077802 */ /* 0x000fe20000000f00 */
[----:B------:R-:W0:Y:S01]  /*2e280*/  S2R R11, SR_TID.X ;  /* 0x00000000000b7919 */ /* 0x000e220000002100 */
[----:B------:R-:W1:Y:S01]  /*2e290*/  S2UR UR5, SR_CgaCtaId ;  /* 0x00000000000579c3 */ /* 0x000e620000008800 */
[----:B------:R-:W-:-:S07]  /*2e2a0*/  UMOV UR4, 0x400 ;  /* 0x0000040000047882 */ /* 0x000fce0000000000 */
[----:B------:R-:W-:Y:S01]  /*2e2b0*/  BAR.SYNC.DEFER_BLOCKING 0x0 ;  /* 0x0000000000007b1d */ /* 0x000fe20000010000 */
[C---:B---3--:R-:W-:Y:S01]  /*2e2c0*/  FMUL R3, R2.reuse, 8388608 ;  /* 0x4b00000002037820 */ /* 0x048fe20000400000 */
[C---:B------:R-:W-:Y:S02]  /*2e2d0*/  FSETP.GEU.AND P0, PT, R2.reuse, 1.175494350822287508e-38, PT ;  /* 0x008000000200780b */ /* 0x040fe40003f0e000 */
[----:B------:R-:W-:Y:S02]  /*2e2e0*/  FSETP.GT.AND P2, PT, |R2|, 8.50705917302346158658e+37, PT ;  /* 0x7e8000000200780b */ /* 0x000fe40003f44200 */
[----:B------:R-:W-:Y:S02]  /*2e2f0*/  FSEL R3, R3, R2, !P0 ;  /* 0x0000000203037208 */ /* 0x000fe40004000000 */
[----:B------:R-:W-:Y:S02]  /*2e300*/  FSEL R4, RZ, -23, P0 ;  /* 0xc1b80000ff047808 */ /* 0x000fe40000000000 */
[----:B------:R-:W-:-:S02]  /*2e310*/  IADD3 R0, PT, PT, R3, -0x3f3504f3, RZ ;  /* 0xc0cafb0d03007810 */ /* 0x000fc40007ffe0ff */
[C---:B------:R-:W-:Y:S02]  /*2e320*/  ISETP.GE.U32.AND P0, PT, R3.reuse, 0x7f800000, PT ;  /* 0x7f8000000300780c */ /* 0x040fe40003f06070 */
[----:B------:R-:W-:Y:S02]  /*2e330*/  LOP3.LUT R0, R0, 0xff800000, RZ, 0xc0, !PT ;  /* 0xff80000000007812 */ /* 0x000fe400078ec0ff */
[C---:B------:R-:W-:Y:S01]  /*2e340*/  FSETP.GEU.AND P4, PT, |R2|.reuse, 1.175494350822287508e-38, PT ;  /* 0x008000000200780b */ /* 0x040fe20003f8e200 */
[----:B------:R-:W-:Y:S02]  /*2e350*/  @P2 FMUL R2, R2, 0.25 ;  /* 0x3e80000002022820 */ /* 0x000fe40000400000 */
[----:B------:R-:W-:Y:S01]  /*2e360*/  IMAD.IADD R5, R3, 0x1, -R0 ;  /* 0x0000000103057824 */ /* 0x000fe200078e0a00 */
[----:B------:R-:W-:-:S05]  /*2e370*/  I2FP.F32.S32 R0, R0 ;  /* 0x0000000000007245 */ /* 0x000fca0000201400 */
[----:B------:R-:W-:Y:S01]  /*2e380*/  FFMA.FTZ R6, R0, 1.1920928955078125e-07, R4 ;  /* 0x3400000000067823 */ /* 0x000fe20000010004 */
[----:B------:R-:W-:-:S03]  /*2e390*/  FADD R0, R5, -1 ;  /* 0xbf80000005007421 */ /* 0x000fc60000000000 */
[----:B------:R-:W-:Y:S01]  /*2e3a0*/  @!P4 FMUL R2, R2, 16777216 ;  /* 0x4b8000000202c820 */ /* 0x000fe20000400000 */
[----:B------:R-:W-:-:S03]  /*2e3b0*/  FFMA.FTZ R4, R0, R7, -0.16845393180847167969 ;  /* 0xbe2c7f3000047423 */ /* 0x000fc60000010007 */
[----:B------:R3:W4:Y:S01]  /*2e3c0*/  MUFU.RCP R12, R2 ;  /* 0x00000002000c7308 */ /* 0x0007220000001000 */
[----:B------:R-:W-:-:S04]  /*2e3d0*/  FFMA.FTZ R4, R0, R4, 0.1716887056827545166 ;  /* 0x3e2fcf2a00047423 */ /* 0x000fc80000010004 */
[----:B------:R-:W-:-:S04]  /*2e3e0*/  FFMA.FTZ R4, R0, R4, -0.17900948226451873779 ;  /* 0xbe374e4300047423 */ /* 0x000fc80000010004 */
[----:B------:R-:W-:-:S04]  /*2e3f0*/  FFMA.FTZ R4, R0, R4, 0.20512372255325317383 ;  /* 0x3e520bf400047423 */ /* 0x000fc80000010004 */
[----:B------:R-:W-:-:S04]  /*2e400*/  FFMA.FTZ R4, R0, R4, -0.24046532809734344482 ;  /* 0xbe763c8b00047423 */ /* 0x000fc80000010004 */
[----:B------:R-:W-:-:S04]  /*2e410*/  FFMA.FTZ R4, R0, R4, 0.28857114911079406738 ;  /* 0x3e93bf9900047423 */ /* 0x000fc80000010004 */
[----:B------:R-:W-:-:S04]  /*2e420*/  FFMA.FTZ R4, R0, R4, -0.36067417263984680176 ;  /* 0xbeb8aa4900047423 */ /* 0x000fc80000010004 */
[----:B------:R-:W-:-:S04]  /*2e430*/  FFMA.FTZ R4, R0, R4, 0.48089820146560668945 ;  /* 0x3ef6384a00047423 */ /* 0x000fc80000010004 */
[----:B------:R-:W-:-:S04]  /*2e440*/  FFMA.FTZ R4, R0, R4, -0.72134751081466674805 ;  /* 0xbf38aa3b00047423 */ /* 0x000fc80000010004 */
[----:B------:R-:W-:-:S04]  /*2e450*/  FMUL R4, R0, R4 ;  /* 0x0000000400047220 */ /* 0x000fc80000400000 */
[----:B------:R-:W-:-:S04]  /*2e460*/  FMUL R4, R0, R4 ;  /* 0x0000000400047220 */ /* 0x000fc80000400000 */
[----:B------:R-:W-:Y:S01]  /*2e470*/  FFMA.FTZ R0, R0, 1.4426950216293334961, R4 ;  /* 0x3fb8aa3b00007823 */ /* 0x000fe20000010004 */
[----:B------:R-:W-:-:S03]  /*2e480*/  @P0 IMAD.MOV.U32 R4, RZ, RZ, 0x7f800000 ;  /* 0x7f800000ff040424 */ /* 0x000fc600078e00ff */
[----:B------:R-:W-:Y:S01]  /*2e490*/  FADD R8, R6, R0 ;  /* 0x0000000006087221 */ /* 0x000fe20000000000 */
[----:B--2---:R-:W-:Y:S01]  /*2e4a0*/  MOV R0, R9 ;  /* 0x0000000900007202 */ /* 0x004fe20000000f00 */
[C---:B------:R-:W-:Y:S01]  /*2e4b0*/  @P0 FFMA.FTZ R8, R3.reuse, R4, +INF ;  /* 0x7f80000003080423 */ /* 0x040fe20000010004 */
[----:B------:R-:W-:Y:S02]  /*2e4c0*/  FSETP.NEU.AND P0, PT, R3, RZ, PT ;  /* 0x000000ff0300720b */ /* 0x000fe40003f0d000 */
[C---:B------:R-:W-:Y:S01]  /*2e4d0*/  FSETP.GEU.AND P1, PT, R0.reuse, 1.175494350822287508e-38, PT ;  /* 0x008000000000780b */ /* 0x040fe20003f2e000 */
[----:B------:R-:W-:Y:S01]  /*2e4e0*/  FMUL R3, R0, 8388608 ;  /* 0x4b00000000037820 */ /* 0x000fe20000400000 */
[----:B------:R-:W-:Y:S02]  /*2e4f0*/  STL [R1+0x200], R8 ;  /* 0x0002000801007387 */ /* 0x000fe40000100800 */
[----:B------:R-:W-:Y:S02]  /*2e500*/  FSEL R4, RZ, -23, P1 ;  /* 0xc1b80000ff047808 */ /* 0x000fe40000800000 */
[----:B------:R-:W-:-:S05]  /*2e510*/  FSEL R5, R3, R0, !P1 ;  /* 0x0000000003057208 */ /* 0x000fca0004800000 */
[----:B------:R-:W-:Y:S01]  /*2e520*/  VIADD R3, R5, 0xc0cafb0d ;  /* 0xc0cafb0d05037836 */ /* 0x000fe20000000000 */
[----:B------:R2:W-:Y:S04]  /*2e530*/  STL [R1+0x88], R5 ;  /* 0x0000880501007387 */ /* 0x0005e80000100800 */
[----:B------:R-:W-:-:S04]  /*2e540*/  LOP3.LUT R3, R3, 0xff800000, RZ, 0xc0, !PT ;  /* 0xff80000003037812 */ /* 0x000fc800078ec0ff */
[-C--:B--2---:R-:W-:Y:S02]  /*2e550*/  IADD3 R5, PT, PT, R5, -R3.reuse, RZ ;  /* 0x8000000305057210 */ /* 0x084fe40007ffe0ff */
[----:B------:R-:W-:-:S05]  /*2e560*/  I2FP.F32.S32 R3, R3 ;  /* 0x0000000300037245 */ /* 0x000fca0000201400 */
[----:B------:R-:W-:Y:S01]  /*2e570*/  FFMA.FTZ R6, R3, 1.1920928955078125e-07, R4 ;  /* 0x3400000003067823 */ /* 0x000fe20000010004 */
[----:B------:R-:W-:-:S04]  /*2e580*/  FADD R3, R5, -1 ;  /* 0xbf80000005037421 */ /* 0x000fc80000000000 */
[----:B------:R-:W-:-:S04]  /*2e590*/  FFMA.FTZ R4, R3, R7, -0.16845393180847167969 ;  /* 0xbe2c7f3003047423 */ /* 0x000fc80000010007 */
        /* <DEDUP_REMOVED lines=10> */
[----:B------:R-:W-:-:S04]  /*2e640*/  FFMA.FTZ R3, R3, 1.4426950216293334961, R4 ;  /* 0x3fb8aa3b03037823 */ /* 0x000fc80000010004 */
[----:B------:R-:W-:-:S05]  /*2e650*/  FADD R3, R6, R3 ;  /* 0x0000000306037221 */ /* 0x000fca0000000000 */
[----:B------:R2:W-:Y:S04]  /*2e660*/  STL [R1+0x1fc], R3 ;  /* 0x0001fc0301007387 */ /* 0x0005e80000100800 */
[----:B--2---:R-:W2:Y:S04]  /*2e670*/  LDL.LU R3, [R1+0x2e0] ;  /* 0x0002e00001037983 */ /* 0x004ea80000300800 */
[----:B---3--:R-:W3:Y:S01]  /*2e680*/  LDL.LU R2, [R1+0x2f0] ;  /* 0x0002f00001027983 */ /* 0x008ee20000300800 */
[C---:B------:R-:W-:Y:S02]  /*2e690*/  FSETP.GT.AND P1, PT, |R0|.reuse, 8.50705917302346158658e+37, PT ;  /* 0x7e8000000000780b */ /* 0x040fe40003f24200 */
[C---:B------:R-:W-:Y:S01]  /*2e6a0*/  FSETP.GEU.AND P3, PT, |R0|.reuse, 1.175494350822287508e-38, PT ;  /* 0x008000000000780b */ /* 0x040fe20003f6e200 */
[----:B----4-:R4:W-:Y:S04]  /*2e6b0*/  STL [R1+0x80], R12 ;  /* 0x0000800c01007387 */ /* 0x0109e80000100800 */
[----:B------:R-:W5:Y:S04]  /*2e6c0*/  LDL.LU R8, [R1+0x2f4] ;  /* 0x0002f40001087983 */ /* 0x000f680000300800 */
[----:B------:R-:W4:Y:S02]  /*2e6d0*/  LDL.LU R7, [R1+0x2f8] ;  /* 0x0002f80001077983 */ /* 0x000f240000300800 */
[----:B------:R-:W-:-:S02]  /*2e6e0*/  @P1 FMUL R0, R0, 0.25 ;  /* 0x3e80000000001820 */ /* 0x000fc40000400000 */
[----:B------:R-:W4:Y:S04]  /*2e6f0*/  LDL.LU R6, [R1+0x2e8] ;  /* 0x0002e80001067983 */ /* 0x000f280000300800 */
[----:B------:R-:W4:Y:S01]  /*2e700*/  LDL.LU R5, [R1+0x2ec] ;  /* 0x0002ec0001057983 */ /* 0x000f220000300800 */
[----:B--2---:R-:W-:Y:S01]  /*2e710*/  @P2 FMUL R3, R3, 0.25 ;  /* 0x3e80000003032820 */ /* 0x004fe20000400000 */
[----:B---3--:R-:W-:-:S03]  /*2e720*/  @P2 FMUL R2, R2, 0.25 ;  /* 0x3e80000002022820 */ /* 0x008fc60000400000 */
[----:B------:R-:W-:Y:S01]  /*2e730*/  @!P4 FMUL R3, R3, 16777216 ;  /* 0x4b8000000303c820 */ /* 0x000fe20000400000 */
[----:B------:R-:W-:-:S03]  /*2e740*/  @!P4 FMUL R2, R2, 16777216 ;  /* 0x4b8000000202c820 */ /* 0x000fc60000400000 */
[C---:B------:R-:W-:Y:S01]  /*2e750*/  FMUL R3, R12.reuse, R3 ;  /* 0x000000030c037220 */ /* 0x040fe20000400000 */
[----:B------:R-:W-:-:S05]  /*2e760*/  FMUL R4, R12, R2 ;  /* 0x000000020c047220 */ /* 0x000fca0000400000 */
[----:B------:R-:W-:Y:S02]  /*2e770*/  F2FP.BF16.F32.PACK_AB R4, R3, R4 ;  /* 0x000000040304723e */ /* 0x000fe400000010ff */
[----:B------:R-:W2:Y:S04]  /*2e780*/  LDL.LU R3, [R1+0x2fc] ;  /* 0x0002fc0001037983 */ /* 0x000ea80000300800 */
[----:B------:R-:W3:Y:S01]  /*2e790*/  LDL.LU R2, [R1+0x2e4] ;  /* 0x0002e40001027983 */ /* 0x000ee20000300800 */
[----:B------:R-:W-:-:S06]  /*2e7a0*/  @!P3 FMUL R0, R0, 16777216 ;  /* 0x4b8000000000b820 */ /* 0x000fcc0000400000 */
[----:B------:R-:W0:Y:S01]  /*2e7b0*/  MUFU.RCP R0, R0 ;  /* 0x0000000000007308 */ /* 0x000e220000001000 */
[----:B----4-:R-:W-:Y:S01]  /*2e7c0*/  @P1 FMUL R6, R6, 0.25 ;  /* 0x3e80000006061820 */ /* 0x010fe20000400000 */
[----:B------:R-:W-:Y:S01]  /*2e7d0*/  @P1 FMUL R5, R5, 0.25 ;  /* 0x3e80000005051820 */ /* 0x000fe20000400000 */
[----:B------:R-:W-:Y:S01]  /*2e7e0*/  @P1 FMUL R7, R7, 0.25 ;  /* 0x3e80000007071820 */ /* 0x000fe20000400000 */
[----:B-----5:R-:W-:Y:S01]  /*2e7f0*/  @P2 FMUL R8, R8, 0.25 ;  /* 0x3e80000008082820 */ /* 0x020fe20000400000 */
[----:B------:R-:W-:Y:S01]  /*2e800*/  @!P3 FMUL R6, R6, 16777216 ;  /* 0x4b8000000606b820 */ /* 0x000fe20000400000 */
[----:B------:R-:W-:Y:S01]  /*2e810*/  @!P3 FMUL R5, R5, 16777216 ;  /* 0x4b8000000505b820 */ /* 0x000fe20000400000 */
[----:B------:R-:W-:Y:S01]  /*2e820*/  @!P3 FMUL R7, R7, 16777216 ;  /* 0x4b8000000707b820 */ /* 0x000fe20000400000 */
[----:B------:R-:W-:Y:S01]  /*2e830*/  @!P4 FMUL R8, R8, 16777216 ;  /* 0x4b8000000808c820 */ /* 0x000fe20000400000 */
[----:B-1----:R-:W-:Y:S01]  /*2e840*/  ULEA UR7, UR5, UR4, 0x18 ;  /* 0x0000000405077291 */ /* 0x002fe2000f8ec0ff */
[----:B------:R-:W1:Y:S01]  /*2e850*/  LDCU.64 UR4, c[0x0][0x3e0] ;  /* 0x00007c00ff0477ac */ /* 0x000e620008000a00 */
[C---:B0-----:R-:W-:Y:S01]  /*2e860*/  FMUL R9, R0.reuse, R6 ;  /* 0x0000000600097220 */ /* 0x041fe20000400000 */
[C---:B------:R-:W-:Y:S01]  /*2e870*/  FMUL R10, R0.reuse, R5 ;  /* 0x00000005000a7220 */ /* 0x040fe20000400000 */
[----:B------:R-:W-:Y:S01]  /*2e880*/  FMUL R6, R0, R7 ;  /* 0x0000000700067220 */ /* 0x000fe20000400000 */
[----:B------:R-:W-:Y:S01]  /*2e890*/  FMUL R5, R12, R8 ;  /* 0x000000080c057220 */ /* 0x000fe20000400000 */
[----:B------:R-:W-:-:S03]  /*2e8a0*/  LOP3.LUT R8, R11, 0x7, RZ, 0xc0, !PT ;  /* 0x000000070b087812 */ /* 0x000fc600078ec0ff */
[----:B------:R-:W-:Y:S01]  /*2e8b0*/  F2FP.BF16.F32.PACK_AB R6, R9, R6 ;  /* 0x000000060906723e */ /* 0x000fe200000010ff */
[----:B------:R-:W-:Y:S01]  /*2e8c0*/  IMAD.SHL.U32 R9, R11, 0x8, RZ ;  /* 0x000000080b097824 */ /* 0x000fe200078e00ff */
[----:B------:R0:W-:Y:S04]  /*2e8d0*/  STL [R1+0xd70], R0 ;  /* 0x000d700001007387 */ /* 0x0001e80000100800 */
[----:B------:R-:W-:Y:S01]  /*2e8e0*/  LOP3.LUT R9, R9, 0xf80, RZ, 0xc0, !PT ;  /* 0x00000f8009097812 */ /* 0x000fe200078ec0ff */
[----:B---3--:R-:W-:-:S04]  /*2e8f0*/  @P2 FMUL R2, R2, 0.25 ;  /* 0x3e80000002022820 */ /* 0x008fc80000400000 */
[----:B------:R-:W-:Y:S01]  /*2e900*/  @!P4 FMUL R2, R2, 16777216 ;  /* 0x4b8000000202c820 */ /* 0x000fe20000400000 */
[----:B--2---:R-:W-:-:S03]  /*2e910*/  @P1 FMUL R3, R3, 0.25 ;  /* 0x3e80000003031820 */ /* 0x004fc60000400000 */
[----:B------:R-:W-:Y:S01]  /*2e920*/  FMUL R2, R12, R2 ;  /* 0x000000020c027220 */ /* 0x000fe20000400000 */
[----:B------:R-:W-:Y:S01]  /*2e930*/  @!P3 FMUL R3, R3, 16777216 ;  /* 0x4b8000000303b820 */ /* 0x000fe20000400000 */
[----:B------:R-:W-:-:S03]  /*2e940*/  LOP3.LUT R12, R11, 0x8, RZ, 0xc0, !PT ;  /* 0x000000080b0c7812 */ /* 0x000fc600078ec0ff */
[----:B------:R-:W-:Y:S02]  /*2e950*/  F2FP.BF16.F32.PACK_AB R5, R2, R5 ;  /* 0x000000050205723e */ /* 0x000fe400000010ff */
[----:B------:R-:W-:Y:S01]  /*2e960*/  LEA R2, R8, UR7, 0x4 ;  /* 0x0000000708027c11 */ /* 0x000fe2000f8e20ff */
[----:B------:R-:W-:-:S03]  /*2e970*/  FMUL R7, R0, R3 ;  /* 0x0000000300077220 */ /* 0x000fc60000400000 */
[----:B------:R-:W-:-:S05]  /*2e980*/  LEA R3, R12, R2, 0x9 ;  /* 0x000000020c037211 */ /* 0x000fca00078e48ff */
[----:B0-----:R-:W-:Y:S01]  /*2e990*/  IMAD.IADD R0, R9, 0x1, R3 ;  /* 0x0000000109007824 */ /* 0x001fe200078e0203 */
[----:B------:R-:W-:Y:S02]  /*2e9a0*/  SHF.L.U32 R3, R11, 0x2, RZ ;  /* 0x000000020b037819 */ /* 0x000fe400000006ff */
[----:B------:R-:W-:Y:S01]  /*2e9b0*/  F2FP.BF16.F32.PACK_AB R7, R10, R7 ;  /* 0x000000070a07723e */ /* 0x000fe200000010ff */
[----:B------:R-:W-:Y:S01]  /*2e9c0*/  IMAD R2, R8, -0x8, R2 ;  /* 0xfffffff808027824 */ /* 0x000fe200078e0202 */
[----:B------:R-:W-:Y:S01]  /*2e9d0*/  LOP3.LUT R3, R3, 0x3c0, RZ, 0xc0, !PT ;  /* 0x000003c003037812 */ /* 0x000fe200078ec0ff */
[----:B------:R-:W-:Y:S04]  /*2e9e0*/  STL [R1+0x50], R0 ;  /* 0x0000500001007387 */ /* 0x000fe80000100800 */
[----:B------:R0:W-:Y:S02]  /*2e9f0*/  STSM.16.M88.4 [R0], R4 ;  /* 0x0000000400007844 */ /* 0x0001e40000000200 */
[----:B0-----:R-:W-:-:S02]  /*2ea00*/  IMAD.IADD R0, R3, 0x1, R2 ;  /* 0x0000000103007824 */ /* 0x001fc400078e0202 */
[----:B------:R-:W2:Y:S04]  /*2ea10*/  LDL.LU R2, [R1+0x548] ;  /* 0x0005480001027983 */ /* 0x000ea80000300800 */
[----:B------:R0:W-:Y:S04]  /*2ea20*/  STL [R1+0x8c], R0 ;  /* 0x00008c0001007387 */ /* 0x0001e80000100800 */
[----:B0-----:R-:W3:Y:S01]  /*2ea30*/  LDL.LU R0, [R1+0x54c] ;  /* 0x00054c0001007983 */ /* 0x001ee20000300800 */
[----:B------:R-:W-:Y:S06]  /*2ea40*/  BAR.SYNC.DEFER_BLOCKING 0x0 ;  /* 0x0000000000007b1d */ /* 0x000fec0000010000 */
[----:B--2---:R0:W-:Y:S04]  /*2ea50*/  STL [R1+0x84], R2 ;  /* 0x0000840201007387 */ /* 0x0041e80000100800 */
[----:B0-----:R-:W2:Y:S04]  /*2ea60*/  LDL.LU R2, [R1+0x308] ;  /* 0x0003080001027983 */ /* 0x001ea80000300800 */
[----:B---3--:R0:W-:Y:S04]  /*2ea70*/  STL [R1+0x7c], R0 ;  /* 0x00007c0001007387 */ /* 0x0081e80000100800 */
[----:B0-----:R-:W3:Y:S04]  /*2ea80*/  LDL.LU R0, [R1+0x30c] ;  /* 0x00030c0001007983 */ /* 0x001ee80000300800 */
        /* <DEDUP_REMOVED lines=53> */
[----:B---3--:R2:W-:Y:S04]  /*2ede0*/  STL [R1+0xe60], R0 ;  /* 0x000e600001007387 */ /* 0x0085e80000100800 */
[----:B0-----:R-:W3:Y:S04]  /*2edf0*/  LDL.LU R2, [R1+0x438] ;  /* 0x0004380001027983 */ /* 0x001ee80000300800 */
[----:B--2---:R-:W2:Y:S04]  /*2ee00*/  LDL.LU R0, [R1+0x43c] ;  /* 0x00043c0001007983 */ /* 0x004ea80000300800 */
[----:B---3--:R0:W-:Y:S04]  /*2ee10*/  STL [R1+0x4], R2 ;  /* 0x0000040201007387 */ /* 0x0081e80000100800 */
[----:B------:R-:W3:Y:S04]  /*2ee20*/  LDL.LU R29, [R1+0x448] ;  /* 0x00044800011d7983 */ /* 0x000ee80000300800 */
[----:B------:R-:W4:Y:S04]  /*2ee30*/  LDL.LU R28, [R1+0x44c] ;  /* 0x00044c00011c7983 */ /* 0x000f280000300800 */
[----:B------:R-:W5:Y:S04]  /*2ee40*/  LDL.LU R27, [R1+0x458] ;  /* 0x00045800011b7983 */ /* 0x000f680000300800 */
        /* <DEDUP_REMOVED lines=8> */
[----:B0-----:R-:W5:Y:S04]  /*2eed0*/  LDL.LU R2, [R1+0x4ac] ;  /* 0x0004ac0001027983 */ /* 0x001f680000300800 */
        /* <DEDUP_REMOVED lines=15> */
[----:B------:R-:W5:Y:S01]  /*2efd0*/  LDL.LU R18, [R1+0x53c] ;  /* 0x00053c0001127983 */ /* 0x000f620000300800 */
[----:B--2---:R-:W-:Y:S01]  /*2efe0*/  @P1 FMUL R0, R0, 0.25 ;  /* 0x3e80000000001820 */ /* 0x004fe20000400000 */
[----:B---3--:R-:W-:Y:S01]  /*2eff0*/  @P1 FMUL R29, R29, 0.25 ;  /* 0x3e8000001d1d1820 */ /* 0x008fe20000400000 */
[----:B----4-:R-:W-:Y:S01]  /*2f000*/  @P1 FMUL R28, R28, 0.25 ;  /* 0x3e8000001c1c1820 */ /* 0x010fe20000400000 */
[----:B-----5:R-:W-:Y:S01]  /*2f010*/  @P1 FMUL R27, R27, 0.25 ;  /* 0x3e8000001b1b1820 */ /* 0x020fe20000400000 */
[----:B------:R-:W-:Y:S01]  /*2f020*/  @P1 FMUL R26, R26, 0.25 ;  /* 0x3e8000001a1a1820 */ /* 0x000fe20000400000 */
        /* <DEDUP_REMOVED lines=19> */
[----:B------:R-:W-:-:S04]  /*2f160*/  @P1 FMUL R15, R15, 0.25 ;  /* 0x3e8000000f0f1820 */ /* 0x000fc80000400000 */
[----:B------:R0:W-:Y:S01]  /*2f170*/  STL [R1+0xdf0], R14 ;  /* 0x000df00e01007387 */ /* 0x0001e20000100800 */
[----:B------:R-:W-:Y:S01]  /*2f180*/  @P1 FMUL R16, R16, 0.25 ;  /* 0x3e80000010101820 */ /* 0x000fe20000400000 */
[----:B------:R-:W-:Y:S01]  /*2f190*/  @P1 FMUL R13, R13, 0.25 ;  /* 0x3e8000000d0d1820 */ /* 0x000fe20000400000 */
[----:B------:R-:W-:Y:S01]  /*2f1a0*/  @P1 FMUL R17, R17, 0.25 ;  /* 0x3e80000011111820 */ /* 0x000fe20000400000 */
[----:B0-----:R-:W2:Y:S01]  /*2f1b0*/  LDL R14, [R1+0x4] ;  /* 0x00000400010e7983 */ /* 0x001ea20000100800 */
[----:B------:R-:W-:-:S03]  /*2f1c0*/  @P1 FMUL R18, R18, 0.25 ;  /* 0x3e80000012121820 */ /* 0x000fc60000400000 */
[----:B------:R-:W-:Y:S04]  /*2f1d0*/  STL [R1+0xdf4], R15 ;  /* 0x000df40f01007387 */ /* 0x000fe80000100800 */
[----:B------:R-:W-:Y:S04]  /*2f1e0*/  STL [R1+0xdf8], R16 ;  /* 0x000df81001007387 */ /* 0x000fe80000100800 */
[----:B------:R-:W-:Y:S04]  /*2f1f0*/  STL [R1+0xdfc], R17 ;  /* 0x000dfc1101007387 */ /* 0x000fe80000100800 */
[----:B------:R-:W-:Y:S04]  /*2f200*/  STL [R1+0xe00], R18 ;  /* 0x000e001201007387 */ /* 0x000fe80000100800 */
[----:B------:R0:W-:Y:S04]  /*2f210*/  STL [R1+0xdec], R13 ;  /* 0x000dec0d01007387 */ /* 0x0001e80000100800 */
[----:B0-----:R-:W3:Y:S04]  /*2f220*/  LDL R13, [R1+0xc] ;  /* 0x00000c00010d7983 */ /* 0x001ee80000100800 */
[----:B------:R-:W-:Y:S04]  /*2f230*/  STL [R1+0xe04], R12 ;  /* 0x000e040c01007387 */ /* 0x000fe80000100800 */
        /* <DEDUP_REMOVED lines=21> */
[----:B------:R0:W-:Y:S04]  /*2f390*/  STL [R1], R0 ;  /* 0x0000000001007387 */ /* 0x0001e80000100800 */
[----:B0-----:R-:W4:Y:S04]  /*2f3a0*/  LDL.LU R0, [R1+0xe60] ;  /* 0x000e600001007983 */ /* 0x001f280000300800 */
[----:B------:R-:W5:Y:S04]  /*2f3b0*/  LDL R29, [R1+0x14] ;  /* 0x00001400011d7983 */ /* 0x000f680000100800 */
[----:B-----5:R0:W-:Y:S01]  /*2f3c0*/  STL [R1+0xe5c], R29 ;  /* 0x000e5c1d01007387 */ /* 0x0201e20000100800 */
[----:B--2---:R-:W-:-:S03]  /*2f3d0*/  @P1 FMUL R14, R14, 0.25 ;  /* 0x3e8000000e0e1820 */ /* 0x004fc60000400000 */
[----:B------:R-:W2:Y:S04]  /*2f3e0*/  LDL R28, [R1+0x18] ;  /* 0x00001800011c7983 */ /* 0x000ea80000100800 */
[----:B------:R-:W5:Y:S04]  /*2f3f0*/  LDL R27, [R1+0x1c] ;  /* 0x00001c00011b7983 */ /* 0x000f680000100800 */
[----:B0-----:R-:W2:Y:S04]  /*2f400*/  LDL R29, [R1+0x10] ;  /* 0x00001000011d7983 */ /* 0x001ea80000100800 */
[----:B------:R-:W3:Y:S04]  /*2f410*/  LDL R26, [R1+0x20] ;  /* 0x00002000011a7983 */ /* 0x000ee80000100800 */
[----:B------:R0:W-:Y:S04]  /*2f420*/  @P1 STL [R1+0x4], R14 ;  /* 0x0000040e01001387 */ /* 0x0001e80000100800 */
[----:B------:R-:W3:Y:S04]  /*2f430*/  LDL R25, [R1+0x24] ;  /* 0x0000240001197983 */ /* 0x000ee80000100800 */
[----:B------:R-:W3:Y:S04]  /*2f440*/  LDL R24, [R1+0x28] ;  /* 0x0000280001187983 */ /* 0x000ee80000100800 */
[----:B------:R-:W5:Y:S04]  /*2f450*/  LDL R23, [R1+0x2c] ;  /* 0x00002c0001177983 */ /* 0x000f680000100800 */
        /* <DEDUP_REMOVED lines=19> */
[----:B0-----:R-:W5:Y:S01]  /*2f590*/  LDL R14, [R1+0x84] ;  /* 0x00008400010e7983 */ /* 0x001f620000100800 */
[----:B--2---:R-:W-:-:S05]  /*2f5a0*/  @P1 FMUL R29, R29, 0.25 ;  /* 0x3e8000001d1d1820 */ /* 0x004fca0000400000 */
[----:B------:R0:W-:Y:S04]  /*2f5b0*/  @P1 STL [R1+0x10], R29 ;  /* 0x0000101d01001387 */ /* 0x0001e80000100800 */
[----:B0-----:R-:W2:Y:S01]  /*2f5c0*/  LDL.LU R29, [R1+0xe5c] ;  /* 0x000e5c00011d7983 */ /* 0x001ea20000300800 */
[----:B----4-:R-:W-:Y:S01]  /*2f5d0*/  @P1 FMUL R0, R0, 0.25 ;  /* 0x3e80000000001820 */ /* 0x010fe20000400000 */
[----:B---3--:R-:W-:Y:S01]  /*2f5e0*/  @P1 FMUL R13, R13, 0.25 ;  /* 0x3e8000000d0d1820 */ /* 0x008fe20000400000 */
[----:B------:R-:W-:Y:S01]  /*2f5f0*/  @P1 FMUL R28, R28, 0.25 ;  /* 0x3e8000001c1c1820 */ /* 0x000fe20000400000 */
        /* <DEDUP_REMOVED lines=25> */
[----:B--2---:R-:W-:-:S05]  /*2f790*/  @P1 FMUL R29, R29, 0.25 ;  /* 0x3e8000001d1d1820 */ /* 0x004fca0000400000 */
[----:B------:R0:W-:Y:S04]  /*2f7a0*/  @P1 STL [R1+0x14], R29 ;  /* 0x0000141d01001387 */ /* 0x0001e80000100800 */
[----:B0-----:R-:W2:Y:S04]  /*2f7b0*/  LDL.LU R29, [R1+0xe58] ;  /* 0x000e5800011d7983 */ /* 0x001ea80000300800 */
[----:B------:R-:W-:Y:S04]  /*2f7c0*/  STL [R1+0x8], R0 ;  /* 0x0000080001007387 */ /* 0x000fe80000100800 */
[----:B------:R-:W-:Y:S04]  /*2f7d0*/  @P1 STL [R1+0xc], R13 ;  /* 0x00000c0d01001387 */ /* 0x000fe80000100800 */
[----:B------:R0:W-:Y:S04]  /*2f7e0*/  @P1 STL [R1+0x18], R28 ;  /* 0x0000181c01001387 */ /* 0x0001e80000100800 */
[----:B0-----:R-:W3:Y:S04]  /*2f7f0*/  LDL.LU R28, [R1+0xe54] ;  /* 0x000e5400011c7983 */ /* 0x001ee80000300800 */
[----:B------:R0:W-:Y:S04]  /*2f800*/  @P1 STL [R1+0x1c], R27 ;  /* 0x00001c1b01001387 */ /* 0x0001e80000100800 */
[----:B0-----:R-:W4:Y:S04]  /*2f810*/  LDL.LU R27, [R1+0xe50] ;  /* 0x000e5000011b7983 */ /* 0x001f280000300800 */
[----:B------:R0:W-:Y:S04]  /*2f820*/  @P1 STL [R1+0x20], R26 ;  /* 0x0000201a01001387 */ /* 0x0001e80000100800 */
[----:B0-----:R-:W5:Y:S04]  /*2f830*/  LDL.LU R26, [R1+0xe4c] ;  /* 0x000e4c00011a7983 */ /* 0x001f680000300800 */
[----:B------:R0:W-:Y:S04]  /*2f840*/  @P1 STL [R1+0x24], R25 ;  /* 0x0000241901001387 */ /* 0x0001e80000100800 */
[----:B0-----:R-:W2:Y:S04]  /*2f850*/  LDL.LU R25, [R1+0xe48] ;  /* 0x000e480001197983 */ /* 0x001ea80000300800 */
        /* <DEDUP_REMOVED lines=43> */
[----:B0-----:R-:W2:Y:S02]  /*2fb10*/  LDL.LU R14, [R1+0xdf0] ;  /* 0x000df000010e7983 */ /* 0x001ea40000300800 */
[----:B--2---:R-:W-:-:S05]  /*2fb20*/  @!P3 FMUL R14, R14, 16777216 ;  /* 0x4b8000000e0eb820 */ /* 0x004fca0000400000 */
[----:B------:R0:W-:Y:S02]  /*2fb30*/  STL [R1+0xd74], R14 ;  /* 0x000d740e01007387 */ /* 0x0001e40000100800 */
[----:B0-----:R-:W-:Y:S02]  /*2fb40*/  MOV R14, R13 ;  /* 0x0000000d000e7202 */ /* 0x001fe40000000f00 */
[----:B------:R-:W2:Y:S01]  /*2fb50*/  LDL.LU R13, [R1+0xdec] ;  /* 0x000dec00010d7983 */ /* 0x000ea20000300800 */
[----:B------:R-:W-:Y:S01]  /*2fb60*/  @!P3 FMUL R15, R15, 16777216 ;  /* 0x4b8000000f0fb820 */ /* 0x000fe20000400000 */
[----:B------:R-:W-:Y:S01]  /*2fb70*/  @!P3 FMUL R16, R16, 16777216 ;  /* 0x4b8000001010b820 */ /* 0x000fe20000400000 */
[----:B------:R-:W-:Y:S01]  /*2fb80*/  @!P3 FMUL R17, R17, 16777216 ;  /* 0x4b8000001111b820 */ /* 0x000fe20000400000 */
[----:B------:R-:W-:Y:S02]  /*2fb90*/  @!P3 FMUL R18, R18, 16777216 ;  /* 0x4b8000001212b820 */ /* 0x000fe40000400000 */
[----:B------:R0:W-:Y:S01]  /*2fba0*/  STL [R1+0xd78], R15 ;  /* 0x000d780f01007387 */ /* 0x0001e20000100800 */
[----:B------:R-:W-:Y:S01]  /*2fbb0*/  @!P3 FMUL R12, R12, 16777216 ;  /* 0x4b8000000c0cb820 */ /* 0x000fe20000400000 */
[----:B------:R-:W-:Y:S01]  /*2fbc0*/  @!P3 FMUL R11, R11, 16777216 ;  /* 0x4b8000000b0bb820 */ /* 0x000fe20000400000 */
[----:B------:R-:W-:Y:S01]  /*2fbd0*/  @!P3 FMUL R10, R10, 16777216 ;  /* 0x4b8000000a0ab820 */ /* 0x000fe20000400000 */
[----:B------:R-:W-:Y:S01]  /*2fbe0*/  @!P3 FMUL R9, R9, 16777216 ;  /* 0x4b8000000909b820 */ /* 0x000fe20000400000 */
[----:B------:R-:W-:Y:S01]  /*2fbf0*/  @!P3 FMUL R8, R8, 16777216 ;  /* 0x4b8000000808b820 */ /* 0x000fe20000400000 */
[----:B0-----:R-:W2:Y:S04]  /*2fc00*/  LDL R15, [R1+0x4] ;  /* 0x00000400010f7983 */ /* 0x001ea80000100800 */
[----:B------:R0:W-:Y:S01]  /*2fc10*/  STL [R1+0xd7c], R16 ;  /* 0x000d7c1001007387 */ /* 0x0001e20000100800 */
[----:B------:R-:W-:Y:S01]  /*2fc20*/  @!P3 FMUL R7, R7, 16777216 ;  /* 0x4b8000000707b820 */ /* 0x000fe20000400000 */
[----:B------:R-:W-:Y:S01]  /*2fc30*/  @!P3 FMUL R6, R6, 16777216 ;  /* 0x4b8000000606b820 */ /* 0x000fe20000400000 */
[----:B------:R-:W-:Y:S01]  /*2fc40*/  @!P3 FMUL R5, R5, 16777216 ;  /* 0x4b8000000505b820 */ /* 0x000fe20000400000 */
[----:B0-----:R-:W2:Y:S04]  /*2fc50*/  LDL R16, [R1] ;  /* 0x0000000001107983 */ /* 0x001ea80000100800 */
[----:B------:R-:W-:Y:S04]  /*2fc60*/  STL [R1+0xd80], R17 ;  /* 0x000d801101007387 */ /* 0x000fe80000100800 */
[----:B------:R-:W-:Y:S01]  /*2fc70*/  STL [R1+0xd84], R18 ;  /* 0x000d841201007387 */ /* 0x000fe20000100800 */
[----:B------:R-:W-:Y:S01]  /*2fc80*/  @!P3 FMUL R4, R4, 16777216 ;  /* 0x4b8000000404b820 */ /* 0x000fe20000400000 */
        /* <DEDUP_REMOVED lines=9> */
[----:B-----5:R-:W-:Y:S01]  /*2fd20*/  @!P3 FMUL R26, R26, 16777216 ;  /* 0x4b8000001a1ab820 */ /* 0x020fe20000400000 */
[----:B----4-:R-:W-:Y:S01]  /*2fd30*/  @!P3 FMUL R27, R27, 16777216 ;  /* 0x4b8000001b1bb820 */ /* 0x010fe20000400000 */
[----:B---3--:R-:W-:Y:S01]  /*2fd40*/  @!P3 FMUL R28, R28, 16777216 ;  /* 0x4b8000001c1cb820 */ /* 0x008fe20000400000 */
[----:B------:R-:W-:Y:S01]  /*2fd50*/  @!P3 FMUL R29, R29, 16777216 ;  /* 0x4b8000001d1db820 */ /* 0x000fe20000400000 */
[----:B--2---:R-:W-:-:S05]  /*2fd60*/  @!P3 FMUL R13, R13, 16777216 ;  /* 0x4b8000000d0db820 */ /* 0x004fca0000400000 */
        /* <DEDUP_REMOVED lines=22> */
[----:B------:R0:W-:Y:S04]  /*2fed0*/  STL [R1+0xde0], R29 ;  /* 0x000de01d01007387 */ /* 0x0001e80000100800 */
[----:B0-----:R-:W2:Y:S01]  /*2fee0*/  LDL R29, [R1+0x10] ;  /* 0x00001000011d7983 */ /* 0x001ea20000100800 */
[----:B------:R-:W-:Y:S01]  /*2fef0*/  @!P3 FMUL R16, R16, 16777216 ;  /* 0x4b8000001010b820 */ /* 0x000fe20000400000 */
[----:B------:R-:W-:-:S02]  /*2ff00*/  @!P3 FMUL R15, R15, 16777216 ;  /* 0x4b8000000f0fb820 */ /* 0x000fc40000400000 */
[----:B--2---:R0:W-:Y:S04]  /*2ff10*/  STL [R1+0xde4], R29 ;  /* 0x000de41d01007387 */ /* 0x0041e80000100800 */
[----:B------:R-:W-:Y:S01]  /*2ff20*/  @!P3 STL [R1], R16 ;  /* 0x000000100100b387 */ /* 0x000fe20000100800 */
[----:B0-----:R-:W-:-:S03]  /*2ff30*/  IMAD.MOV.U32 R29, RZ, RZ, R14 ;  /* 0x000000ffff1d7224 */ /* 0x001fc600078e000e */
[----:B------:R-:W-:Y:S04]  /*2ff40*/  @!P3 STL [R1+0x4], R15 ;  /* 0x0000040f0100b387 */ /* 0x000fe80000100800 */
[----:B------:R0:W-:Y:S04]  /*2ff50*/  STL [R1+0xde8], R29 ;  /* 0x000de81d01007387 */ /* 0x0001e80000100800 */
[----:B------:R-:W2:Y:S04]  /*2ff60*/  LDL R28, [R1+0x14] ;  /* 0x00001400011c7983 */ /* 0x000ea80000100800 */
[----:B------:R-:W3:Y:S01]  /*2ff70*/  LDL R27, [R1+0x18] ;  /* 0x00001800011b7983 */ /* 0x000ee20000100800 */
[----:B0-----:R-:W-:-:S03]  /*2ff80*/  MOV R29, R0 ;  /* 0x00000000001d7202 */ /* 0x001fc60000000f00 */
[----:B------:R-:W4:Y:S02]  /*2ff90*/  LDL R26, [R1+0x1c] ;  /* 0x00001c00011a7983 */ /* 0x000f240000100800 */
[----:B------:R-:W-:Y:S02]  /*2ffa0*/  @!P3 FMUL R29, R29, 16777216 ;  /* 0x4b8000001d1db820 */ /* 0x000fe40000400000 */
[----:B------:R-:W5:Y:S04]  /*2ffb0*/  LDL R25, [R1+0x20] ;  /* 0x0000200001197983 */ /* 0x000f680000100800 */
[----:B------:R-:W2:Y:S04]  /*2ffc0*/  LDL R24, [R1+0x24] ;  /* 0x0000240001187983 */ /* 0x000ea80000100800 */
        /* <DEDUP_REMOVED lines=23> */
[----:B------:R0:W-:Y:S04]  /*30140*/  @!P3 STL [R1+0x8], R29 ;  /* 0x0000081d0100b387 */ /* 0x0001e80000100800 */
[----:B0-----:R-:W2:Y:S02]  /*30150*/  LDL.LU R29, [R1+0xde8] ;  /* 0x000de800011d7983 */ /* 0x001ea40000300800 */
[----:B--2---:R-:W-:-:S05]  /*30160*/  @!P3 FMUL R29, R29, 16777216 ;  /* 0x4b8000001d1db820 */ /* 0x004fca0000400000 */
[----:B------:R0:W-:Y:S04]  /*30170*/  @!P3 STL [R1+0xc], R29 ;  /* 0x00000c1d0100b387 */ /* 0x0001e80000100800 */
[----:B0-----:R-:W2:Y:S01]  /*30180*/  LDL.LU R29, [R1+0xde4] ;  /* 0x000de400011d7983 */ /* 0x001ea20000300800 */
[----:B------:R-:W-:Y:S01]  /*30190*/  @!P3 FMUL R28, R28, 16777216 ;  /* 0x4b8000001c1cb820 */ /* 0x000fe20000400000 */
[----:B---3--:R-:W-:Y:S01]  /*301a0*/  @!P3 FMUL R27, R27, 16777216 ;  /* 0x4b8000001b1bb820 */ /* 0x008fe20000400000 */
[----:B----4-:R-:W-:Y:S01]  /*301b0*/  @!P3 FMUL R26, R26, 16777216 ;  /* 0x4b8000001a1ab820 */ /* 0x010fe20000400000 */
[----:B-----5:R-:W-:Y:S01]  /*301c0*/  @!P3 FMUL R25, R25, 16777216 ;  /* 0x4b8000001919b820 */ /* 0x020fe20000400000 */
        /* <DEDUP_REMOVED lines=23> */
[----:B------:R-:W-:Y:S01]  /*30340*/  ISETP.GE.U32.AND P1, PT, R0, 0x7f800000, PT ;  /* 0x7f8000000000780c */ /* 0x000fe20003f26070 */
[----:B--2---:R-:W-:-:S05]  /*30350*/  @!P3 FMUL R29, R29, 16777216 ;  /* 0x4b8000001d1db820 */ /* 0x004fca0000400000 */
[----:B------:R0:W-:Y:S04]  /*30360*/  @!P3 STL [R1+0x10], R29 ;  /* 0x0000101d0100b387 */ /* 0x0001e80000100800 */
[----:B0-----:R-:W2:Y:S04]  /*30370*/  LDL.LU R29, [R1+0xde0] ;  /* 0x000de000011d7983 */ /* 0x001ea80000300800 */
[----:B------:R0:W-:Y:S04]  /*30380*/  @!P3 STL [R1+0x14], R28 ;  /* 0x0000141c0100b387 */ /* 0x0001e80000100800 */
[----:B0-----:R-:W3:Y:S04]  /*30390*/  LDL.LU R28, [R1+0xddc] ;  /* 0x000ddc00011c7983 */ /* 0x001ee80000300800 */
[----:B------:R0:W-:Y:S04]  /*303a0*/  @!P3 STL [R1+0x18], R27 ;  /* 0x0000181b0100b387 */ /* 0x0001e80000100800 */
[----:B0-----:R-:W4:Y:S04]  /*303b0*/  LDL.LU R27, [R1+0xdd8] ;  /* 0x000dd800011b7983 */ /* 0x001f280000300800 */
[----:B------:R0:W-:Y:S04]  /*303c0*/  @!P3 STL [R1+0x1c], R26 ;  /* 0x00001c1a0100b387 */ /* 0x0001e80000100800 */
[----:B0-----:R-:W5:Y:S04]  /*303d0*/  LDL.LU R26, [R1+0xdd4] ;  /* 0x000dd400011a7983 */ /* 0x001f680000300800 */
[----:B------:R0:W-:Y:S04]  /*303e0*/  @!P3 STL [R1+0x20], R25 ;  /* 0x000020190100b387 */ /* 0x0001e80000100800 */
[----:B0-----:R-:W2:Y:S04]  /*303f0*/  LDL.LU R25, [R1+0xdd0] ;  /* 0x000dd00001197983 */ /* 0x001ea80000300800 */
        /* <DEDUP_REMOVED lines=46> */
[----:B------:R-:W2:Y:S02]  /*306e0*/  LDL.LU R0, [R1+0xd70] ;  /* 0x000d700001007983 */ /* 0x000ea40000300800 */
[C---:B--2---:R-:W-:Y:S01]  /*306f0*/  FMUL R14, R0.reuse, R14 ;  /* 0x0000000e000e7220 */ /* 0x044fe20000400000 */
[----:B------:R-:W-:-:S04]  /*30700*/  FMUL R16, R0, R16 ;  /* 0x0000001000107220 */ /* 0x000fc80000400000 */
[----:B------:R0:W-:Y:S02]  /*30710*/  STL [R1+0x1f4], R14 ;  /* 0x0001f40e01007387 */ /* 0x0001e40000100800 */
[C---:B0-----:R-:W-:Y:S02]  /*30720*/  FMUL R14, R0.reuse, R15 ;  /* 0x0000000f000e7220 */ /* 0x041fe40000400000 */
[----:B------:R-:W2:Y:S04]  /*30730*/  LDL.LU R15, [R1+0x8] ;  /* 0x00000800010f7983 */ /* 0x000ea80000300800 */
[----:B------:R0:W-:Y:S04]  /*30740*/  STL [R1+0x1f0], R14 ;  /* 0x0001f00e01007387 */ /* 0x0001e80000100800 */
[----:B0-----:R-:W2:Y:S04]  /*30750*/  LDL.LU R14, [R1+0xc] ;  /* 0x00000c00010e7983 */ /* 0x001ea80000300800 */
[----:B------:R0:W-:Y:S02]  /*30760*/  STL [R1+0x1ec], R16 ;  /* 0x0001ec1001007387 */ /* 0x0001e40000100800 */
[----:B0-----:R-:W-:-:S02]  /*30770*/  FMUL R16, R0, R17 ;  /* 0x0000001100107220 */ /* 0x001fc40000400000 */
[----:B------:R-:W2:Y:S04]  /*30780*/  LDL.LU R17, [R1+0x4] ;  /* 0x0000040001117983 */ /* 0x000ea80000300800 */
[----:B------:R0:W-:Y:S02]  /*30790*/  STL [R1+0x1e8], R16 ;  /* 0x0001e81001007387 */ /* 0x0001e40000100800 */
[C---:B0-----:R-:W-:Y:S02]  /*307a0*/  FMUL R16, R0.reuse, R18 ;  /* 0x0000001200107220 */ /* 0x041fe40000400000 */
[----:B------:R-:W2:Y:S04]  /*307b0*/  LDL.LU R18, [R1] ;  /* 0x0000000001127983 */ /* 0x000ea80000300800 */
[----:B------:R0:W-:Y:S02]  /*307c0*/  STL [R1+0x1e4], R16 ;  /* 0x0001e41001007387 */ /* 0x0001e40000100800 */
[C---:B0-----:R-:W-:Y:S01]  /*307d0*/  FMUL R16, R0.reuse, R13 ;  /* 0x0000000d00107220 */ /* 0x041fe20000400000 */
[C---:B------:R-:W-:Y:S01]  /*307e0*/  FMUL R13, R0.reuse, R12 ;  /* 0x0000000c000d7220 */ /* 0x040fe20000400000 */
[C---:B------:R-:W-:Y:S01]  /*307f0*/  FMUL R12, R0.reuse, R11 ;  /* 0x0000000b000c7220 */ /* 0x040fe20000400000 */
[C---:B------:R-:W-:Y:S01]  /*30800*/  FMUL R11, R0.reuse, R10 ;  /* 0x0000000a000b7220 */ /* 0x040fe20000400000 */
[C---:B------:R-:W-:Y:S01]  /*30810*/  FMUL R10, R0.reuse, R9 ;  /* 0x00000009000a7220 */ /* 0x040fe20000400000 */
[----:B------:R-:W-:Y:S01]  /*30820*/  STL [R1+0x1e0], R16 ;  /* 0x0001e01001007387 */ /* 0x000fe20000100800 */
[C---:B------:R-:W-:Y:S01]  /*30830*/  FMUL R9, R0.reuse, R8 ;  /* 0x0000000800097220 */ /* 0x040fe20000400000 */
[C---:B------:R-:W-:Y:S01]  /*30840*/  FMUL R8, R0.reuse, R7 ;  /* 0x0000000700087220 */ /* 0x040fe20000400000 */
[C---:B------:R-:W-:Y:S01]  /*30850*/  FMUL R7, R0.reuse, R6 ;  /* 0x0000000600077220 */ /* 0x040fe20000400000 */
[----:B------:R-:W-:Y:S01]  /*30860*/  STL [R1+0x1dc], R13 ;  /* 0x0001dc0d01007387 */ /* 0x000fe20000100800 */
[C---:B------:R-:W-:Y:S01]  /*30870*/  FMUL R6, R0.reuse, R5 ;  /* 0x0000000500067220 */ /* 0x040fe20000400000 */
[----:B------:R-:W-:-:S02]  /*30880*/  FMUL R5, R0, R4 ;  /* 0x0000000400057220 */ /* 0x000fc40000400000 */
[----:B------:R-:W-:Y:S01]  /*30890*/  STL [R1+0x1d8], R12 ;  /* 0x0001d80c01007387 */ /* 0x000fe20000100800 */
[----:B------:R-:W-:-:S03]  /*308a0*/  FMUL R4, R0, R3 ;  /* 0x0000000300047220 */ /* 0x000fc60000400000 */
[----:B------:R-:W-:Y:S01]  /*308b0*/  STL [R1+0x1d4], R11 ;  /* 0x0001d40b01007387 */ /* 0x000fe20000100800 */
[----:B------:R-:W-:-:S03]  /*308c0*/  FMUL R3, R0, R2 ;  /* 0x0000000200037220 */ /* 0x000fc60000400000 */
[----:B------:R-:W-:Y:S04]  /*308d0*/  STL [R1+0x1d0], R10 ;  /* 0x0001d00a01007387 */ /* 0x000fe80000100800 */
[----:B------:R-:W-:Y:S04]  /*308e0*/  STL [R1+0x1cc], R9 ;  /* 0x0001cc0901007387 */ /* 0x000fe80000100800 */
[----:B------:R-:W-:Y:S01]  /*308f0*/  STL [R1+0x1c8], R8 ;  /* 0x0001c80801007387 */ /* 0x000fe20000100800 */
[----:B------:R-:W-:-:S03]  /*30900*/  FMUL R2, R0, R19 ;  /* 0x0000001300027220 */ /* 0x000fc60000400000 */
[----:B------:R-:W-:Y:S04]  /*30910*/  STL [R1+0x1c4], R7 ;  /* 0x0001c40701007387 */ /* 0x000fe80000100800 */
[----:B------:R-:W-:Y:S04]  /*30920*/  STL [R1+0x1c0], R6 ;  /* 0x0001c00601007387 */ /* 0x000fe80000100800 */
[----:B------:R-:W-:Y:S04]  /*30930*/  STL [R1+0x1bc], R5 ;  /* 0x0001bc0501007387 */ /* 0x000fe80000100800 */
[----:B------:R0:W-:Y:S04]  /*30940*/  STL [R1+0x1b8], R4 ;  /* 0x0001b80401007387 */ /* 0x0001e80000100800 */
[----:B------:R1:W-:Y:S01]  /*30950*/  STL [R1+0x1b4], R3 ;  /* 0x0001b40301007387 */ /* 0x0003e20000100800 */
[----:B0-----:R-:W-:-:S03]  /*30960*/  FMUL R4, R0, R20 ;  /* 0x0000001400047220 */ /* 0x001fc60000400000 */
[----:B------:R0:W-:Y:S01]  /*30970*/  STL [R1+0x1b0], R2 ;  /* 0x0001b00201007387 */ /* 0x0001e20000100800 */
[----:B-1----:R-:W-:-:S03]  /*30980*/  FMUL R3, R0, R21 ;  /* 0x0000001500037220 */ /* 0x002fc60000400000 */
[----:B------:R1:W-:Y:S04]  /*30990*/  STL [R1+0x1ac], R4 ;  /* 0x0001ac0401007387 */ /* 0x0003e80000100800 */
[----:B------:R3:W-:Y:S01]  /*309a0*/  STL [R1+0x1a8], R3 ;  /* 0x0001a80301007387 */ /* 0x0007e20000100800 */
[C---:B0-----:R-:W-:Y:S01]  /*309b0*/  FMUL R2, R0.reuse, R22 ;  /* 0x0000001600027220 */ /* 0x041fe20000400000 */
[----:B-1----:R-:W-:-:S04]  /*309c0*/  FMUL R4, R0, R23 ;  /* 0x0000001700047220 */ /* 0x002fc80000400000 */
[----:B------:R0:W-:Y:S01]  /*309d0*/  STL [R1+0x1a4], R2 ;  /* 0x0001a40201007387 */ /* 0x0001e20000100800 */
[----:B---3--:R-:W-:-:S03]  /*309e0*/  FMUL R3, R0, R24 ;  /* 0x0000001800037220 */ /* 0x008fc60000400000 */
[----:B------:R5:W-:Y:S04]  /*309f0*/  STL [R1+0x1a0], R4 ;  /* 0x0001a00401007387 */ /* 0x000be80000100800 */
[----:B------:R4:W-:Y:S01]  /*30a00*/  STL [R1+0x19c], R3 ;  /* 0x00019c0301007387 */ /* 0x0009e20000100800 */
[C---:B0-----:R-:W-:Y:S01]  /*30a10*/  FMUL R2, R0.reuse, R25 ;  /* 0x0000001900027220 */ /* 0x041fe20000400000 */
[----:B-----5:R-:W-:-:S04]  /*30a20*/  FMUL R4, R0, R26 ;  /* 0x0000001a00047220 */ /* 0x020fc80000400000 */
[----:B------:R0:W-:Y:S01]  /*30a30*/  STL [R1+0x198], R2 ;  /* 0x0001980201007387 */ /* 0x0001e20000100800 */
[----:B----4-:R-:W-:-:S03]  /*30a40*/  FMUL R3, R0, R27 ;  /* 0x0000001b00037220 */ /* 0x010fc60000400000 */
[----:B------:R-:W-:Y:S04]  /*30a50*/  STL [R1+0x194], R4 ;  /* 0x0001940401007387 */ /* 0x000fe80000100800 */
[----:B------:R-:W3:Y:S01]  /*30a60*/  LDL.LU R16, [R1+0x10] ;  /* 0x0000100001107983 */ /* 0x000ee20000300800 */
[----:B0-----:R-:W-:-:S03]  /*30a70*/  FMUL R2, R0, R28 ;  /* 0x0000001c00027220 */ /* 0x001fc60000400000 */
[----:B------:R0:W-:Y:S04]  /*30a80*/  STL [R1+0x190], R3 ;  /* 0x0001900301007387 */ /* 0x0001e80000100800 */
[----:B------:R-:W-:Y:S01]  /*30a90*/  STL [R1+0x18c], R2 ;  /* 0x00018c0201007387 */ /* 0x000fe20000100800 */
[----:B0-----:R-:W-:-:S05]  /*30aa0*/  FMUL R3, R0, R29 ;  /* 0x0000001d00037220 */ /* 0x001fca0000400000 */
[----:B------:R2:W-:Y:S02]  /*30ab0*/  STL [R1+0x17c], R3 ;  /* 0x00017c0301007387 */ /* 0x0005e40000100800 */
[C---:B--2---:R-:W-:Y:S01]  /*30ac0*/  FMUL R3, R0.reuse, R15 ;  /* 0x0000000f00037220 */ /* 0x044fe20000400000 */
[C---:B------:R-:W-:Y:S01]  /*30ad0*/  FMUL R4, R0.reuse, R17 ;  /* 0x0000001100047220 */ /* 0x040fe20000400000 */
[----:B------:R-:W-:-:S05]  /*30ae0*/  FMUL R2, R0, R18 ;  /* 0x0000001200027220 */ /* 0x000fca0000400000 */
[----:B------:R0:W-:Y:S04]  /*30af0*/  STL [R1+0x178], R2 ;  /* 0x0001780201007387 */ /* 0x0001e80000100800 */
[----:B------:R-:W-:Y:S04]  /*30b00*/  STL [R1+0x174], R4 ;  /* 0x0001740401007387 */ /* 0x000fe80000100800 */
[----:B------:R-:W2:Y:S04]  /*30b10*/  LDL.LU R15, [R1+0x14] ;  /* 0x00001400010f7983 */ /* 0x000ea80000300800 */
[----:B------:R-:W-:Y:S04]  /*30b20*/  STL [R1+0x170], R3 ;  /* 0x0001700301007387 */ /* 0x000fe80000100800 */
[----:B------:R-:W4:Y:S01]  /*30b30*/  LDL.LU R29, [R1+0x1c] ;  /* 0x00001c00011d7983 */ /* 0x000f220000300800 */
[----:B0-----:R-:W-:-:S05]  /*30b40*/  FMUL R2, R0, R14 ;  /* 0x0000000e00027220 */ /* 0x001fca0000400000 */
[----:B------:R-:W-:Y:S04]  /*30b50*/  STL [R1+0x15c], R2 ;  /* 0x00015c0201007387 */ /* 0x000fe80000100800 */
[----:B----4-:R0:W-:Y:S04]  /*30b60*/  STL [R1+0xd6c], R29 ;  /* 0x000d6c1d01007387 */ /* 0x0101e80000100800 */
[----:B0-----:R-:W4:Y:S04]  /*30b70*/  LDL.LU R29, [R1+0x18] ;  /* 0x00001800011d7983 */ /* 0x001f280000300800 */
        /* <DEDUP_REMOVED lines=15> */
[----:B---3--:R-:W-:-:S03]  /*30c70*/  FMUL R16, R0, R16 ;  /* 0x0000001000107220 */ /* 0x008fc60000400000 */
[----:B------:R-:W3:Y:S04]  /*30c80*/  LDL.LU R7, [R1+0x60] ;  /* 0x0000600001077983 */ /* 0x000ee80000300800 */
[----:B------:R-:W3:Y:S04]  /*30c90*/  LDL.LU R8, [R1+0x64] ;  /* 0x0000640001087983 */ /* 0x000ee80000300800 */
[----:B------:R-:W3:Y:S04]  /*30ca0*/  LDL.LU R9, [R1+0x68] ;  /* 0x0000680001097983 */ /* 0x000ee80000300800 */
[----:B------:R-:W3:Y:S01]  /*30cb0*/  LDL.LU R10, [R1+0x6c] ;  /* 0x00006c00010a7983 */ /* 0x000ee20000300800 */
[----:B--2---:R-:W-:-:S03]  /*30cc0*/  FMUL R15, R0, R15 ;  /* 0x0000000f000f7220 */ /* 0x004fc60000400000 */
[----:B------:R-:W2:Y:S04]  /*30cd0*/  LDL.LU R11, [R1+0x70] ;  /* 0x00007000010b7983 */ /* 0x000ea80000300800 */
[----:B------:R-:W2:Y:S04]  /*30ce0*/  LDL.LU R14, [R1+0x74] ;  /* 0x00007400010e7983 */ /* 0x000ea80000300800 */
[----:B------:R-:W2:Y:S04]  /*30cf0*/  LDL.LU R12, [R1+0x78] ;  /* 0x00007800010c7983 */ /* 0x000ea80000300800 */
[----:B------:R-:W2:Y:S04]  /*30d00*/  LDL.LU R13, [R1+0x7c] ;  /* 0x00007c00010d7983 */ /* 0x000ea80000300800 */
[----:B------:R0:W-:Y:S04]  /*30d10*/  STL [R1+0x158], R16 ;  /* 0x0001581001007387 */ /* 0x0001e80000100800 */
[----:B------:R-:W2:Y:S04]  /*30d20*/  LDL.LU R18, [R1+0x84] ;  /* 0x0000840001127983 */ /* 0x000ea80000300800 */
[----:B------:R1:W2:Y:S04]  /*30d30*/  LDL R17, [R1+0x1fc] ;  /* 0x0001fc0001117983 */ /* 0x0002a80000100800 */
[----:B0-----:R-:W2:Y:S04]  /*30d40*/  LDL.LU R16, [R1+0x88] ;  /* 0x0000880001107983 */ /* 0x001ea80000300800 */
[----:B------:R0:W-:Y:S04]  /*30d50*/  STL [R1+0x154], R15 ;  /* 0x0001540f01007387 */ /* 0x0001e80000100800 */
[----:B0-----:R-:W2:Y:S01]  /*30d60*/  LDL.LU R15, [R1+0x8c] ;  /* 0x00008c00010f7983 */ /* 0x001ea20000300800 */
[----:B----4-:R-:W-:-:S05]  /*30d70*/  FMUL R29, R0, R29 ;  /* 0x0000001d001d7220 */ /* 0x010fca0000400000 */
[----:B------:R0:W-:Y:S04]  /*30d80*/  STL [R1+0x150], R29 ;  /* 0x0001501d01007387 */ /* 0x0001e80000100800 */
[----:B0-----:R-:W4:Y:S01]  /*30d90*/  LDL.LU R29, [R1+0xd6c] ;  /* 0x000d6c00011d7983 */ /* 0x001f220000300800 */
[C---:B-----5:R-:W-:Y:S01]  /*30da0*/  FMUL R4, R0.reuse, R4 ;  /* 0x0000000400047220 */ /* 0x060fe20000400000 */
[----:B----4-:R-:W-:-:S05]  /*30db0*/  FMUL R29, R0, R29 ;  /* 0x0000001d001d7220 */ /* 0x010fca0000400000 */
        /* <DEDUP_REMOVED lines=29> */
[----:B---3--:R-:W-:-:S03]  /*30f90*/  FMUL R4, R0, R7 ;  /* 0x0000000700047220 */ /* 0x008fc60000400000 */
[----:B------:R3:W-:Y:S01]  /*30fa0*/  STL [R1+0x10c], R2 ;  /* 0x00010c0201007387 */ /* 0x0007e20000100800 */
[----:B0-----:R-:W-:-:S03]  /*30fb0*/  FMUL R3, R0, R8 ;  /* 0x0000000800037220 */ /* 0x001fc60000400000 */
[----:B------:R0:W-:Y:S01]  /*30fc0*/  STL [R1+0x104], R4 ;  /* 0x0001040401007387 */ /* 0x0001e20000100800 */
[----:B---3--:R-:W-:-:S03]  /*30fd0*/  FMUL R2, R0, R9 ;  /* 0x0000000900027220 */ /* 0x008fc60000400000 */
[----:B------:R2:W-:Y:S04]  /*30fe0*/  STL [R1+0xf4], R3 ;  /* 0x0000f40301007387 */ /* 0x0005e80000100800 */
[----:B------:R3:W-:Y:S01]  /*30ff0*/  STL [R1+0xf0], R2 ;  /* 0x0000f00201007387 */ /* 0x0007e20000100800 */
[C---:B0-----:R-:W-:Y:S01]  /*31000*/  FMUL R4, R0.reuse, R10 ;  /* 0x0000000a00047220 */ /* 0x041fe20000400000 */
[----:B--2---:R-:W-:-:S04]  /*31010*/  FMUL R3, R0, R11 ;  /* 0x0000000b00037220 */ /* 0x004fc80000400000 */
[----:B------:R0:W-:Y:S01]  /*31020*/  STL [R1+0xec], R4 ;  /* 0x0000ec0401007387 */ /* 0x0001e20000100800 */
[----:B---3--:R-:W-:-:S03]  /*31030*/  FMUL R2, R0, R14 ;  /* 0x0000000e00027220 */ /* 0x008fc60000400000 */
[----:B------:R2:W-:Y:S04]  /*31040*/  STL [R1+0xe8], R3 ;  /* 0x0000e80301007387 */ /* 0x0005e80000100800 */
[----:B------:R3:W-:Y:S01]  /*31050*/  STL [R1+0xd8], R2 ;  /* 0x0000d80201007387 */ /* 0x0007e20000100800 */
[C---:B0-----:R-:W-:Y:S01]  /*31060*/  FMUL R4, R0.reuse, R12 ;  /* 0x0000000c00047220 */ /* 0x041fe20000400000 */
[C---:B--2---:R-:W-:Y:S01]  /*31070*/  FMUL R3, R0.reuse, R13 ;  /* 0x0000000d00037220 */ /* 0x044fe20000400000 */
[----:B---3--:R-:W-:Y:S01]  /*31080*/  FMUL R2, R0, R18 ;  /* 0x0000001200027220 */ /* 0x008fe20000400000 */
[----:B------:R-:W-:Y:S02]  /*31090*/  @P1 IMAD.MOV.U32 R0, RZ, RZ, 0x7f800000 ;  /* 0x7f800000ff001424 */ /* 0x000fe400078e00ff */
[----:B------:R-:W-:Y:S02]  /*310a0*/  STL [R1+0xd0], R4 ;  /* 0x0000d00401007387 */ /* 0x000fe40000100800 */
[----:B------:R-:W-:-:S02]  /*310b0*/  @P1 FFMA.FTZ R17, R16, R0, +INF ;  /* 0x7f80000010111423 */ /* 0x000fc40000010000 */
[----:B------:R-:W-:Y:S04]  /*310c0*/  STL [R1+0xcc], R3 ;  /* 0x0000cc0301007387 */ /* 0x000fe80000100800 */
[----:B------:R0:W-:Y:S04]  /*310d0*/  STL [R1+0xc4], R2 ;  /* 0x0000c40201007387 */ /* 0x0001e80000100800 */
[----:B------:R-:W-:Y:S04]  /*310e0*/  @P1 STL [R1+0x1fc], R17 ;  /* 0x0001fc1101001387 */ /* 0x000fe80000100800 */
[----:B0-----:R-:W2:Y:S01]  /*310f0*/  LDL.LU R2, [R1+0x540] ;  /* 0x0005400001027983 */ /* 0x001ea20000300800 */
[----:B------:R-:W0:Y:S02]  /*31100*/  S2R R14, SR_TID.X ;  /* 0x00000000000e7919 */ /* 0x000e240000002100 */
[----:B0-----:R-:W-:-:S04]  /*31110*/  LOP3.LUT R14, R14, 0x8, RZ, 0xc0, !PT ;  /* 0x000000080e0e7812 */ /* 0x001fc800078ec0ff */
[----:B------:R-:W-:-:S05]  /*31120*/  LEA.HI R0, R14, R15, RZ, 0x1f ;  /* 0x0000000f0e007211 */ /* 0x000fca00078ff8ff */
[----:B------:R0:W-:Y:S04]  /*31130*/  STL [R1+0x20c], R0 ;  /* 0x00020c0001007387 */ /* 0x0001e80000100800 */
        /* <DEDUP_REMOVED lines=22> */
[----:B------:R-:W2:Y:S04]  /*312a0*/  LDL.LU R29, [R1+0x2b0] ;  /* 0x0002b000011d7983 */ /* 0x000ea80000300800 */
[----:B---3--:R3:W-:Y:S04]  /*312b0*/  STL [R1+0x4c], R0 ;  /* 0x00004c0001007387 */ /* 0x0087e80000100800 */
[----:B--2---:R2:W-:Y:S04]  /*312c0*/  STL [R1+0xd20], R29 ;  /* 0x000d201d01007387 */ /* 0x0045e80000100800 */
[----:B------:R-:W4:Y:S04]  /*312d0*/  LDL.LU R28, [R1+0x2b4] ;  /* 0x0002b400011c7983 */ /* 0x000f280000300800 */
[----:B----4-:R4:W-:Y:S04]  /*312e0*/  STL [R1+0xd24], R28 ;  /* 0x000d241c01007387 */ /* 0x0109e80000100800 */
[----:B------:R-:W5:Y:S04]  /*312f0*/  LDL.LU R27, [R1+0x420] ;  /* 0x00042000011b7983 */ /* 0x000f680000300800 */
[----:B-----5:R5:W-:Y:S04]  /*31300*/  STL [R1+0xd28], R27 ;  /* 0x000d281b01007387 */ /* 0x020be80000100800 */
[----:B------:R-:W2:Y:S04]  /*31310*/  LDL.LU R26, [R1+0x424] ;  /* 0x00042400011a7983 */ /* 0x000ea80000300800 */
[----:B--2---:R2:W-:Y:S04]  /*31320*/  STL [R1+0xd2c], R26 ;  /* 0x000d2c1a01007387 */ /* 0x0045e80000100800 */
        /* <DEDUP_REMOVED lines=16> */
[----:B------:R-:W2:Y:S01]  /*31430*/  LDL.LU R17, [R1+0x3e0] ;  /* 0x0003e00001117983 */ /* 0x000ea20000300800 */
[----:B------:R-:W-:-:S03]  /*31440*/  FSETP.NEU.AND P1, PT, R16, RZ, PT ;  /* 0x000000ff1000720b */ /* 0x000fc60003f2d000 */
[----:B--2---:R2:W-:Y:S04]  /*31450*/  STL [R1+0xd50], R17 ;  /* 0x000d501101007387 */ /* 0x0045e80000100800 */
[----:B------:R-:W2:Y:S04]  /*31460*/  LDL.LU R16, [R1+0x3e4] ;  /* 0x0003e40001107983 */ /* 0x000ea80000300800 */
[----:B--2---:R-:W-:Y:S04]  /*31470*/  STL [R1+0xd54], R16 ;  /* 0x000d541001007387 */ /* 0x004fe80000100800 */
[----:B------:R-:W2:Y:S04]  /*31480*/  LDL.LU R15, [R1+0x3f0] ;  /* 0x0003f000010f7983 */ /* 0x000ea80000300800 */
[----:B--2---:R-:W-:Y:S04]  /*31490*/  STL [R1+0xd58], R15 ;  /* 0x000d580f01007387 */ /* 0x004fe80000100800 */
[----:B------:R-:W2:Y:S04]  /*314a0*/  LDL.LU R14, [R1+0x3f4] ;  /* 0x0003f400010e7983 */ /* 0x000ea80000300800 */
[----:B--2---:R-:W-:Y:S04]  /*314b0*/  STL [R1+0xd5c], R14 ;  /* 0x000d5c0e01007387 */ /* 0x004fe80000100800 */
[----:B------:R-:W2:Y:S04]  /*314c0*/  LDL.LU R13, [R1+0x410] ;  /* 0x00041000010d7983 */ /* 0x000ea80000300800 */
[----:B--2---:R-:W-:Y:S04]  /*314d0*/  STL [R1+0xd60], R13 ;  /* 0x000d600d01007387 */ /* 0x004fe80000100800 */
[----:B------:R-:W2:Y:S04]  /*314e0*/  LDL.LU R12, [R1+0x414] ;  /* 0x00041400010c7983 */ /* 0x000ea80000300800 */
[----:B--2---:R2:W-:Y:S04]  /*314f0*/  STL [R1+0xd64], R12 ;  /* 0x000d640c01007387 */ /* 0x0045e80000100800 */
[----:B------:R-:W2:Y:S04]  /*31500*/  LDL.LU R11, [R1+0x430] ;  /* 0x00043000010b7983 */ /* 0x000ea80000300800 */
[----:B--2---:R2:W-:Y:S04]  /*31510*/  STL [R1+0xd68], R11 ;  /* 0x000d680b01007387 */ /* 0x0045e80000100800 */
[----:B------:R-:W2:Y:S04]  /*31520*/  LDL.LU R10, [R1+0x434] ;  /* 0x00043400010a7983 */ /* 0x000ea80000300800 */
[----:B------:R-:W2:Y:S04]  /*31530*/  LDL.LU R9, [R1+0x440] ;  /* 0x0004400001097983 */ /* 0x000ea80000300800 */
[----:B------:R-:W2:Y:S04]  /*31540*/  LDL.LU R8, [R1+0x444] ;  /* 0x0004440001087983 */ /* 0x000ea80000300800 */
[----:B------:R-:W2:Y:S04]  /*31550*/  LDL.LU R7, [R1+0x450] ;  /* 0x0004500001077983 */ /* 0x000ea80000300800 */
[----:B------:R-:W2:Y:S04]  /*31560*/  LDL.LU R6, [R1+0x454] ;  /* 0x0004540001067983 */ /* 0x000ea80000300800 */
[----:B------:R-:W2:Y:S04]  /*31570*/  LDL.LU R5, [R1+0x460] ;  /* 0x0004600001057983 */ /* 0x000ea80000300800 */
[----:B------:R-:W2:Y:S04]  /*31580*/  LDL.LU R4, [R1+0x464] ;  /* 0x0004640001047983 */ /* 0x000ea80000300800 */
[----:B------:R-:W2:Y:S04]  /*31590*/  LDL.LU R3, [R1+0x480] ;  /* 0x0004800001037983 */ /* 0x000ea80000300800 */
[----:B0-----:R-:W2:Y:S04]  /*315a0*/  LDL.LU R2, [R1+0x484] ;  /* 0x0004840001027983 */ /* 0x001ea80000300800 */
[----:B---3--:R-:W3:Y:S04]  /*315b0*/  LDL.LU R0, [R1+0x490] ;  /* 0x0004900001007983 */ /* 0x008ee80000300800 */
[----:B------:R-:W3:Y:S04]  /*315c0*/  LDL.LU R29, [R1+0x494] ;  /* 0x00049400011d7983 */ /* 0x000ee80000300800 */
[----:B----4-:R-:W4:Y:S04]  /*315d0*/  LDL.LU R28, [R1+0x4a0] ;  /* 0x0004a000011c7983 */ /* 0x010f280000300800 */
[----:B-----5:R-:W5:Y:S04]  /*315e0*/  LDL.LU R27, [R1+0x4a4] ;  /* 0x0004a400011b7983 */ /* 0x020f680000300800 */
        /* <DEDUP_REMOVED lines=11> */
[----:B--2---:R-:W2:Y:S04]  /*316a0*/  LDL.LU R11, [R1+0x554] ;  /* 0x00055400010b7983 */ /* 0x004ea80000300800 */
[----:B------:R-:W2:Y:S04]  /*316b0*/  LDL.LU R14, [R1+0x520] ;  /* 0x00052000010e7983 */ /* 0x000ea80000300800 */
[----:B------:R-:W2:Y:S04]  /*316c0*/  LDL.LU R13, [R1+0x524] ;  /* 0x00052400010d7983 */ /* 0x000ea80000300800 */
[----:B------:R-:W2:Y:S04]  /*316d0*/  LDL.LU R16, [R1+0x530] ;  /* 0x0005300001107983 */ /* 0x000ea80000300800 */
[----:B------:R-:W2:Y:S01]  /*316e0*/  LDL.LU R15, [R1+0x534] ;  /* 0x00053400010f7983 */ /* 0x000ea20000300800 */
[----:B---3--:R-:W-:Y:S01]  /*316f0*/  @P2 FMUL R0, R0, 0.25 ;  /* 0x3e80000000002820 */ /* 0x008fe20000400000 */
[----:B------:R-:W-:Y:S01]  /*31700*/  @P2 FMUL R29, R29, 0.25 ;  /* 0x3e8000001d1d2820 */ /* 0x000fe20000400000 */
        /* <DEDUP_REMOVED lines=10> */
[----:B--2---:R-:W-:Y:S01]  /*317b0*/  @P2 FMUL R11, R11, 0.25 ;  /* 0x3e8000000b0b2820 */ /* 0x004fe20000400000 */
[----:B------:R-:W-:-:S04]  /*317c0*/  @P2 FMUL R14, R14, 0.25 ;  /* 0x3e8000000e0e2820 */ /* 0x000fc80000400000 */
[----:B------:R0:W-:Y:S01]  /*317d0*/  STL [R1+0x48], R11 ;  /* 0x0000480b01007387 */ /* 0x0001e20000100800 */
[----:B------:R-:W-:Y:S01]  /*317e0*/  @P2 FMUL R13, R13, 0.25 ;  /* 0x3e8000000d0d2820 */ /* 0x000fe20000400000 */
[----:B------:R-:W-:Y:S02]  /*317f0*/  @P2 FMUL R17, R17, 0.25 ;  /* 0x3e80000011112820 */ /* 0x000fe40000400000 */
[----:B0-----:R-:W2:Y:S01]  /*31800*/  LDL.LU R11, [R1+0xd68] ;  /* 0x000d6800010b7983 */ /* 0x001ea20000300800 */
[----:B------:R-:W-:-:S03]  /*31810*/  @P2 FMUL R15, R15, 0.25 ;  /* 0x3e8000000f0f2820 */ /* 0x000fc60000400000 */
[----:B------:R0:W-:Y:S01]  /*31820*/  STL [R1+0x44], R12 ;  /* 0x0000440c01007387 */ /* 0x0001e20000100800 */
[----:B------:R-:W-:Y:S01]  /*31830*/  @P2 FMUL R16, R16, 0.25 ;  /* 0x3e80000010102820 */ /* 0x000fe20000400000 */
[----:B------:R-:W-:Y:S02]  /*31840*/  @P2 FMUL R18, R18, 0.25 ;  /* 0x3e80000012122820 */ /* 0x000fe40000400000 */
[----:B0-----:R-:W3:Y:S04]  /*31850*/  LDL.LU R12, [R1+0xd64] ;  /* 0x000d6400010c7983 */ /* 0x001ee80000300800 */
[----:B------:R0:W-:Y:S01]  /*31860*/  STL [R1+0x40], R13 ;  /* 0x0000400d01007387 */ /* 0x0001e20000100800 */
[----:B------:R-:W-:-:S03]  /*31870*/  @P2 FMUL R19, R19, 0.25 ;  /* 0x3e80000013132820 */ /* 0x000fc60000400000 */
[----:B0-----:R-:W4:Y:S04]  /*31880*/  LDL.LU R13, [R1+0xd60] ;  /* 0x000d6000010d7983 */ /* 0x001f280000300800 */
[----:B------:R0:W-:Y:S04]  /*31890*/  STL [R1+0x3c], R14 ;  /* 0x00003c0e01007387 */ /* 0x0001e80000100800 */
[----:B0-----:R-:W5:Y:S04]  /*318a0*/  LDL.LU R14, [R1+0xd5c] ;  /* 0x000d5c00010e7983 */ /* 0x001f680000300800 */
        /* <DEDUP_REMOVED lines=28> */
[----:B------:R0:W-:Y:S04]  /*31a70*/  STL [R1], R29 ;  /* 0x0000001d01007387 */ /* 0x0001e80000100800 */
[----:B0-----:R-:W2:Y:S04]  /*31a80*/  LDL.LU R29, [R1+0xd20] ;  /* 0x000d2000011d7983 */ /* 0x001ea80000300800 */
[----:B------:R0:W-:Y:S04]  /*31a90*/  STL [R1+0xca4], R0 ;  /* 0x000ca40001007387 */ /* 0x0001e80000100800 */
[----:B0-----:R-:W2:Y:S04]  /*31aa0*/  LDL R0, [R1] ;  /* 0x0000000001007983 */ /* 0x001ea80000100800 */
        /* <DEDUP_REMOVED lines=59> */
[----:B0-----:R-:W2:Y:S02]  /*31e60*/  LDL R0, [R1+0x4c] ;  /* 0x00004c0001007983 */ /* 0x001ea40000100800 */
[----:B--2---:R-:W-:-:S05]  /*31e70*/  @P2 FMUL R0, R0, 0.25 ;  /* 0x3e80000000002820 */ /* 0x004fca0000400000 */
[----:B------:R0:W-:Y:S04]  /*31e80*/  @P2 STL [R1+0x4c], R0 ;  /* 0x00004c0001002387 */ /* 0x0001e80000100800 */
[----:B0-----:R-:W2:Y:S02]  /*31e90*/  LDL.LU R0, [R1+0xd1c] ;  /* 0x000d1c0001007983 */ /* 0x001ea40000300800 */
        /* <DEDUP_REMOVED lines=33> */
[----:B--2---:R-:W-:-:S05]  /*320b0*/  @!P4 FMUL R0, R0, 16777216 ;  /* 0x4b8000000000c820 */ /* 0x004fca0000400000 */
[----:B------:R0:W-:Y:S04]  /*320c0*/  @!P4 STL [R1+0x48], R0 ;  /* 0x000048000100c387 */ /* 0x0001e80000100800 */
        /* <DEDUP_REMOVED lines=53> */
[----:B------:R0:W-:Y:S04]  /*32420*/  @!P4 STL [R1], R0 ;  /* 0x000000000100c387 */ /* 0x0001e80000100800 */
[----:B0-----:R-:W2:Y:S02]  /*32430*/  LDL.LU R0, [R1+0xca4] ;  /* 0x000ca40001007983 */ /* 0x001ea40000300800 */
[----:B--2---:R-:W-:-:S05]  /*32440*/  @!P4 FMUL R0, R0, 16777216 ;  /* 0x4b8000000000c820 */ /* 0x004fca0000400000 */
[----:B------:R0:W-:Y:S04]  /*32450*/  STL [R1+0xc28], R0 ;  /* 0x000c280001007387 */ /* 0x0001e80000100800 */
[----:B0-----:R-:W2:Y:S04]  /*32460*/  LDL.LU R0, [R1] ;  /* 0x0000000001007983 */ /* 0x001ea80000300800 */
[----:B--2---:R0:W-:Y:S04]  /*32470*/  STL [R1+0xc2c], R0 ;  /* 0x000c2c0001007387 */ /* 0x0041e80000100800 */
[----:B0-----:R-:W2:Y:S04]  /*32480*/  LDL.LU R0, [R1+0x4] ;  /* 0x0000040001007983 */ /* 0x001ea80000300800 */
        /* <DEDUP_REMOVED lines=56> */
[----:B------:R-:W-:-:S03]  /*32810*/  @P2 FMUL R17, R17, 0.25 ;  /* 0x3e80000011112820 */ /* 0x000fc60000400000 */
[----:B--2---:R0:W-:Y:S04]  /*32820*/  STL [R1+0xca0], R0 ;  /* 0x000ca00001007387 */ /* 0x0041e80000100800 */
[----:B0-----:R-:W2:Y:S01]  /*32830*/  LDL R0, [R1+0x4c] ;  /* 0x00004c0001007983 */ /* 0x001ea20000100800 */
[----:B------:R-:W-:-:S05]  /*32840*/  @!P4 FMUL R17, R17, 16777216 ;  /* 0x4b8000001111c820 */ /* 0x000fca0000400000 */
[----:B------:R0:W-:Y:S04]  /*32850*/  STL [R1+0xc24], R17 ;  /* 0x000c241101007387 */ /* 0x0001e80000100800 */
[----:B0-----:R-:W3:Y:S01]  /*32860*/  LDL R17, [R1+0x80] ;  /* 0x0000800001117983 */ /* 0x001ee20000100800 */
        /* <DEDUP_REMOVED lines=35> */
[----:B0-----:R-:W3:Y:S02]  /*32aa0*/  LDL.LU R0, [R1+0xc74] ;  /* 0x000c740001007983 */ /* 0x001ee40000300800 */
[----:B---3--:R-:W-:-:S05]  /*32ab0*/  FMUL R0, R17, R0 ;  /* 0x0000000011007220 */ /* 0x008fca0000400000 */
[----:B------:R0:W-:Y:S04]  /*32ac0*/  STL [R1+0x188], R0 ;  /* 0x0001880001007387 */ /* 0x0001e80000100800 */
[----:B0-----:R-:W2:Y:S02]  /*32ad0*/  LDL.LU R0, [R1+0xc70] ;  /* 0x000c700001007983 */ /* 0x001ea40000300800 */
[----:B--2---:R-:W-:-:S05]  /*32ae0*/  FMUL R0, R17, R0 ;  /* 0x0000000011007220 */ /* 0x004fca0000400000 */
        /* <DEDUP_REMOVED lines=52> */
[----:B0-----:R-:W2:Y:S01]  /*32e30*/  LDL.LU R0, [R1+0xc28] ;  /* 0x000c280001007983 */ /* 0x001ea20000300800 */
[----:B------:R-:W-:Y:S01]  /*32e40*/  @P2 FMUL R2, R2, 0.25 ;  /* 0x3e80000002022820 */ /* 0x000fe20000400000 */
[----:B------:R-:W-:Y:S01]  /*32e50*/  @P2 FMUL R3, R3, 0.25 ;  /* 0x3e80000003032820 */ /* 0x000fe20000400000 */
[----:B------:R-:W-:Y:S02]  /*32e60*/  @P2 FMUL R4, R4, 0.25 ;  /* 0x3e80000004042820 */ /* 0x000fe40000400000 */
[----:B------:R-:W-:Y:S01]  /*32e70*/  @!P4 FMUL R2, R2, 16777216 ;  /* 0x4b8000000202c820 */ /* 0x000fe20000400000 */
[----:B------:R-:W-:Y:S01]  /*32e80*/  @!P4 FMUL R3, R3, 16777216 ;  /* 0x4b8000000303c820 */ /* 0x000fe20000400000 */
[----:B------:R-:W-:Y:S01]  /*32e90*/  @P2 FMUL R5, R5, 0.25 ;  /* 0x3e80000005052820 */ /* 0x000fe20000400000 */
[----:B------:R-:W-:Y:S01]  /*32ea0*/  @P2 FMUL R6, R6, 0.25 ;  /* 0x3e80000006062820 */ /* 0x000fe20000400000 */
[----:B------:R-:W-:Y:S01]  /*32eb0*/  @!P4 FMUL R4, R4, 16777216 ;  /* 0x4b8000000404c820 */ /* 0x000fe20000400000 */
[----:B------:R-:W-:Y:S01]  /*32ec0*/  FMUL R2, R17, R2 ;  /* 0x0000000211027220 */ /* 0x000fe20000400000 */
[----:B------:R-:W-:Y:S01]  /*32ed0*/  @P2 FMUL R7, R7, 0.25 ;  /* 0x3e80000007072820 */ /* 0x000fe20000400000 */
[----:B------:R-:W-:Y:S01]  /*32ee0*/  FMUL R3, R17, R3 ;  /* 0x0000000311037220 */ /* 0x000fe20000400000 */
[----:B------:R-:W-:Y:S01]  /*32ef0*/  @!P4 FMUL R5, R5, 16777216 ;  /* 0x4b8000000505c820 */ /* 0x000fe20000400000 */
[----:B------:R-:W-:Y:S01]  /*32f00*/  @!P4 FMUL R6, R6, 16777216 ;  /* 0x4b8000000606c820 */ /* 0x000fe20000400000 */
[----:B------:R-:W-:Y:S01]  /*32f10*/  @P2 FMUL R8, R8, 0.25 ;  /* 0x3e80000008082820 */ /* 0x000fe20000400000 */
[----:B------:R-:W-:Y:S01]  /*32f20*/  @P2 FMUL R9, R9, 0.25 ;  /* 0x3e80000009092820 */ /* 0x000fe20000400000 */
[----:B------:R-:W-:Y:S01]  /*32f30*/  @!P4 FMUL R7, R7, 16777216 ;  /* 0x4b8000000707c820 */ /* 0x000fe20000400000 */
[----:B------:R-:W-:Y:S01]  /*32f40*/  @P2 FMUL R10, R10, 0.25 ;  /* 0x3e8000000a0a2820 */ /* 0x000fe20000400000 */
[----:B------:R-:W-:Y:S01]  /*32f50*/  @!P4 FMUL R8, R8, 16777216 ;  /* 0x4b8000000808c820 */ /* 0x000fe20000400000 */
[----:B------:R-:W-:Y:S01]  /*32f60*/  @!P4 FMUL R9, R9, 16777216 ;  /* 0x4b8000000909c820 */ /* 0x000fe20000400000 */
[----:B------:R-:W-:Y:S01]  /*32f70*/  @P2 FMUL R11, R11, 0.25 ;  /* 0x3e8000000b0b2820 */ /* 0x000fe20000400000 */
[----:B------:R-:W-:-:S03]  /*32f80*/  @!P4 FMUL R10, R10, 16777216 ;  /* 0x4b8000000a0ac820 */ /* 0x000fc60000400000 */
[----:B------:R-:W-:Y:S01]  /*32f90*/  @!P4 FMUL R11, R11, 16777216 ;  /* 0x4b8000000b0bc820 */ /* 0x000fe20000400000 */
[----:B--2---:R-:W-:-:S05]  /*32fa0*/  FMUL R0, R17, R0 ;  /* 0x0000000011007220 */ /* 0x004fca0000400000 */
[----:B------:R0:W-:Y:S04]  /*32fb0*/  STL [R1+0xb8], R0 ;  /* 0x0000b80001007387 */ /* 0x0001e80000100800 */
[----:B------:R2:W-:Y:S01]  /*32fc0*/  STL [R1+0xb4], R2 ;  /* 0x0000b40201007387 */ /* 0x0005e20000100800 */
[----:B0-----:R-:W-:-:S03]  /*32fd0*/  FMUL R0, R17, R4 ;  /* 0x0000000411007220 */ /* 0x001fc60000400000 */
[----:B------:R0:W-:Y:S01]  /*32fe0*/  STL [R1+0xb0], R3 ;  /* 0x0000b00301007387 */ /* 0x0001e20000100800 */
[----:B--2---:R-:W-:-:S03]  /*32ff0*/  FMUL R2, R17, R5 ;  /* 0x0000000511027220 */ /* 0x004fc60000400000 */
[----:B------:R2:W-:Y:S01]  /*33000*/  STL [R1+0xac], R0 ;  /* 0x0000ac0001007387 */ /* 0x0005e20000100800 */
[----:B0-----:R-:W-:-:S03]  /*33010*/  FMUL R3, R17, R6 ;  /* 0x0000000611037220 */ /* 0x001fc60000400000 */
[----:B------:R0:W-:Y:S01]  /*33020*/  STL [R1+0xa8], R2 ;  /* 0x0000a80201007387 */ /* 0x0001e20000100800 */
[----:B--2---:R-:W-:-:S03]  /*33030*/  FMUL R0, R17, R7 ;  /* 0x0000000711007220 */ /* 0x004fc60000400000 */
[----:B------:R2:W-:Y:S04]  /*33040*/  STL [R1+0xa4], R3 ;  /* 0x0000a40301007387 */ /* 0x0005e80000100800 */
[----:B------:R3:W-:Y:S01]  /*33050*/  STL [R1+0xa0], R0 ;  /* 0x0000a00001007387 */ /* 0x0007e20000100800 */
[C---:B0-----:R-:W-:Y:S01]  /*33060*/  FMUL R2, R17.reuse, R8 ;  /* 0x0000000811027220 */ /* 0x041fe20000400000 */
[----:B--2---:R-:W-:-:S04]  /*33070*/  FMUL R3, R17, R9 ;  /* 0x0000000911037220 */ /* 0x004fc80000400000 */
[----:B------:R0:W-:Y:S01]  /*33080*/  STL [R1+0x9c], R2 ;  /* 0x00009c0201007387 */ /* 0x0001e20000100800 */
[----:B---3--:R-:W-:-:S03]  /*33090*/  FMUL R0, R17, R10 ;  /* 0x0000000a11007220 */ /* 0x008fc60000400000 */
[----:B------:R-:W-:Y:S01]  /*330a0*/  STL [R1+0x98], R3 ;  /* 0x0000980301007387 */ /* 0x000fe20000100800 */
[----:B0-----:R-:W-:-:S03]  /*330b0*/  FMUL R2, R17, R11 ;  /* 0x0000000b11027220 */ /* 0x001fc60000400000 */
[----:B------:R-:W2:Y:S04]  /*330c0*/  LDL.LU R17, [R1+0xc24] ;  /* 0x000c240001117983 */ /* 0x000ea80000300800 */
[----:B------:R0:W-:Y:S04]  /*330d0*/  STL [R1+0x94], R0 ;  /* 0x0000940001007387 */ /* 0x0001e80000100800 */
[----:B------:R-:W0:Y:S01]  /*330e0*/  LDL.LU R11, [R1+0x80] ;  /* 0x00008000010b7983 */ /* 0x000e220000300800 */
[----:B------:R-:W-:Y:S01]  /*330f0*/  @P2 FMUL R12, R12, 0.25 ;  /* 0x3e8000000c0c2820 */ /* 0x000fe20000400000 */
[----:B----4-:R-:W-:Y:S01]  /*33100*/  @P2 FMUL R13, R13, 0.25 ;  /* 0x3e8000000d0d2820 */ /* 0x010fe20000400000 */
[----:B-----5:R-:W-:-:S02]  /*33110*/  @P2 FMUL R14, R14, 0.25 ;  /* 0x3e8000000e0e2820 */ /* 0x020fc40000400000 */
[----:B------:R-:W-:Y:S01]  /*33120*/  @!P4 FMUL R12, R12, 16777216 ;  /* 0x4b8000000c0cc820 */ /* 0x000fe20000400000 */
[----:B------:R-:W-:Y:S01]  /*33130*/  @P2 FMUL R15, R15, 0.25 ;  /* 0x3e8000000f0f2820 */ /* 0x000fe20000400000 */
[----:B------:R-:W-:Y:S01]  /*33140*/  @!P4 FMUL R13, R13, 16777216 ;  /* 0x4b8000000d0dc820 */ /* 0x000fe20000400000 */
[----:B------:R-:W-:Y:S01]  /*33150*/  @P2 FMUL R16, R16, 0.25 ;  /* 0x3e80000010102820 */ /* 0x000fe20000400000 */
[----:B------:R-:W-:Y:S01]  /*33160*/  @!P4 FMUL R14, R14, 16777216 ;  /* 0x4b8000000e0ec820 */ /* 0x000fe20000400000 */
[----:B------:R-:W-:Y:S01]  /*33170*/  @!P4 FMUL R15, R15, 16777216 ;  /* 0x4b8000000f0fc820 */ /* 0x000fe20000400000 */
[----:B------:R3:W-:Y:S01]  /*33180*/  STL [R1+0x90], R2 ;  /* 0x0000900201007387 */ /* 0x0007e20000100800 */
[----:B------:R-:W-:Y:S01]  /*33190*/  @P2 FMUL R18, R18, 0.25 ;  /* 0x3e80000012122820 */ /* 0x000fe20000400000 */
[----:B------:R-:W-:-:S03]  /*331a0*/  @!P4 FMUL R16, R16, 16777216 ;  /* 0x4b8000001010c820 */ /* 0x000fc60000400000 */
[----:B------:R-:W-:Y:S01]  /*331b0*/  @!P4 FMUL R18, R18, 16777216 ;  /* 0x4b8000001212c820 */ /* 0x000fe20000400000 */
[----:B------:R-:W-:Y:S01]  /*331c0*/  @P2 FMUL R22, R22, 0.25 ;  /* 0x3e80000016162820 */ /* 0x000fe20000400000 */
[----:B------:R-:W-:Y:S01]  /*331d0*/  @P2 FMUL R23, R23, 0.25 ;  /* 0x3e80000017172820 */ /* 0x000fe20000400000 */
[----:B------:R-:W-:Y:S02]  /*331e0*/  @P2 FMUL R19, R19, 0.25 ;  /* 0x3e80000013132820 */ /* 0x000fe40000400000 */
[----:B------:R-:W-:Y:S01]  /*331f0*/  @!P4 FMUL R22, R22, 16777216 ;  /* 0x4b8000001616c820 */ /* 0x000fe20000400000 */
[----:B------:R-:W-:Y:S01]  /*33200*/  @!P4 FMUL R23, R23, 16777216 ;  /* 0x4b8000001717c820 */ /* 0x000fe20000400000 */
[----:B------:R-:W-:Y:S01]  /*33210*/  @!P4 FMUL R19, R19, 16777216 ;  /* 0x4b8000001313c820 */ /* 0x000fe20000400000 */
[C---:B0-----:R-:W-:Y:S01]  /*33220*/  FMUL R0, R11.reuse, R12 ;  /* 0x0000000c0b007220 */ /* 0x041fe20000400000 */
[C---:B------:R-:W-:Y:S01]  /*33230*/  FMUL R3, R11.reuse, R13 ;  /* 0x0000000d0b037220 */ /* 0x040fe20000400000 */
[----:B---3--:R-:W-:-:S03]  /*33240*/  FMUL R2, R11, R14 ;  /* 0x0000000e0b027220 */ /* 0x008fc60000400000 */
[----:B------:R0:W-:Y:S04]  /*33250*/  STL [R1+0x8c], R0 ;  /* 0x00008c0001007387 */ /* 0x0001e80000100800 */
[----:B------:R3:W-:Y:S01]  /*33260*/  STL [R1+0x88], R3 ;  /* 0x0000880301007387 */ /* 0x0007e20000100800 */
[----:B0-----:R-:W-:-:S03]  /*33270*/  FMUL R0, R11, R15 ;  /* 0x0000000f0b007220 */ /* 0x001fc60000400000 */
[----:B------:R2:W-:Y:S01]  /*33280*/  STL [R1+0x84], R2 ;  /* 0x0000840201007387 */ /* 0x0005e20000100800 */
[----:B---3--:R-:W-:-:S03]  /*33290*/  FMUL R3, R11, R16 ;  /* 0x000000100b037220 */ /* 0x008fc60000400000 */
[----:B------:R0:W-:Y:S01]  /*332a0*/  STL [R1+0x48], R0 ;  /* 0x0000480001007387 */ /* 0x0001e20000100800 */
[----:B--2---:R-:W-:-:S03]  /*332b0*/  FMUL R2, R11, R17 ;  /* 0x000000110b027220 */ /* 0x004fc60000400000 */
[----:B------:R-:W-:Y:S01]  /*332c0*/  STL [R1+0x44], R3 ;  /* 0x0000440301007387 */ /* 0x000fe20000100800 */
[----:B0-----:R-:W-:-:S03]  /*332d0*/  FMUL R0, R11, R18 ;  /* 0x000000120b007220 */ /* 0x001fc60000400000 */
[----:B------:R-:W2:Y:S04]  /*332e0*/  LDL.LU R9, [R1+0x4c] ;  /* 0x00004c0001097983 */ /* 0x000ea80000300800 */
[----:B------:R-:W-:Y:S04]  /*332f0*/  STL [R1+0x40], R2 ;  /* 0x0000400201007387 */ /* 0x000fe80000100800 */
[----:B------:R-:W3:Y:S04]  /*33300*/  LDL.LU R8, [R1+0x54] ;  /* 0x0000540001087983 */ /* 0x000ee80000300800 */
[----:B------:R0:W-:Y:S01]  /*33310*/  STL [R1+0x30], R0 ;  /* 0x0000300001007387 */ /* 0x0001e20000100800 */
[C---:B------:R-:W-:Y:S01]  /*33320*/  FMUL R22, R11.reuse, R22 ;  /* 0x000000160b167220 */ /* 0x040fe20000400000 */
[----:B------:R-:W-:-:S02]  /*33330*/  FMUL R23, R11, R23 ;  /* 0x000000170b177220 */ /* 0x000fc40000400000 */
[----:B0-----:R-:W4:Y:S04]  /*33340*/  LDL.LU R0, [R1+0x58] ;  /* 0x0000580001007983 */ /* 0x001f280000300800 */
[----:B------:R-:W5:Y:S04]  /*33350*/  LDL.LU R2, [R1+0x5c] ;  /* 0x00005c0001027983 */ /* 0x000f680000300800 */
[----:B------:R-:W2:Y:S04]  /*33360*/  LDL.LU R13, [R1+0x60] ;  /* 0x00006000010d7983 */ /* 0x000ea80000300800 */
[----:B------:R-:W2:Y:S04]  /*33370*/  LDL.LU R17, [R1+0x70] ;  /* 0x0000700001117983 */ /* 0x000ea80000300800 */
[----:B------:R-:W2:Y:S04]  /*33380*/  LDL.LU R16, [R1+0x74] ;  /* 0x0000740001107983 */ /* 0x000ea80000300800 */
[----:B------:R-:W2:Y:S04]  /*33390*/  LDL.LU R10, [R1+0x7c] ;  /* 0x00007c00010a7983 */ /* 0x000ea80000300800 */
[----:B------:R-:W2:Y:S04]  /*333a0*/  LDL.LU R7, [R1+0x78] ;  /* 0x0000780001077983 */ /* 0x000ea80000300800 */
[----:B------:R-:W2:Y:S01]  /*333b0*/  LDL.LU R12, [R1+0x64] ;  /* 0x00006400010c7983 */ /* 0x000ea20000300800 */
[----:B------:R-:W-:-:S03]  /*333c0*/  FMUL R3, R11, R19 ;  /* 0x000000130b037220 */ /* 0x000fc60000400000 */
[----:B------:R-:W2:Y:S04]  /*333d0*/  LDL.LU R6, [R1+0x68] ;  /* 0x0000680001067983 */ /* 0x000ea80000300800 */
[----:B------:R-:W2:Y:S04]  /*333e0*/  LDL.LU R18, [R1+0xc4] ;  /* 0x0000c40001127983 */ /* 0x000ea80000300800 */
[----:B------:R-:W2:Y:S04]  /*333f0*/  LDL.LU R14, [R1+0xe8] ;  /* 0x0000e800010e7983 */ /* 0x000ea80000300800 */
[----:B------:R-:W2:Y:S04]  /*33400*/  LDL.LU R15, [R1+0xec] ;  /* 0x0000ec00010f7983 */ /* 0x000ea80000300800 */
[----:B------:R-:W2:Y:S04]  /*33410*/  LDL.LU R19, [R1+0xcc] ;  /* 0x0000cc0001137983 */ /* 0x000ea80000300800 */
[----:B------:R0:W-:Y:S04]  /*33420*/  STL.64 [R1+0xc18], R22 ;  /* 0x000c181601007387 */ /* 0x0001e80000100a00 */
[----:B0-----:R-:W2:Y:S04]  /*33430*/  LDL.LU R22, [R1+0xf4] ;  /* 0x0000f40001167983 */ /* 0x001ea80000300800 */
[----:B------:R-:W2:Y:S01]  /*33440*/  LDL R23, [R1+0x50] ;  /* 0x0000500001177983 */ /* 0x000ea20000100800 */
[----:B------:R-:W-:Y:S01]  /*33450*/  @P2 FMUL R20, R20, 0.25 ;  /* 0x3e80000014142820 */ /* 0x000fe20000400000 */
[----:B------:R-:W-:-:S03]  /*33460*/  @P2 FMUL R21, R21, 0.25 ;  /* 0x3e80000015152820 */ /* 0x000fc60000400000 */
[----:B------:R-:W-:Y:S01]  /*33470*/  @!P4 FMUL R20, R20, 16777216 ;  /* 0x4b8000001414c820 */ /* 0x000fe20000400000 */
[----:B------:R-:W-:Y:S01]  /*33480*/  @!P4 FMUL R21, R21, 16777216 ;  /* 0x4b8000001515c820 */ /* 0x000fe20000400000 */
[----:B------:R-:W-:Y:S02]  /*33490*/  @P2 FMUL R28, R28, 0.25 ;  /* 0x3e8000001c1c2820 */ /* 0x000fe40000400000 */
[C---:B------:R-:W-:Y:S01]  /*334a0*/  FMUL R20, R11.reuse, R20 ;  /* 0x000000140b147220 */ /* 0x040fe20000400000 */
[----:B------:R-:W-:Y:S01]  /*334b0*/  FMUL R21, R11, R21 ;  /* 0x000000150b157220 */ /* 0x000fe20000400000 */
[----:B------:R-:W-:-:S04]  /*334c0*/  @!P4 FMUL R28, R28, 16777216 ;  /* 0x4b8000001c1cc820 */ /* 0x000fc80000400000 */
[----:B------:R0:W-:Y:S01]  /*334d0*/  STL.64 [R1+0xc10], R20 ;  /* 0x000c101401007387 */ /* 0x0001e20000100a00 */
[----:B------:R-:W-:-:S03]  /*334e0*/  FMUL R5, R11, R28 ;  /* 0x0000001c0b057220 */ /* 0x000fc60000400000 */
[----:B0-----:R-:W3:Y:S04]  /*334f0*/  LDL.LU R20, [R1+0xd8] ;  /* 0x0000d80001147983 */ /* 0x001ee80000300800 */
[----:B------:R-:W3:Y:S04]  /*33500*/  LDL.LU R21, [R1+0xf0] ;  /* 0x0000f00001157983 */ /* 0x000ee80000300800 */
[----:B--2---:R0:W-:Y:S04]  /*33510*/  STL [R1+0xc20], R23 ;  /* 0x000c201701007387 */ /* 0x0041e80000100800 */
[----:B0-----:R-:W2:Y:S04]  /*33520*/  LDL.LU R23, [R1+0xd0] ;  /* 0x0000d00001177983 */ /* 0x001ea80000300800 */
[----:B------:R-:W2:Y:S01]  /*33530*/  LDL.LU R28, [R1+0x6c] ;  /* 0x00006c00011c7983 */ /* 0x000ea20000300800 */
[----:B------:R-:W-:Y:S01]  /*33540*/  @P2 FMUL R24, R24, 0.25 ;  /* 0x3e80000018182820 */ /* 0x000fe20000400000 */
[----:B------:R-:W-:Y:S01]  /*33550*/  @P2 FMUL R25, R25, 0.25 ;  /* 0x3e80000019192820 */ /* 0x000fe20000400000 */
[----:B------:R-:W-:Y:S01]  /*33560*/  @P2 FMUL R26, R26, 0.25 ;  /* 0x3e8000001a1a2820 */ /* 0x000fe20000400000 */
[----:B------:R-:W-:Y:S01]  /*33570*/  @P2 FMUL R27, R27, 0.25 ;  /* 0x3e8000001b1b2820 */ /* 0x000fe20000400000 */
[----:B------:R-:W-:Y:S01]  /*33580*/  @P2 FMUL R29, R29, 0.25 ;  /* 0x3e8000001d1d2820 */ /* 0x000fe20000400000 */
[----:B------:R-:W-:Y:S01]  /*33590*/  @!P4 FMUL R24, R24, 16777216 ;  /* 0x4b8000001818c820 */ /* 0x000fe20000400000 */
[----:B------:R-:W-:Y:S01]  /*335a0*/  @!P4 FMUL R25, R25, 16777216 ;  /* 0x4b8000001919c820 */ /* 0x000fe20000400000 */
[----:B------:R-:W-:Y:S01]  /*335b0*/  @!P4 FMUL R26, R26, 16777216 ;  /* 0x4b8000001a1ac820 */ /* 0x000fe20000400000 */
[----:B------:R-:W-:Y:S01]  /*335c0*/  @!P4 FMUL R27, R27, 16777216 ;  /* 0x4b8000001b1bc820 */ /* 0x000fe20000400000 */
[----:B------:R-:W-:Y:S01]  /*335d0*/  @!P4 FMUL R29, R29, 16777216 ;  /* 0x4b8000001d1dc820 */ /* 0x000fe20000400000 */
[C---:B------:R-:W-:Y:S01]  /*335e0*/  FMUL R24, R11.reuse, R24 ;  /* 0x000000180b187220 */ /* 0x040fe20000400000 */
[C---:B------:R-:W-:Y:S01]  /*335f0*/  FMUL R25, R11.reuse, R25 ;  /* 0x000000190b197220 */ /* 0x040fe20000400000 */
[C---:B------:R-:W-:Y:S01]  /*33600*/  FMUL R26, R11.reuse, R26 ;  /* 0x0000001a0b1a7220 */ /* 0x040fe20000400000 */
[C---:B------:R-:W-:Y:S01]  /*33610*/  FMUL R4, R11.reuse, R27 ;  /* 0x0000001b0b047220 */ /* 0x040fe20000400000 */
[C---:B------:R-:W-:Y:S01]  /*33620*/  FMUL R29, R11.reuse, R29 ;  /* 0x0000001d0b1d7220 */ /* 0x040fe20000400000 */
[C---:B------:R-:W-:Y:S01]  /*33630*/  FMUL R9, R11.reuse, R9 ;  /* 0x000000090b097220 */ /* 0x040fe20000400000 */
[C---:B---3--:R-:W-:Y:S01]  /*33640*/  FMUL R8, R11.reuse, R8 ;  /* 0x000000080b087220 */ /* 0x048fe20000400000 */
[C---:B----4-:R-:W-:Y:S01]  /*33650*/  FMUL R0, R11.reuse, R0 ;  /* 0x000000000b007220 */ /* 0x050fe20000400000 */
[C---:B-----5:R-:W-:Y:S01]  /*33660*/  FMUL R2, R11.reuse, R2 ;  /* 0x000000020b027220 */ /* 0x060fe20000400000 */
[C---:B------:R-:W-:Y:S01]  /*33670*/  FMUL R13, R11.reuse, R13 ;  /* 0x0000000d0b0d7220 */ /* 0x040fe20000400000 */
[C---:B------:R-:W-:Y:S01]  /*33680*/  FMUL R17, R11.reuse, R17 ;  /* 0x000000110b117220 */ /* 0x040fe20000400000 */
[C---:B------:R-:W-:Y:S01]  /*33690*/  FMUL R16, R11.reuse, R16 ;  /* 0x000000100b107220 */ /* 0x040fe20000400000 */
[C---:B------:R-:W-:Y:S01]  /*336a0*/  FMUL R10, R11.reuse, R10 ;  /* 0x0000000a0b0a7220 */ /* 0x040fe20000400000 */
[C---:B------:R-:W-:Y:S01]  /*336b0*/  FMUL R7, R11.reuse, R7 ;  /* 0x000000070b077220 */ /* 0x040fe20000400000 */
[C---:B------:R-:W-:Y:S01]  /*336c0*/  FMUL R12, R11.reuse, R12 ;  /* 0x0000000c0b0c7220 */ /* 0x040fe20000400000 */
[----:B------:R-:W-:Y:S01]  /*336d0*/  FMUL R6, R11, R6 ;  /* 0x000000060b067220 */ /* 0x000fe20000400000 */
[----:B------:R-:W-:Y:S01]  /*336e0*/  F2FP.BF16.F32.PACK_AB R19, R20, R19 ;  /* 0x000000131413723e */ /* 0x000fe200000010ff */
[----:B------:R-:W3:Y:S01]  /*336f0*/  LDL.LU R27, [R1+0x11c] ;  /* 0x00011c00011b7983 */ /* 0x000ee20000300800 */
[----:B------:R-:W-:-:S02]  /*33700*/  F2FP.BF16.F32.PACK_AB R17, R17, R7 ;  /* 0x000000071111723e */ /* 0x000fc400000010ff */
[----:B------:R-:W-:Y:S02]  /*33710*/  F2FP.BF16.F32.PACK_AB R14, R21, R14 ;  /* 0x0000000e150e723e */ /* 0x000fe400000010ff */
[----:B------:R-:W-:Y:S02]  /*33720*/  F2FP.BF16.F32.PACK_AB R15, R22, R15 ;  /* 0x0000000f160f723e */ /* 0x000fe400000010ff */
[----:B------:R-:W-:Y:S02]  /*33730*/  F2FP.BF16.F32.PACK_AB R16, R16, R10 ;  /* 0x0000000a1010723e */ /* 0x000fe400000010ff */
[----:B------:R-:W4:Y:S01]  /*33740*/  LDL.LU R10, [R1+0x104] ;  /* 0x00010400010a7983 */ /* 0x000f220000300800 */
[----:B------:R-:W-:Y:S01]  /*33750*/  F2FP.BF16.F32.PACK_AB R13, R13, R6 ;  /* 0x000000060d0d723e */ /* 0x000fe200000010ff */
[----:B--2---:R-:W-:Y:S02]  /*33760*/  FMUL R11, R11, R28 ;  /* 0x0000001c0b0b7220 */ /* 0x004fe40000400000 */
[----:B------:R-:W0:Y:S01]  /*33770*/  S2R R28, SR_TID.X ;  /* 0x00000000001c7919 */ /* 0x000e220000002100 */
[----:B------:R-:W-:-:S02]  /*33780*/  F2FP.BF16.F32.PACK_AB R18, R23, R18 ;  /* 0x000000121712723e */ /* 0x000fc400000010ff */
[----:B0-----:R-:W-:-:S04]  /*33790*/  LOP3.LUT R7, R28, 0x1ff, RZ, 0xc0, !PT ;  /* 0x000001ff1c077812 */ /* 0x001fc800078ec0ff */
[----:B------:R-:W-:-:S05]  /*337a0*/  LEA R28, R7, UR7, 0x4 ;  /* 0x00000007071c7c11 */ /* 0x000fca000f8e20ff */
[----:B------:R-:W0:Y:S01]  /*337b0*/  LDS.128 R20, [R28] ;  /* 0x000000001c147984 */ /* 0x000e220000000c00 */
[----:B------:R-:W-:-:S03]  /*337c0*/  F2FP.BF16.F32.PACK_AB R12, R12, R11 ;  /* 0x0000000b0c0c723e */ /* 0x000fc600000010ff */
[----:B------:R-:W2:Y:S04]  /*337d0*/  LDL.LU R11, [R1+0x10c] ;  /* 0x00010c00010b7983 */ /* 0x000ea80000300800 */
[----:B------:R-:W3:Y:S04]  /*337e0*/  LDL.LU R7, [R1+0x124] ;  /* 0x0001240001077983 */ /* 0x000ee80000300800 */
[----:B------:R-:W5:Y:S04]  /*337f0*/  LDL.LU R6, [R1+0x118] ;  /* 0x0001180001067983 */ /* 0x000f680000300800 */
[----:B0-----:R-:W-:Y:S04]  /*33800*/  STL.64 [R1+0x10], R20 ;  /* 0x0000101401007387 */ /* 0x001fe80000100a00 */
[----:B------:R0:W-:Y:S04]  /*33810*/  STL.64 [R1+0x18], R22 ;  /* 0x0000181601007387 */ /* 0x0001e80000100a00 */
[----:B0-----:R-:W2:Y:S01]  /*33820*/  LDL.LU R23, [R1+0xc20] ;  /* 0x000c200001177983 */ /* 0x001ea20000300800 */
[----:B------:R-:W-:Y:S06]  /*33830*/  BAR.SYNC.DEFER_BLOCKING 0x0 ;  /* 0x0000000000007b1d */ /* 0x000fec0000010000 */
[----:B--2---:R0:W-:Y:S02]  /*33840*/  STSM.16.M88.4 [R23], R16 ;  /* 0x0000001017007844 */ /* 0x0041e40000000200 */
[----:B------:R-:W-:Y:S06]  /*33850*/  BAR.SYNC.DEFER_BLOCKING 0x0 ;  /* 0x0000000000007b1d */ /* 0x000fec0000010000 */
[----:B0-----:R-:W2:Y:S04]  /*33860*/  LDL R16, [R1+0x50] ;  /* 0x0000500001107983 */ /* 0x001ea80000100800 */
[----:B------:R-:W4:Y:S04]  /*33870*/  LDL.LU R17, [R1+0x110] ;  /* 0x0001100001117983 */ /* 0x000f280000300800 */
[----:B------:R-:W5:Y:S04]  /*33880*/  LDL.LU R18, [R1+0x114] ;  /* 0x0001140001127983 */ /* 0x000f680000300800 */
[----:B------:R-:W5:Y:S04]  /*33890*/  LDL.LU R19, [R1+0x120] ;  /* 0x0001200001137983 */ /* 0x000f680000300800 */
[----:B------:R-:W0:Y:S01]  /*338a0*/  LDS.128 R20, [R28] ;  /* 0x000000001c147984 */ /* 0x000e220000000c00 */
[----:B------:R-:W-:Y:S01]  /*338b0*/  BAR.SYNC.DEFER_BLOCKING 0x0 ;  /* 0x0000000000007b1d */ /* 0x000fe20000010000 */
[----:B------:R-:W-:-:S02]  /*338c0*/  F2FP.BF16.F32.PACK_AB R5, R26, R5 ;  /* 0x000000051a05723e */ /* 0x000fc400000010ff */
[----:B---3--:R-:W-:-:S03]  /*338d0*/  F2FP.BF16.F32.PACK_AB R7, R7, R27 ;  /* 0x0000001b0707723e */ /* 0x008fc600000010ff */
[----:B0-----:R-:W-:Y:S04]  /*338e0*/  STL.64 [R1], R20 ;  /* 0x0000001401007387 */ /* 0x001fe80000100a00 */
[----:B------:R0:W-:Y:S04]  /*338f0*/  STL.64 [R1+0x8], R22 ;  /* 0x0000081601007387 */ /* 0x0001e80000100a00 */
[----:B0-----:R-:W3:Y:S04]  /*33900*/  LDL.LU.64 R22, [R1+0xc18] ;  /* 0x000c180001167983 */ /* 0x001ee80000300a00 */
[----:B------:R-:W3:Y:S04]  /*33910*/  LDL.LU.64 R20, [R1+0xc10] ;  /* 0x000c100001147983 */ /* 0x000ee80000300a00 */
[----:B--2---:R0:W-:Y:S01]  /*33920*/  STSM.16.M88.4 [R16], R12 ;  /* 0x0000000c10007844 */ /* 0x0041e20000000200 */
[----:B----4-:R-:W-:-:S02]  /*33930*/  F2FP.BF16.F32.PACK_AB R10, R17, R10 ;  /* 0x0000000a110a723e */ /* 0x010fc400000010ff */
[----:B-----5:R-:W-:Y:S02]  /*33940*/  F2FP.BF16.F32.PACK_AB R11, R18, R11 ;  /* 0x0000000b120b723e */ /* 0x020fe400000010ff */
[----:B------:R-:W-:Y:S01]  /*33950*/  F2FP.BF16.F32.PACK_AB R6, R19, R6 ;  /* 0x000000061306723e */ /* 0x000fe200000010ff */
[----:B------:R-:W-:Y:S06]  /*33960*/  BAR.SYNC.DEFER_BLOCKING 0x0 ;  /* 0x0000000000007b1d */ /* 0x000fec0000010000 */
[----:B0-----:R-:W2:Y:S04]  /*33970*/  LDL.LU R14, [R1+0x128] ;  /* 0x00012800010e7983 */ /* 0x001ea80000300800 */
[----:B------:R-:W4:Y:S04]  /*33980*/  LDL.LU R15, [R1+0x130] ;  /* 0x00013000010f7983 */ /* 0x000f280000300800 */
[----:B------:R-:W5:Y:S04]  /*33990*/  LDL.LU R26, [R1+0x13c] ;  /* 0x00013c00011a7983 */ /* 0x000f680000300800 */
[----:B------:R-:W2:Y:S04]  /*339a0*/  LDL.LU R27, [R1+0x140] ;  /* 0x00014000011b7983 */ /* 0x000ea80000300800 */
[----:B------:R-:W0:Y:S04]  /*339b0*/  LDS.128 R16, [R28] ;  /* 0x000000001c107984 */ /* 0x000e280000000c00 */
[----:B0-----:R-:W-:Y:S04]  /*339c0*/  STL [R1+0xbb4], R17 ;  /* 0x000bb41101007387 */ /* 0x001fe80000100800 */
[----:B------:R0:W-:Y:S04]  /*339d0*/  STL [R1+0xbb0], R18 ;  /* 0x000bb01201007387 */ /* 0x0001e80000100800 */
[----:B0-----:R-:W2:Y:S01]  /*339e0*/  LDL.LU R18, [R1+0x50] ;  /* 0x0000500001127983 */ /* 0x001ea20000300800 */
[----:B------:R-:W-:-:S02]  /*339f0*/  F2FP.BF16.F32.PACK_AB R8, R8, R2 ;  /* 0x000000020808723e */ /* 0x000fc400000010ff */
[----:B------:R-:W-:Y:S01]  /*33a00*/  F2FP.BF16.F32.PACK_AB R9, R9, R0 ;  /* 0x000000000909723e */ /* 0x000fe200000010ff */
[----:B------:R-:W-:Y:S06]  /*33a10*/  BAR.SYNC.DEFER_BLOCKING 0x0 ;  /* 0x0000000000007b1d */ /* 0x000fec0000010000 */
[----:B------:R-:W-:Y:S04]  /*33a20*/  STL [R1+0xbac], R19 ;  /* 0x000bac1301007387 */ /* 0x000fe80000100800 */
[----:B--2---:R-:W-:Y:S01]  /*33a30*/  STSM.16.M88.4 [R18], R8 ;  /* 0x0000000812007844 */ /* 0x004fe20000000200 */
[----:B------:R-:W-:Y:S06]  /*33a40*/  BAR.SYNC.DEFER_BLOCKING 0x0 ;  /* 0x0000000000007b1d */ /* 0x000fec0000010000 */
[----:B------:R-:W0:Y:S04]  /*33a50*/  LDS.128 R8, [R28] ;  /* 0x000000001c087984 */ /* 0x000e280000000c00 */
[----:B0-----:R0:W-:Y:S04]  /*33a60*/  STL.64 [R1+0x20], R8 ;  /* 0x0000200801007387 */ /* 0x0011e80000100a00 */
[----:B------:R2:W-:Y:S04]  /*33a70*/  STL.64 [R1+0x28], R10 ;  /* 0x0000280a01007387 */ /* 0x0005e80000100a00 */
[----:B0-----:R-:W4:Y:S04]  /*33a80*/  LDL.LU R8, [R1+0x40] ;  /* 0x0000400001087983 */ /* 0x001f280000300800 */
[----:B------:R-:W4:Y:S04]  /*33a90*/  LDL.LU R9, [R1+0x44] ;  /* 0x0000440001097983 */ /* 0x000f280000300800 */
[----:B--2---:R-:W2:Y:S04]  /*33aa0*/  LDL.LU R10, [R1+0x154] ;  /* 0x00015400010a7983 */ /* 0x004ea80000300800 */
[----:B------:R-:W2:Y:S04]  /*33ab0*/  LDL.LU R19, [R1+0x14c] ;  /* 0x00014c0001137983 */ /* 0x000ea80000300800 */
[----:B------:R-:W2:Y:S01]  /*33ac0*/  LDL.LU R11, [R1+0x150] ;  /* 0x00015000010b7983 */ /* 0x000ea20000300800 */
[----:B------:R-:W-:Y:S01]  /*33ad0*/  F2FP.BF16.F32.PACK_AB R4, R4, R29 ;  /* 0x0000001d0404723e */ /* 0x000fe200000010ff */
[----:B------:R-:W-:Y:S06]  /*33ae0*/  BAR.SYNC.DEFER_BLOCKING 0x0 ;  /* 0x0000000000007b1d */ /* 0x000fec0000010000 */
[----:B------:R-:W-:Y:S01]  /*33af0*/  STSM.16.M88.4 [R18], R4 ;  /* 0x0000000412007844 */ /* 0x000fe20000000200 */
[----:B---3--:R-:W-:-:S02]  /*33b00*/  F2FP.BF16.F32.PACK_AB R12, R23, R25 ;  /* 0x00000019170c723e */ /* 0x008fc400000010ff */
[----:B------:R-:W-:Y:S01]  /*33b10*/  F2FP.BF16.F32.PACK_AB R13, R22, R24 ;  /* 0x00000018160d723e */ /* 0x000fe200000010ff */
[----:B--2---:R0:W-:Y:S04]  /*33b20*/  STL.64 [R1+0xc08], R10 ;  /* 0x000c080a01007387 */ /* 0x0041e80000100a00 */
[----:B0-----:R-:W5:Y:S04]  /*33b30*/  LDL.LU R10, [R1+0x144] ;  /* 0x00014400010a7983 */ /* 0x001f680000300800 */
[----:B------:R-:W2:Y:S04]  /*33b40*/  LDL.LU R11, [R1+0x148] ;  /* 0x00014800010b7983 */ /* 0x000ea80000300800 */
[----:B----4-:R0:W-:Y:S04]  /*33b50*/  STL.64 [R1+0xc00], R8 ;  /* 0x000c000801007387 */ /* 0x0101e80000100a00 */
[----:B0-----:R-:W3:Y:S04]  /*33b60*/  LDL.LU R9, [R1+0x138] ;  /* 0x0001380001097983 */ /* 0x001ee80000300800 */
[----:B------:R-:W4:Y:S04]  /*33b70*/  LDL.LU R8, [R1+0x30] ;  /* 0x0000300001087983 */ /* 0x000f280000300800 */
[----:B------:R-:W2:Y:S04]  /*33b80*/  LDL.LU R29, [R1+0x174] ;  /* 0x00017400011d7983 */ /* 0x000ea80000300800 */
[----:B------:R-:W2:Y:S04]  /*33b90*/  LDL.LU R0, [R1+0x15c] ;  /* 0x00015c0001007983 */ /* 0x000ea80000300800 */
[----:B------:R-:W2:Y:S04]  /*33ba0*/  LDL.LU R2, [R1+0x178] ;  /* 0x0001780001027983 */ /* 0x000ea80000300800 */
[----:B------:R-:W2:Y:S04]  /*33bb0*/  LDL.LU R28, [R1+0x170] ;  /* 0x00017000011c7983 */ /* 0x000ea80000300800 */
[----:B------:R-:W2:Y:S01]  /*33bc0*/  LDL.LU R7, [R1+0x134] ;  /* 0x0001340001077983 */ /* 0x000ea20000300800 */
[----:B------:R-:W-:-:S03]  /*33bd0*/  F2FP.BF16.F32.PACK_AB R24, R3, R21 ;  /* 0x000000150318723e */ /* 0x000fc600000010ff */
[----:B------:R-:W2:Y:S04]  /*33be0*/  LDL.LU R23, [R1+0x8c] ;  /* 0x00008c0001177983 */ /* 0x000ea80000300800 */
[----:B------:R-:W2:Y:S04]  /*33bf0*/  LDL.LU R22, [R1+0x94] ;  /* 0x0000940001167983 */ /* 0x000ea80000300800 */
[----:B------:R-:W2:Y:S04]  /*33c00*/  LDL.LU R21, [R1+0x90] ;  /* 0x0000900001157983 */ /* 0x000ea80000300800 */
[----:B------:R-:W2:Y:S01]  /*33c10*/  LDL.LU R3, [R1+0x88] ;  /* 0x0000880001037983 */ /* 0x000ea20000300800 */
[----:B------:R-:W-:Y:S01]  /*33c20*/  BAR.SYNC.DEFER_BLOCKING 0x0 ;  /* 0x0000000000007b1d */ /* 0x000fe20000010000 */
[----:B---3--:R-:W-:-:S05]  /*33c30*/  F2FP.BF16.F32.PACK_AB R15, R9, R15 ;  /* 0x0000000f090f723e */ /* 0x008fca00000010ff */
[----:B------:R-:W0:Y:S01]  /*33c40*/  S2R R9, SR_TID.X ;  /* 0x0000000000097919 */ /* 0x000e220000002100 */
[----:B-----5:R-:W-:Y:S02]  /*33c50*/  F2FP.BF16.F32.PACK_AB R26, R10, R26 ;  /* 0x0000001a0a1a723e */ /* 0x020fe400000010ff */
[----:B----4-:R-:W-:Y:S02]  /*33c60*/  F2FP.BF16.F32.PACK_AB R25, R8, R20 ;  /* 0x000000140819723e */ /* 0x010fe400000010ff */
[----:B--2---:R-:W-:Y:S01]  /*33c70*/  F2FP.BF16.F32.PACK_AB R27, R11, R27 ;  /* 0x0000001b0b1b723e */ /* 0x004fe200000010ff */
[----:B------:R-:W2:Y:S01]  /*33c80*/  LDL.LU R20, [R1+0x158] ;  /* 0x0001580001147983 */ /* 0x000ea20000300800 */
[----:B------:R-:W-:Y:S02]  /*33c90*/  F2FP.BF16.F32.PACK_AB R14, R7, R14 ;  /* 0x0000000e070e723e */ /* 0x000fe400000010ff */
[----:B0-----:R-:W-:-:S04]  /*33ca0*/  LOP3.LUT R7, R9, 0x1ff, RZ, 0xc0, !PT ;  /* 0x000001ff09077812 */ /* 0x001fc800078ec0ff */
[----:B------:R-:W-:-:S05]  /*33cb0*/  LEA R7, R7, UR7, 0x4 ;  /* 0x0000000707077c11 */ /* 0x000fca000f8e20ff */
[----:B------:R-:W0:Y:S01]  /*33cc0*/  LDS.128 R8, [R7] ;  /* 0x0000000007087984 */ /* 0x000e220000000c00 */
[----:B------:R-:W-:Y:S06]  /*33cd0*/  BAR.SYNC.DEFER_BLOCKING 0x0 ;  /* 0x0000000000007b1d */ /* 0x000fec0000010000 */
[----:B0-----:R-:W-:Y:S04]  /*33ce0*/  STL.64 [R1+0x30], R8 ;  /* 0x0000300801007387 */ /* 0x001fe80000100a00 */
[----:B------:R0:W-:Y:S04]  /*33cf0*/  STL.64 [R1+0x38], R10 ;  /* 0x0000380a01007387 */ /* 0x0001e80000100a00 */
[----:B0-----:R-:W3:Y:S04]  /*33d00*/  LDL.LU.64 R10, [R1+0xc08] ;  /* 0x000c0800010a7983 */ /* 0x001ee80000300a00 */
[----:B------:R-:W4:Y:S04]  /*33d10*/  LDL.LU.64 R8, [R1+0xc00] ;  /* 0x000c000001087983 */ /* 0x000f280000300a00 */
[----:B------:R0:W-:Y:S01]  /*33d20*/  STSM.16.M88.4 [R18], R12 ;  /* 0x0000000c12007844 */ /* 0x0001e20000000200 */
[----:B------:R-:W-:Y:S06]  /*33d30*/  BAR.SYNC.DEFER_BLOCKING 0x0 ;  /* 0x0000000000007b1d */ /* 0x000fec0000010000 */
[----:B0-----:R-:W4:Y:S04]  /*33d40*/  LDL.LU R14, [R1+0x48] ;  /* 0x00004800010e7983 */ /* 0x001f280000300800 */
[----:B------:R-:W5:Y:S04]  /*33d50*/  LDL.LU R15, [R1+0x84] ;  /* 0x00008400010f7983 */ /* 0x000f680000300800 */
[----:B------:R-:W0:Y:S01]  /*33d60*/  LDS.128 R4, [R7] ;  /* 0x0000000007047984 */ /* 0x000e220000000c00 */
[----:B------:R-:W-:Y:S06]  /*33d70*/  BAR.SYNC.DEFER_BLOCKING 0x0 ;  /* 0x0000000000007b1d */ /* 0x000fec0000010000 */
[----:B------:R-:W-:Y:S04]  /*33d80*/  STSM.16.M88.4 [R18], R24 ;  /* 0x0000001812007844 */ /* 0x000fe80000000200 */
[----:B0-----:R-:W-:Y:S04]  /*33d90*/  STL [R1+0xba8], R7 ;  /* 0x000ba80701007387 */ /* 0x001fe80000100800 */
[----:B------:R-:W-:Y:S04]  /*33da0*/  STL.64 [R1+0xbc0], R6 ;  /* 0x000bc00601007387 */ /* 0x000fe80000100a00 */
[----:B------:R0:W-:Y:S04]  /*33db0*/  STL.64 [R1+0xbb8], R4 ;  /* 0x000bb80401007387 */ /* 0x0001e80000100a00 */
[----:B0-----:R-:W5:Y:S01]  /*33dc0*/  LDL.LU R4, [R1+0x190] ;  /* 0x0001900001047983 */ /* 0x001f620000300800 */
[----:B---3--:R-:W-:-:S02]  /*33dd0*/  F2FP.BF16.F32.PACK_AB R10, R10, R19 ;  /* 0x000000130a0a723e */ /* 0x008fc400000010ff */
[----:B------:R-:W0:Y:S01]  /*33de0*/  S2R R19, SR_TID.X ;  /* 0x0000000000137919 */ /* 0x000e220000002100 */
[----:B--2---:R-:W-:Y:S02]  /*33df0*/  F2FP.BF16.F32.PACK_AB R11, R20, R11 ;  /* 0x0000000b140b723e */ /* 0x004fe400000010ff */
[----:B------:R-:W-:Y:S02]  /*33e00*/  F2FP.BF16.F32.PACK_AB R20, R21, R3 ;  /* 0x000000031514723e */ /* 0x000fe400000010ff */
[----:B------:R-:W-:Y:S01]  /*33e10*/  F2FP.BF16.F32.PACK_AB R21, R22, R23 ;  /* 0x000000171615723e */ /* 0x000fe200000010ff */
[----:B------:R-:W2:Y:S01]  /*33e20*/  LDL.LU R3, [R1+0x17c] ;  /* 0x00017c0001037983 */ /* 0x000ea20000300800 */
[----:B------:R-:W-:-:S03]  /*33e30*/  F2FP.BF16.F32.PACK_AB R23, R2, R28 ;  /* 0x0000001c0217723e */ /* 0x000fc600000010ff */
[----:B------:R-:W3:Y:S04]  /*33e40*/  LDL.LU R2, [R1+0x194] ;  /* 0x0001940001027983 */ /* 0x000ee80000300800 */
[----:B------:R-:W3:Y:S04]  /*33e50*/  LDL.LU R28, [R1+0x18c] ;  /* 0x00018c00011c7983 */ /* 0x000ee80000300800 */
[----:B------:R-:W2:Y:S04]  /*33e60*/  LDL.LU R24, [R1+0xa8] ;  /* 0x0000a80001187983 */ /* 0x000ea80000300800 */
[----:B------:R-:W2:Y:S04]  /*33e70*/  LDL.LU R25, [R1+0xac] ;  /* 0x0000ac0001197983 */ /* 0x000ea80000300800 */
[----:B------:R-:W2:Y:S04]  /*33e80*/  LDL.LU R26, [R1+0x198] ;  /* 0x00019800011a7983 */ /* 0x000ea80000300800 */
[----:B------:R-:W2:Y:S01]  /*33e90*/  LDL.LU R27, [R1+0x19c] ;  /* 0x00019c00011b7983 */ /* 0x000ea20000300800 */
[----:B0-----:R-:W-:-:S03]  /*33ea0*/  LOP3.LUT R7, R19, 0x1ff, RZ, 0xc0, !PT ;  /* 0x000001ff13077812 */ /* 0x001fc600078ec0ff */
[----:B------:R-:W2:Y:S04]  /*33eb0*/  LDL.LU R5, [R1+0xbc] ;  /* 0x0000bc0001057983 */ /* 0x000ea80000300800 */
[----:B------:R-:W2:Y:S01]  /*33ec0*/  LDL.LU R19, [R1+0x1b0] ;  /* 0x0001b00001137983 */ /* 0x000ea20000300800 */
[----:B------:R-:W-:Y:S02]  /*33ed0*/  LEA R7, R7, UR7, 0x4 ;  /* 0x0000000707077c11 */ /* 0x000fe4000f8e20ff */
[----:B----4-:R-:W-:Y:S02]  /*33ee0*/  F2FP.BF16.F32.PACK_AB R8, R14, R8 ;  /* 0x000000080e08723e */ /* 0x010fe400000010ff */
[----:B-----5:R-:W-:Y:S01]  /*33ef0*/  F2FP.BF16.F32.PACK_AB R9, R15, R9 ;  /* 0x000000090f09723e */ /* 0x020fe200000010ff */
[----:B------:R-:W-:Y:S06]  /*33f00*/  BAR.SYNC.DEFER_BLOCKING 0x0 ;  /* 0x0000000000007b1d */ /* 0x000fec0000010000 */
[----:B------:R-:W0:Y:S02]  /*33f10*/  LDS.128 R12, [R7] ;  /* 0x00000000070c7984 */ /* 0x000e240000000c00 */
[----:B------:R-:W-:Y:S06]  /*33f20*/  BAR.SYNC.DEFER_BLOCKING 0x0 ;  /* 0x0000000000007b1d */ /* 0x000fec0000010000 */
[----:B------:R-:W-:Y:S02]  /*33f30*/  STSM.16.M88.4 [R18], R8 ;  /* 0x0000000812007844 */ /* 0x000fe40000000200 */
[----:B------:R-:W-:Y:S06]  /*33f40*/  BAR.SYNC.DEFER_BLOCKING 0x0 ;  /* 0x0000000000007b1d */ /* 0x000fec0000010000 */
[----:B------:R-:W4:Y:S01]  /*33f50*/  LDS.128 R8, [R7] ;  /* 0x0000000007087984 */ /* 0x000f220000000c00 */
[----:B------:R-:W-:Y:S01]  /*33f60*/  F2FP.BF16.F32.PACK_AB R22, R29, R0 ;  /* 0x000000001d16723e */ /* 0x000fe200000010ff */
[----:B------:R-:W-:Y:S06]  /*33f70*/  BAR.SYNC.DEFER_BLOCKING 0x0 ;  /* 0x0000000000007b1d */ /* 0x000fec0000010000 */
[----:B------:R-:W5:Y:S04]  /*33f80*/  LDL.LU R29, [R1+0x1a8] ;  /* 0x0001a800011d7983 */ /* 0x000f680000300800 */
[----:B------:R-:W3:Y:S04]  /*33f90*/  LDL.LU R6, [R1+0x1b4] ;  /* 0x0001b40001067983 */ /* 0x000ee80000300800 */
[----:B------:R-:W3:Y:S04]  /*33fa0*/  LDL.LU R0, [R1+0x1ac] ;  /* 0x0001ac0001007983 */ /* 0x000ee80000300800 */
[----:B0-----:R0:W-:Y:S04]  /*33fb0*/  STL.64 [R1+0xbd0], R14 ;  /* 0x000bd00e01007387 */ /* 0x0011e80000100a00 */
[----:B0-----:R-:W5:Y:S04]  /*33fc0*/  LDL.LU R14, [R1+0xa4] ;  /* 0x0000a400010e7983 */ /* 0x001f680000300800 */
[----:B------:R-:W5:Y:S04]  /*33fd0*/  LDL.LU R15, [R1+0x9c] ;  /* 0x00009c00010f7983 */ /* 0x000f680000300800 */
[----:B------:R0:W-:Y:S04]  /*33fe0*/  STL.64 [R1+0xbc8], R12 ;  /* 0x000bc80c01007387 */ /* 0x0001e80000100a00 */
[----:B------:R-:W-:Y:S04]  /*33ff0*/  STSM.16.M88.4 [R18], R20 ;  /* 0x0000001412007844 */ /* 0x000fe80000000200 */
[----:B0-----:R-:W5:Y:S04]  /*34000*/  LDL.LU R12, [R1+0x98] ;  /* 0x00009800010c7983 */ /* 0x001f680000300800 */
[----:B------:R-:W5:Y:S04]  /*34010*/  LDL.LU R13, [R1+0xc8] ;  /* 0x0000c800010d7983 */ /* 0x000f680000300800 */
[----:B----4-:R0:W-:Y:S04]  /*34020*/  STL.64 [R1+0xbe0], R10 ;  /* 0x000be00a01007387 */ /* 0x0101e80000100a00 */
[----:B0-----:R-:W4:Y:S04]  /*34030*/  LDL.LU R10, [R1+0xc0] ;  /* 0x0000c000010a7983 */ /* 0x001f280000300800 */
[----:B------:R-:W4:Y:S04]  /*34040*/  LDL.LU R11, [R1+0xb8] ;  /* 0x0000b800010b7983 */ /* 0x000f280000300800 */
[----:B------:R0:W-:Y:S04]  /*34050*/  STL.64 [R1+0xbd8], R8 ;  /* 0x000bd80801007387 */ /* 0x0001e80000100a00 */
[----:B0-----:R-:W4:Y:S04]  /*34060*/  LDL.LU R9, [R1+0xa0] ;  /* 0x0000a00001097983 */ /* 0x001f280000300800 */
[----:B------:R-:W4:Y:S04]  /*34070*/  LDL.LU R8, [R1+0x1a4] ;  /* 0x0001a40001087983 */ /* 0x000f280000300800 */
[----:B--2---:R0:W-:Y:S04]  /*34080*/  STL.64 [R1+0xbf8], R18 ;  /* 0x000bf81201007387 */ /* 0x0041e80000100a00 */
[----:B0-----:R-:W2:Y:S04]  /*34090*/  LDL.LU R18, [R1+0xb4] ;  /* 0x0000b40001127983 */ /* 0x001ea80000300800 */
[----:B------:R-:W2:Y:S04]  /*340a0*/  LDL.LU R19, [R1+0x1a0] ;  /* 0x0001a00001137983 */ /* 0x000ea80000300800 */
[----:B------:R0:W-:Y:S04]  /*340b0*/  STL.64 [R1+0xbf0], R16 ;  /* 0x000bf01001007387 */ /* 0x0001e80000100a00 */
[----:B0-----:R-:W2:Y:S01]  /*340c0*/  LDL.LU R17, [R1+0xb0] ;  /* 0x0000b00001117983 */ /* 0x001ea20000300800 */
[----:B------:R-:W-:-:S02]  /*340d0*/  F2FP.BF16.F32.PACK_AB R22, R4, R3 ;  /* 0x000000030416723e */ /* 0x000fc400000010ff */
[----:B---3--:R-:W-:Y:S02]  /*340e0*/  F2FP.BF16.F32.PACK_AB R23, R2, R28 ;  /* 0x0000001c0217723e */ /* 0x008fe400000010ff */
[----:B-----5:R-:W-:Y:S02]  /*340f0*/  F2FP.BF16.F32.PACK_AB R21, R14, R15 ;  /* 0x0000000f0e15723e */ /* 0x020fe400000010ff */
[----:B----4-:R-:W-:Y:S02]  /*34100*/  F2FP.BF16.F32.PACK_AB R20, R9, R12 ;  /* 0x0000000c0914723e */ /* 0x010fe400000010ff */
[----:B------:R-:W3:Y:S04]  /*34110*/  LDL.LU R9, [R1+0xe0] ;  /* 0x0000e00001097983 */ /* 0x000ee80000300800 */
[----:B------:R-:W3:Y:S04]  /*34120*/  LDL.LU R12, [R1+0xd4] ;  /* 0x0000d400010c7983 */ /* 0x000ee80000300800 */
[----:B------:R-:W4:Y:S04]  /*34130*/  LDL.LU R3, [R1+0xe4] ;  /* 0x0000e40001037983 */ /* 0x000f280000300800 */
[----:B------:R-:W4:Y:S04]  /*34140*/  LDL.LU R2, [R1+0xdc] ;  /* 0x0000dc0001027983 */ /* 0x000f280000300800 */
[----:B------:R-:W5:Y:S04]  /*34150*/  LDL.LU R14, [R1+0x1c0] ;  /* 0x0001c000010e7983 */ /* 0x000f680000300800 */
[----:B------:R-:W5:Y:S04]  /*34160*/  LDL.LU R15, [R1+0x1b8] ;  /* 0x0001b800010f7983 */ /* 0x000f680000300800 */
[----:B------:R-:W3:Y:S04]  /*34170*/  LDL.LU R4, [R1+0x1c4] ;  /* 0x0001c40001047983 */ /* 0x000ee80000300800 */
[----:B------:R-:W3:Y:S01]  /*34180*/  LDL.LU R28, [R1+0x1bc] ;  /* 0x0001bc00011c7983 */ /* 0x000ee20000300800 */
[----:B--2---:R-:W-:-:S02]  /*34190*/  F2FP.BF16.F32.PACK_AB R25, R18, R25 ;  /* 0x000000191219723e */ /* 0x004fc400000010ff */
[----:B------:R-:W-:Y:S02]  /*341a0*/  F2FP.BF16.F32.PACK_AB R26, R19, R26 ;  /* 0x0000001a131a723e */ /* 0x000fe400000010ff */
[----:B------:R-:W-:Y:S01]  /*341b0*/  F2FP.BF16.F32.PACK_AB R24, R17, R24 ;  /* 0x000000181118723e */ /* 0x000fe200000010ff */
[----:B------:R-:W-:Y:S06]  /*341c0*/  BAR.SYNC.DEFER_BLOCKING 0x0 ;  /* 0x0000000000007b1d */ /* 0x000fec0000010000 */
[----:B------:R-:W0:Y:S04]  /*341d0*/  LDS.128 R16, [R7] ;  /* 0x0000000007107984 */ /* 0x000e280000000c00 */
[----:B0-----:R-:W-:Y:S04]  /*341e0*/  STL.64 [R1+0x40], R16 ;  /* 0x0000401001007387 */ /* 0x001fe80000100a00 */
[----:B------:R0:W-:Y:S04]  /*341f0*/  STL.64 [R1+0x48], R18 ;  /* 0x0000481201007387 */ /* 0x0001e80000100a00 */
[----:B0-----:R-:W2:Y:S01]  /*34200*/  LDL.LU.64 R18, [R1+0xbf8] ;  /* 0x000bf80001127983 */ /* 0x001ea20000300a00 */
[----:B------:R-:W-:Y:S06]  /*34210*/  BAR.SYNC.DEFER_BLOCKING 0x0 ;  /* 0x0000000000007b1d */ /* 0x000fec0000010000 */
[----:B------:R-:W3:Y:S04]  /*34220*/  LDL.LU.64 R16, [R1+0xbf0] ;  /* 0x000bf00001107983 */ /* 0x000ee80000300a00 */
[----:B--2---:R-:W-:Y:S01]  /*34230*/  STSM.16.M88.4 [R18], R20 ;  /* 0x0000001412007844 */ /* 0x004fe20000000200 */
[----:B------:R-:W-:Y:S06]  /*34240*/  BAR.SYNC.DEFER_BLOCKING 0x0 ;  /* 0x0000000000007b1d */ /* 0x000fec0000010000 */
[----:B------:R-:W0:Y:S04]  /*34250*/  LDS.128 R20, [R7] ;  /* 0x0000000007147984 */ /* 0x000e280000000c00 */
[----:B0-----:R0:W-:Y:S04]  /*34260*/  STL.64 [R1+0x60], R20 ;  /* 0x0000601401007387 */ /* 0x0011e80000100a00 */
[----:B------:R2:W-:Y:S01]  /*34270*/  STL.64 [R1+0x68], R22 ;  /* 0x0000681601007387 */ /* 0x0005e20000100a00 */
[----:B0-----:R-:W-:-:S02]  /*34280*/  F2FP.BF16.F32.PACK_AB R21, R13, R5 ;  /* 0x000000050d15723e */ /* 0x001fc400000010ff */
[----:B--2---:R-:W-:Y:S02]  /*34290*/  F2FP.BF16.F32.PACK_AB R22, R19, R29 ;  /* 0x0000001d1316723e */ /* 0x004fe400000010ff */
[----:B------:R-:W2:Y:S01]  /*342a0*/  LDL.LU R19, [R1+0x100] ;  /* 0x0001000001137983 */ /* 0x000ea20000300800 */
[----:B------:R-:W-:-:S03]  /*342b0*/  F2FP.BF16.F32.PACK_AB R23, R6, R0 ;  /* 0x000000000617723e */ /* 0x000fc600000010ff */
[----:B------:R-:W2:Y:S01]  /*342c0*/  LDL.LU R29, [R1+0xf8] ;  /* 0x0000f800011d7983 */ /* 0x000ea20000300800 */
[----:B------:R-:W-:-:S03]  /*342d0*/  F2FP.BF16.F32.PACK_AB R20, R10, R11 ;  /* 0x0000000b0a14723e */ /* 0x000fc600000010ff */
[----:B------:R-:W2:Y:S04]  /*342e0*/  LDL.LU R5, [R1+0x108] ;  /* 0x0001080001057983 */ /* 0x000ea80000300800 */
[----:B------:R-:W2:Y:S04]  /*342f0*/  LDL.LU R6, [R1+0xfc] ;  /* 0x0000fc0001067983 */ /* 0x000ea80000300800 */
[----:B------:R-:W2:Y:S04]  /*34300*/  LDL.LU R10, [R1+0x1d0] ;  /* 0x0001d000010a7983 */ /* 0x000ea80000300800 */
[----:B------:R-:W2:Y:S01]  /*34310*/  LDL.LU R11, [R1+0x1c8] ;  /* 0x0001c800010b7983 */ /* 0x000ea20000300800 */
[----:B------:R-:W-:Y:S01]  /*34320*/  BAR.SYNC.DEFER_BLOCKING 0x0 ;  /* 0x0000000000007b1d */ /* 0x000fe20000010000 */
[----:B------:R-:W-:-:S05]  /*34330*/  F2FP.BF16.F32.PACK_AB R27, R8, R27 ;  /* 0x0000001b081b723e */ /* 0x000fca00000010ff */
[----:B------:R3:W-:Y:S02]  /*34340*/  STSM.16.M88.4 [R18], R24 ;  /* 0x0000001812007844 */ /* 0x0007e40000000200 */
[----:B---3--:R-:W-:Y:S02]  /*34350*/  F2FP.BF16.F32.PACK_AB R24, R9, R12 ;  /* 0x0000000c0918723e */ /* 0x008fe400000010ff */
[----:B-----5:R-:W-:Y:S01]  /*34360*/  F2FP.BF16.F32.PACK_AB R26, R14, R15 ;  /* 0x0000000f0e1a723e */ /* 0x020fe200000010ff */
[----:B------:R-:W-:Y:S06]  /*34370*/  BAR.SYNC.DEFER_BLOCKING 0x0 ;  /* 0x0000000000007b1d */ /* 0x000fec0000010000 */
[----:B--2---:R-:W-:Y:S04]  /*34380*/  STL.64 [R1+0xbe8], R10 ;  /* 0x000be80a01007387 */ /* 0x004fe80000100a00 */
[----:B------:R-:W0:Y:S01]  /*34390*/  LDS.128 R8, [R7] ;  /* 0x0000000007087984 */ /* 0x000e220000000c00 */
[----:B------:R-:W-:Y:S06]  /*343a0*/  BAR.SYNC.DEFER_BLOCKING 0x0 ;  /* 0x0000000000007b1d */ /* 0x000fec0000010000 */
[----:B------:R-:W2:Y:S04]  /*343b0*/  LDL.LU R13, [R1+0x1d4] ;  /* 0x0001d400010d7983 */ /* 0x000ea80000300800 */
[----:B------:R-:W2:Y:S04]  /*343c0*/  LDL.LU R0, [R1+0x1cc] ;  /* 0x0001cc0001007983 */ /* 0x000ea80000300800 */
[----:B------:R-:W3:Y:S04]  /*343d0*/  LDL.LU R12, [R1+0x1d8] ;  /* 0x0001d800010c7983 */ /* 0x000ee80000300800 */
[----:B------:R-:W5:Y:S04]  /*343e0*/  LDL.LU R14, [R1+0x1e4] ;  /* 0x0001e400010e7983 */ /* 0x000f680000300800 */
[----:B------:R0:W-:Y:S04]  /*343f0*/  STSM.16.M88.4 [R18], R20 ;  /* 0x0000001412007844 */ /* 0x0001e80000000200 */
[----:B0-----:R-:W-:Y:S04]  /*34400*/  STL.64 [R1+0x140], R8 ;  /* 0x0001400801007387 */ /* 0x001fe80000100a00 */
[----:B------:R-:W-:Y:S01]  /*34410*/  STL.64 [R1+0x148], R10 ;  /* 0x0001480a01007387 */ /* 0x000fe20000100a00 */
[----:B------:R-:W-:Y:S06]  /*34420*/  BAR.SYNC.DEFER_BLOCKING 0x0 ;  /* 0x0000000000007b1d */ /* 0x000fec0000010000 */
[----:B------:R-:W5:Y:S04]  /*34430*/  LDL.LU R15, [R1+0x1dc] ;  /* 0x0001dc00010f7983 */ /* 0x000f680000300800 */
[----:B------:R-:W3:Y:S04]  /*34440*/  LDL.LU R20, [R1+0x12c] ;  /* 0x00012c0001147983 */ /* 0x000ee80000300800 */
[----:B------:R-:W3:Y:S04]  /*34450*/  LDL.LU R21, [R1+0x168] ;  /* 0x0001680001157983 */ /* 0x000ee80000300800 */
[----:B------:R-:W3:Y:S04]  /*34460*/  LDL.LU R22, [R1+0x160] ;  /* 0x0001600001167983 */ /* 0x000ee80000300800 */
[----:B------:R-:W0:Y:S04]  /*34470*/  LDS.128 R8, [R7] ;  /* 0x0000000007087984 */ /* 0x000e280000000c00 */
[----:B------:R-:W3:Y:S04]  /*34480*/  LDL.LU R23, [R1+0x1e0] ;  /* 0x0001e00001177983 */ /* 0x000ee80000300800 */
[----:B0-----:R-:W-:Y:S04]  /*34490*/  STL.64 [R1+0x130], R8 ;  /* 0x0001300801007387 */ /* 0x001fe80000100a00 */
[----:B------:R0:W-:Y:S04]  /*344a0*/  STL.64 [R1+0x138], R10 ;  /* 0x0001380a01007387 */ /* 0x0001e80000100a00 */
[----:B0-----:R-:W3:Y:S01]  /*344b0*/  LDL.LU.64 R10, [R1+0xbe8] ;  /* 0x000be800010a7983 */ /* 0x001ee20000300a00 */
[----:B----4-:R-:W-:-:S02]  /*344c0*/  F2FP.BF16.F32.PACK_AB R25, R3, R2 ;  /* 0x000000020319723e */ /* 0x010fc400000010ff */
[----:B------:R-:W-:Y:S01]  /*344d0*/  F2FP.BF16.F32.PACK_AB R27, R4, R28 ;  /* 0x0000001c041b723e */ /* 0x000fe200000010ff */
[----:B------:R-:W-:Y:S08]  /*344e0*/  BAR.SYNC.DEFER_BLOCKING 0x0 ;  /* 0x0000000000007b1d */ /* 0x000ff00000010000 */
[----:B------:R-:W0:Y:S01]  /*344f0*/  LDC.64 R2, c[0x0][0x398] ;  /* 0x0000e600ff027b82 */ /* 0x000e220000000a00 */
[----:B------:R4:W-:Y:S02]  /*34500*/  STSM.16.M88.4 [R18], R24 ;  /* 0x0000001812007844 */ /* 0x0009e40000000200 */
[----:B----4-:R-:W-:-:S02]  /*34510*/  F2FP.BF16.F32.PACK_AB R24, R19, R29 ;  /* 0x0000001d1318723e */ /* 0x010fc400000010ff */
[----:B------:R-:W4:Y:S01]  /*34520*/  LDL.LU R19, [R1+0x188] ;  /* 0x0001880001137983 */ /* 0x000f220000300800 */
[----:B------:R-:W-:-:S03]  /*34530*/  F2FP.BF16.F32.PACK_AB R25, R5, R6 ;  /* 0x000000060519723e */ /* 0x000fc600000010ff */
[----:B------:R-:W4:Y:S04]  /*34540*/  LDL.LU R29, [R1+0x180] ;  /* 0x00018000011d7983 */ /* 0x000f280000300800 */
[----:B------:R-:W4:Y:S04]  /*34550*/  LDL.LU R5, [R1+0x1f4] ;  /* 0x0001f40001057983 */ /* 0x000f280000300800 */
[----:B------:R-:W4:Y:S01]  /*34560*/  LDL.LU R6, [R1+0x1ec] ;  /* 0x0001ec0001067983 */ /* 0x000f220000300800 */
[----:B------:R-:W0:Y:S01]  /*34570*/  S2R R28, SR_TID.X ;  /* 0x00000000001c7919 */ /* 0x000e220000002100 */
[----:B------:R-:W0:Y:S01]  /*34580*/  S2R R4, SR_CTAID.X ;  /* 0x0000000000047919 */ /* 0x000e220000002500 */
[----:B------:R-:W-:Y:S01]  /*34590*/  UIMAD UR4, UR6, UR4, URZ ;  /* 0x00000004060472a4 */ /* 0x000fe2000f8e02ff */
[----:B0-----:R-:W-:-:S05]  /*345a0*/  PRMT R4, R28, 0x6540, R4 ;  /* 0x000065401c047816 */ /* 0x001fca0000000004 */
[----:B------:R-:W-:Y:S01]  /*345b0*/  IMAD R28, R4, UR5, RZ ;  /* 0x00000005041c7c24 */ /* 0x000fe2000f8e02ff */
[----:B--2---:R-:W-:Y:S02]  /*345c0*/  F2FP.BF16.F32.PACK_AB R27, R13, R0 ;  /* 0x000000000d1b723e */ /* 0x004fe400000010ff */
[----:B---3--:R-:W-:Y:S01]  /*345d0*/  F2FP.BF16.F32.PACK_AB R26, R10, R11 ;  /* 0x0000000b0a1a723e */ /* 0x008fe200000010ff */
[----:B------:R-:W-:Y:S01]  /*345e0*/  BAR.SYNC.DEFER_BLOCKING 0x0 ;  /* 0x0000000000007b1d */ /* 0x000fe20000010000 */
[----:B------:R-:W-:-:S07]  /*345f0*/  F2FP.BF16.F32.PACK_AB R21, R21, R22 ;  /* 0x000000161515723e */ /* 0x000fce00000010ff */
[----:B------:R-:W0:Y:S01]  /*34600*/  LDC R4, c[0x0][0x3e8] ;  /* 0x0000fa00ff047b82 */ /* 0x000e220000000800 */
[----:B------:R-:W2:Y:S07]  /*34610*/  LDS.128 R8, [R7] ;  /* 0x0000000007087984 */ /* 0x000eae0000000c00 */
[----:B------:R-:W-:Y:S06]  /*34620*/  BAR.SYNC.DEFER_BLOCKING 0x0 ;  /* 0x0000000000007b1d */ /* 0x000fec0000010000 */
[----:B------:R-:W-:Y:S04]  /*34630*/  STSM.16.M88.4 [R18], R24 ;  /* 0x0000001812007844 */ /* 0x000fe80000000200 */
[----:B--2---:R-:W-:Y:S04]  /*34640*/  STL.64 [R1+0x150], R8 ;  /* 0x0001500801007387 */ /* 0x004fe80000100a00 */
[----:B------:R2:W-:Y:S04]  /*34650*/  STL.64 [R1+0x158], R10 ;  /* 0x0001580a01007387 */ /* 0x0005e80000100a00 */
[----:B--2---:R-:W2:Y:S04]  /*34660*/  LDL.LU.64 R10, [R1+0xbe0] ;  /* 0x000be000010a7983 */ /* 0x004ea80000300a00 */
[----:B------:R-:W3:Y:S04]  /*34670*/  LDL.LU.64 R8, [R1+0xbd8] ;  /* 0x000bd80001087983 */ /* 0x000ee80000300a00 */
[----:B------:R-:W2:Y:S04]  /*34680*/  LDL.LU R24, [R1+0x164] ;  /* 0x0001640001187983 */ /* 0x000ea80000300800 */
[----:B------:R-:W3:Y:S04]  /*34690*/  LDL.LU R25, [R1+0x16c] ;  /* 0x00016c0001197983 */ /* 0x000ee80000300800 */
[----:B------:R-:W3:Y:S04]  /*346a0*/  LDL.LU R26, [R1+0x1f0] ;  /* 0x0001f000011a7983 */ /* 0x000ee80000300800 */
[----:B------:R-:W3:Y:S01]  /*346b0*/  LDL.LU R27, [R1+0x1e8] ;  /* 0x0001e800011b7983 */ /* 0x000ee20000300800 */
[----:B------:R-:W-:Y:S01]  /*346c0*/  USHF.L.U32 UR5, UR4, 0x1, URZ ;  /* 0x0000000104057899 */ /* 0x000fe200080006ff */
[----:B------:R-:W-:Y:S01]  /*346d0*/  SHF.L.U32 R0, R28, 0x1, RZ ;  /* 0x000000011c007819 */ /* 0x000fe200000006ff */
[----:B------:R-:W-:Y:S04]  /*346e0*/  BAR.SYNC.DEFER_BLOCKING 0x0 ;  /* 0x0000000000007b1d */ /* 0x000fe80000010000 */
[----:B------:R-:W-:Y:S01]  /*346f0*/  IADD3 R0, P2, P3, R0, UR5, R2 ;  /* 0x0000000500007c10 */ /* 0x000fe2000fb5e002 */
[----:B------:R-:W-:-:S02]  /*34700*/  IMAD.HI R2, R28, 0x2, RZ ;  /* 0x000000021c027827 */ /* 0x000fc400078e02ff */
[----:B------:R-:W4:Y:S01]  /*34710*/  LDL.LU R28, [R1+0x184] ;  /* 0x00018400011c7983 */ /* 0x000f220000300800 */
[----:B------:R-:W0:Y:S01]  /*34720*/  S2R R13, SR_TID.X ;  /* 0x00000000000d7919 */ /* 0x000e220000002100 */
[----:B------:R-:W-:Y:S02]  /*34730*/  F2FP.BF16.F32.PACK_AB R22, R23, R12 ;  /* 0x0000000c1716723e */ /* 0x000fe400000010ff */
[----:B-----5:R-:W-:Y:S01]  /*34740*/  F2FP.BF16.F32.PACK_AB R23, R14, R15 ;  /* 0x0000000f0e17723e */ /* 0x020fe200000010ff */
[----:B------:R-:W-:-:S06]  /*34750*/  UIMAD.WIDE UR4, UR4, 0x2, URZ ;  /* 0x00000002040478a5 */ /* 0x000fcc000f8e02ff */
[----:B------:R-:W-:-:S05]  /*34760*/  IADD3.X R2, PT, PT, R2, UR5, R3, P2, P3 ;  /* 0x0000000502027c10 */ /* 0x000fca00097e6403 */
[----:B------:R-:W5:Y:S01]  /*34770*/  LDCU UR4, c[0x0][0x3ec] ;  /* 0x00007d80ff0477ac */ /* 0x000f620008000800 */
[----:B--2---:R-:W-:Y:S02]  /*34780*/  F2FP.BF16.F32.PACK_AB R20, R24, R20 ;  /* 0x000000141814723e */ /* 0x004fe400000010ff */
[----:B0-----:R-:W-:Y:S02]  /*34790*/  SHF.R.U32.HI R24, RZ, 0x8, R13 ;  /* 0x00000008ff187819 */ /* 0x001fe4000001160d */
[----:B------:R-:W0:Y:S01]  /*347a0*/  LDS.128 R12, [R7] ;  /* 0x00000000070c7984 */ /* 0x000e220000000c00 */
[----:B------:R-:W-:Y:S01]  /*347b0*/  BAR.SYNC.DEFER_BLOCKING 0x0 ;  /* 0x0000000000007b1d */ /* 0x000fe20000010000 */
[----:B------:R-:W-:-:S05]  /*347c0*/  SGXT.U32 R24, R24, 0x1 ;  /* 0x000000011818781a */ /* 0x000fca0000000000 */
[----:B------:R2:W-:Y:S01]  /*347d0*/  STSM.16.M88.4 [R18], R20 ;  /* 0x0000001412007844 */ /* 0x0005e20000000200 */
[----:B---3--:R-:W-:Y:S02]  /*347e0*/  F2FP.BF16.F32.PACK_AB R26, R26, R27 ;  /* 0x0000001b1a1a723e */ /* 0x008fe400000010ff */
[----:B----4-:R-:W-:Y:S01]  /*347f0*/  F2FP.BF16.F32.PACK_AB R27, R5, R6 ;  /* 0x00000006051b723e */ /* 0x010fe200000010ff */
[----:B--2---:R-:W-:-:S04]  /*34800*/  IMAD R20, R24, R4, RZ ;  /* 0x0000000418147224 */ /* 0x004fc800078e02ff */
[----:B------:R-:W-:-:S05]  /*34810*/  IMAD R3, R4, 0x2, R20 ;  /* 0x0000000204037824 */ /* 0x000fca00078e0214 */
[----:B------:R-:W-:Y:S01]  /*34820*/  LEA R21, R4, R3, 0x1 ;  /* 0x0000000304157211 */ /* 0x000fe200078e08ff */
[----:B------:R-:W-:Y:S06]  /*34830*/  BAR.SYNC.DEFER_BLOCKING 0x0 ;  /* 0x0000000000007b1d */ /* 0x000fec0000010000 */
[----:B------:R-:W2:Y:S01]  /*34840*/  LDS.128 R4, [R7] ;  /* 0x0000000007047984 */ /* 0x000ea20000000c00 */
[----:B------:R-:W-:-:S03]  /*34850*/  F2FP.BF16.F32.PACK_AB R24, R28, R25 ;  /* 0x000000191c18723e */ /* 0x000fc600000010ff */
[----:B0-----:R-:W-:Y:S01]  /*34860*/  STL.64 [R1+0x170], R12 ;  /* 0x0001700c01007387 */ /* 0x001fe20000100a00 */
[----:B------:R-:W-:Y:S01]  /*34870*/  F2FP.BF16.F32.PACK_AB R25, R19, R29 ;  /* 0x0000001d1319723e */ /* 0x000fe200000010ff */
[----:B------:R-:W-:Y:S06]  /*34880*/  BAR.SYNC.DEFER_BLOCKING 0x0 ;  /* 0x0000000000007b1d */ /* 0x000fec0000010000 */
[----:B------:R0:W-:Y:S04]  /*34890*/  STL.64 [R1+0x178], R14 ;  /* 0x0001780e01007387 */ /* 0x0001e80000100a00 */
[----:B0-----:R-:W3:Y:S04]  /*348a0*/  LDL.LU.64 R14, [R1+0xbd0] ;  /* 0x000bd000010e7983 */ /* 0x001ee80000300a00 */
[----:B------:R-:W4:Y:S04]  /*348b0*/  LDL.LU.64 R12, [R1+0xbc8] ;  /* 0x000bc800010c7983 */ /* 0x000f280000300a00 */
[----:B------:R-:W3:Y:S04]  /*348c0*/  LDL.LU R19, [R1+0x1c] ;  /* 0x00001c0001137983 */ /* 0x000ee80000300800 */
[----:B--2---:R-:W-:Y:S04]  /*348d0*/  STL.64 [R1+0x160], R4 ;  /* 0x0001600401007387 */ /* 0x004fe80000100a00 */
[----:B------:R0:W-:Y:S04]  /*348e0*/  STL.64 [R1+0x168], R6 ;  /* 0x0001680601007387 */ /* 0x0001e80000100a00 */
[----:B------:R2:W-:Y:S04]  /*348f0*/  STSM.16.M88.4 [R18], R24 ;  /* 0x0000001812007844 */ /* 0x0005e80000000200 */
[----:B0-----:R-:W3:Y:S04]  /*34900*/  LDL.LU.64 R6, [R1+0xbc0] ;  /* 0x000bc00001067983 */ /* 0x001ee80000300a00 */
[----:B------:R-:W3:Y:S04]  /*34910*/  LDL.LU.64 R4, [R1+0xbb8] ;  /* 0x000bb80001047983 */ /* 0x000ee80000300a00 */
[----:B--2---:R-:W2:Y:S01]  /*34920*/  LDL.LU R24, [R1+0x10] ;  /* 0x0000100001187983 */ /* 0x004ea20000300800 */
[----:B------:R-:W-:Y:S01]  /*34930*/  BAR.SYNC.DEFER_BLOCKING 0x0 ;  /* 0x0000000000007b1d */ /* 0x000fe20000010000 */
[----:B------:R-:W-:-:S07]  /*34940*/  LEA R28, P2, R20, R0, 0x1 ;  /* 0x00000000141c7211 */ /* 0x000fce00078408ff */
[----:B------:R-:W0:Y:S01]  /*34950*/  LDC R26, c[0x0][0x3e8] ;  /* 0x0000fa00ff1a7b82 */ /* 0x000e220000000800 */
[----:B------:R-:W3:Y:S01]  /*34960*/  LDL.LU R25, [R1+0x14] ;  /* 0x0000140001197983 */ /* 0x000ee20000300800 */
[----:B------:R-:W-:Y:S02]  /*34970*/  LEA.HI.X.SX32 R29, R20, R2, 0x1, P2 ;  /* 0x00000002141d7211 */ /* 0x000fe400010f0eff */
[C---:B------:R-:W-:Y:S01]  /*34980*/  LEA R22, P2, R3.reuse, R0, 0x1 ;  /* 0x0000000003167211 */ /* 0x040fe200078408ff */
[----:B------:R-:W4:Y:S03]  /*34990*/  LDL.LU R18, [R1] ;  /* 0x0000000001127983 */ /* 0x000f260000300800 */
[----:B------:R-:W-:Y:S01]  /*349a0*/  LEA.HI.X.SX32 R23, R3, R2, 0x1, P2 ;  /* 0x0000000203177211 */ /* 0x000fe200010f0eff */
[----:B--2---:R-:W-:Y:S04]  /*349b0*/  STG.E.U16 desc[UR10][R28.64], R24 ;  /* 0x000000181c007986 */ /* 0x004fe8000c10150a */
[----:B---3--:R2:W-:Y:S04]  /*349c0*/  STG.E.U16 desc[UR10][R22.64], R25 ;  /* 0x0000001916007986 */ /* 0x0085e8000c10150a */
[----:B--2---:R-:W2:Y:S01]  /*349d0*/  LDL.LU R23, [R1+0x18] ;  /* 0x0000180001177983 */ /* 0x004ea20000300800 */
[----:B------:R-:W-:Y:S01]  /*349e0*/  LEA R20, P3, R21, R0, 0x1 ;  /* 0x0000000015147211 */ /* 0x000fe200078608ff */
[----:B0-----:R-:W-:-:S03]  /*349f0*/  IMAD R3, R26, 0x2, R21 ;  /* 0x000000021a037824 */ /* 0x001fc600078e0215 */
[----:B------:R-:W-:Y:S02]  /*34a00*/  LEA.HI.X.SX32 R21, R21, R2, 0x1, P3 ;  /* 0x0000000215157211 */ /* 0x000fe400018f0eff */
[----:B------:R-:W-:Y:S02]  /*34a10*/  LEA R22, P2, R3, R0, 0x1 ;  /* 0x0000000003167211 */ /* 0x000fe400078408ff */
[----:B------:R-:W-:Y:S02]  /*34a20*/  PRMT R27, R24, 0x7632, R27 ;  /* 0x00007632181b7816 */ /* 0x000fe4000000001b */
[----:B------:R-:W-:Y:S02]  /*34a30*/  PRMT R28, R25, 0x7632, R28 ;  /* 0x00007632191c7816 */ /* 0x000fe4000000001c */
[----:B------:R-:W-:Y:S01]  /*34a40*/  PRMT R17, R19, 0x7632, R17 ;  /* 0x0000763213117816 */ /* 0x000fe20000000011 */
[----:B--2---:R0:W-:Y:S02]  /*34a50*/  STG.E.U16 desc[UR10][R20.64], R23 ;  /* 0x0000001714007986 */ /* 0x0041e4000c10150a */
[----:B0-----:R-:W-:Y:S01]  /*34a60*/  IMAD R20, R26, 0x2, R3 ;  /* 0x000000021a147824 */ /* 0x001fe200078e0203 */
[----:B------:R-:W-:-:S02]  /*34a70*/  MOV R21, R23 ;  /* 0x0000001700157202 */ /* 0x000fc40000000f00 */
[----:B------:R-:W-:Y:S02]  /*34a80*/  LEA.HI.X.SX32 R23, R3, R2, 0x1, P2 ;  /* 0x0000000203177211 */ /* 0x000fe400010f0eff */
[----:B------:R-:W-:Y:S02]  /*34a90*/  LEA R24, P2, R20, R0, 0x1 ;  /* 0x0000000014187211 */ /* 0x000fe400078408ff */
[----:B------:R-:W-:Y:S02]  /*34aa0*/  LEA R3, R26, R20, 0x1 ;  /* 0x000000141a037211 */ /* 0x000fe400078e08ff */
[----:B------:R-:W-:Y:S02]  /*34ab0*/  LEA.HI.X.SX32 R25, R20, R2, 0x1, P2 ;  /* 0x0000000214197211 */ /* 0x000fe400010f0eff */
[----:B------:R-:W-:Y:S01]  /*34ac0*/  LEA R20, P2, R3, R0, 0x1 ;  /* 0x0000000003147211 */ /* 0x000fe200078408ff */
[----:B------:R-:W-:Y:S01]  /*34ad0*/  IMAD R26, R26, 0x2, R3 ;  /* 0x000000021a1a7824 */ /* 0x000fe200078e0203 */
[----:B------:R-:W-:-:S02]  /*34ae0*/  PRMT R29, R21, 0x7632, R29 ;  /* 0x00007632151d7816 */ /* 0x000fc4000000001d */
[----:B------:R-:W-:Y:S02]  /*34af0*/  LEA.HI.X.SX32 R21, R3, R2, 0x1, P2 ;  /* 0x0000000203157211 */ /* 0x000fe400010f0eff */
[----:B------:R-:W0:Y:S01]  /*34b00*/  LDC R3, c[0x0][0x3e8] ;  /* 0x0000fa00ff037b82 */ /* 0x000e220000000800 */
[----:B------:R2:W-:Y:S04]  /*34b10*/  STG.E.U16 desc[UR10][R22.64], R19 ;  /* 0x0000001316007986 */ /* 0x0005e8000c10150a */
[----:B------:R3:W-:Y:S04]  /*34b20*/  STG.E.U16 desc[UR10][R24.64], R27 ;  /* 0x0000001b18007986 */ /* 0x0007e8000c10150a */
[----:B------:R1:W-:Y:S04]  /*34b30*/  STG.E.U16 desc[UR10][R20.64], R28 ;  /* 0x0000001c14007986 */ /* 0x0003e8000c10150a */
[----:B--2---:R-:W2:Y:S01]  /*34b40*/  LDL.LU R19, [R1+0xc] ;  /* 0x00000c0001137983 */ /* 0x004ea20000300800 */
[----:B---3--:R-:W3:Y:S08]  /*34b50*/  LDC R25, c[0x0][0x3e8] ;  /* 0x0000fa00ff197b82 */ /* 0x008ef00000000800 */
[----:B-1----:R-:W1:Y:S01]  /*34b60*/  LDC R20, c[0x0][0x3e8] ;  /* 0x0000fa00ff147b82 */ /* 0x002e620000000800 */
[----:B------:R-:W-:-:S02]  /*34b70*/  LEA R22, P2, R26, R0, 0x1 ;  /* 0x000000001a167211 */ /* 0x000fc400078408ff */
[----:B0-----:R-:W-:Y:S02]  /*34b80*/  LEA R3, R3, R26, 0x1 ;  /* 0x0000001a03037211 */ /* 0x001fe400078e08ff */
[----:B------:R-:W-:Y:S02]  /*34b90*/  LEA.HI.X.SX32 R23, R26, R2, 0x1, P2 ;  /* 0x000000021a177211 */ /* 0x000fe400010f0eff */
[----:B------:R-:W-:-:S04]  /*34ba0*/  LEA R26, P2, R3, R0, 0x1 ;  /* 0x00000000031a7211 */ /* 0x000fc800078408ff */
[----:B------:R-:W-:Y:S01]  /*34bb0*/  LEA.HI.X.SX32 R27, R3, R2, 0x1, P2 ;  /* 0x00000002031b7211 */ /* 0x000fe200010f0eff */
[----:B---3--:R-:W-:-:S05]  /*34bc0*/  IMAD R25, R25, 0x2, R3 ;  /* 0x0000000219197824 */ /* 0x008fca00078e0203 */
[C---:B------:R-:W-:Y:S02]  /*34bd0*/  LEA R24, P2, R25.reuse, R0, 0x1 ;  /* 0x0000000019187211 */ /* 0x040fe400078408ff */
[C---:B-1----:R-:W-:Y:S02]  /*34be0*/  LEA R21, R20.reuse, R25, 0x1 ;  /* 0x0000001914157211 */ /* 0x042fe400078e08ff */
[----:B------:R-:W-:Y:S01]  /*34bf0*/  LEA.HI.X.SX32 R25, R25, R2, 0x1, P2 ;  /* 0x0000000219197211 */ /* 0x000fe200010f0eff */
[----:B------:R-:W-:Y:S04]  /*34c00*/  STG.E.U16 desc[UR10][R22.64], R29 ;  /* 0x0000001d16007986 */ /* 0x000fe8000c10150a */
[----:B------:R0:W-:Y:S04]  /*34c10*/  STG.E.U16 desc[UR10][R26.64], R17 ;  /* 0x000000111a007986 */ /* 0x0001e8000c10150a */
[----:B----4-:R1:W-:Y:S04]  /*34c20*/  STG.E.U16 desc[UR10][R24.64], R18 ;  /* 0x0000001218007986 */ /* 0x0103e8000c10150a */
[----:B0-----:R-:W3:Y:S01]  /*34c30*/  LDL.LU R17, [R1+0xbb4] ;  /* 0x000bb40001117983 */ /* 0x001ee20000300800 */
[----:B------:R-:W-:Y:S01]  /*34c40*/  IMAD R3, R20, 0x2, R21 ;  /* 0x0000000214037824 */ /* 0x000fe200078e0215 */
[----:B------:R-:W0:Y:S02]  /*34c50*/  LDC R27, c[0x0][0x3e8] ;  /* 0x0000fa00ff1b7b82 */ /* 0x000e240000000800 */
[----:B-1----:R-:W4:Y:S01]  /*34c60*/  LDL.LU R25, [R1+0x4] ;  /* 0x0000040001197983 */ /* 0x002f220000300800 */
[----:B------:R-:W-:-:S04]  /*34c70*/  LEA R20, P3, R21, R0, 0x1 ;  /* 0x0000000015147211 */ /* 0x000fc800078608ff */
[----:B------:R-:W-:Y:S02]  /*34c80*/  LEA.HI.X.SX32 R21, R21, R2, 0x1, P3 ;  /* 0x0000000215157211 */ /* 0x000fe400018f0eff */
[----:B------:R-:W-:Y:S02]  /*34c90*/  PRMT R26, R18, 0x7632, R26 ;  /* 0x00007632121a7816 */ /* 0x000fe4000000001a */
[C---:B------:R-:W-:Y:S01]  /*34ca0*/  LEA R22, P2, R3.reuse, R0, 0x1 ;  /* 0x0000000003167211 */ /* 0x040fe200078408ff */
[----:B----4-:R1:W-:Y:S04]  /*34cb0*/  STG.E.U16 desc[UR10][R20.64], R25 ;  /* 0x0000001914007986 */ /* 0x0103e8000c10150a */
[----:B-1----:R-:W4:Y:S04]  /*34cc0*/  LDL.LU R20, [R1+0x8] ;  /* 0x0000080001147983 */ /* 0x002f280000300800 */
[----:B------:R-:W3:Y:S01]  /*34cd0*/  LDL.LU R18, [R1+0xbb0] ;  /* 0x000bb00001127983 */ /* 0x000ee20000300800 */
[----:B------:R-:W-:-:S02]  /*34ce0*/  LEA.HI.X.SX32 R23, R3, R2, 0x1, P2 ;  /* 0x0000000203177211 */ /* 0x000fc400010f0eff */
[----:B0-----:R-:W-:-:S04]  /*34cf0*/  LEA R3, R27, R3, 0x1 ;  /* 0x000000031b037211 */ /* 0x001fc800078e08ff */
[----:B------:R-:W-:Y:S02]  /*34d00*/  LEA R24, P2, R3, R0, 0x1 ;  /* 0x0000000003187211 */ /* 0x000fe400078408ff */
[----:B------:R-:W-:Y:S02]  /*34d10*/  PRMT R28, R25, 0x7632, R28 ;  /* 0x00007632191c7816 */ /* 0x000fe4000000001c */
[----:B------:R-:W-:Y:S02]  /*34d20*/  LEA.HI.X.SX32 R25, R3, R2, 0x1, P2 ;  /* 0x0000000203197211 */ /* 0x000fe400010f0eff */
[----:B--2---:R-:W-:Y:S01]  /*34d30*/  PRMT R7, R19, 0x7632, R7 ;  /* 0x0000763213077816 */ /* 0x004fe20000000007 */
[----:B------:R-:W-:Y:S01]  /*34d40*/  IMAD R21, R27, 0x2, R3 ;  /* 0x000000021b157824 */ /* 0x000fe200078e0203 */
[----:B----4-:R-:W-:Y:S04]  /*34d50*/  STG.E.U16 desc[UR10][R22.64], R20 ;  /* 0x0000001416007986 */ /* 0x010fe8000c10150a */
[----:B------:R0:W-:Y:S04]  /*34d60*/  STG.E.U16 desc[UR10][R24.64], R19 ;  /* 0x0000001318007986 */ /* 0x0001e8000c10150a */
[----:B0-----:R-:W2:Y:S01]  /*34d70*/  LDL.LU R19, [R1+0xbac] ;  /* 0x000bac0001137983 */ /* 0x001ea20000300800 */
[----:B------:R-:W-:-:S02]  /*34d80*/  PRMT R29, R20, 0x7632, R29 ;  /* 0x00007632141d7816 */ /* 0x000fc4000000001d */
[----:B------:R-:W-:Y:S02]  /*34d90*/  LEA R20, P3, R21, R0, 0x1 ;  /* 0x0000000015147211 */ /* 0x000fe400078608ff */
[----:B------:R-:W-:Y:S02]  /*34da0*/  LEA R23, R27, R21, 0x1 ;  /* 0x000000151b177211 */ /* 0x000fe400078e08ff */
[----:B------:R-:W-:-:S05]  /*34db0*/  LEA.HI.X.SX32 R21, R21, R2, 0x1, P3 ;  /* 0x0000000215157211 */ /* 0x000fca00018f0eff */
[----:B------:R0:W-:Y:S01]  /*34dc0*/  STG.E.U16 desc[UR10][R20.64], R26 ;  /* 0x0000001a14007986 */ /* 0x0001e2000c10150a */
[----:B------:R-:W-:Y:S01]  /*34dd0*/  LEA R22, P2, R23, R0, 0x1 ;  /* 0x0000000017167211 */ /* 0x000fe200078408ff */
[----:B0-----:R-:W0:Y:S01]  /*34de0*/  LDC R21, c[0x0][0x3e8] ;  /* 0x0000fa00ff157b82 */ /* 0x001e220000000800 */
[----:B------:R-:W-:Y:S02]  /*34df0*/  IMAD R3, R27, 0x2, R23 ;  /* 0x000000021b037824 */ /* 0x000fe400078e0217 */
[----:B------:R-:W-:-:S03]  /*34e00*/  LEA.HI.X.SX32 R23, R23, R2, 0x1, P2 ;  /* 0x0000000217177211 */ /* 0x000fc600010f0eff */
[----:B------:R-:W-:Y:S02]  /*34e10*/  LEA R24, P2, R3, R0, 0x1 ;  /* 0x0000000003187211 */ /* 0x000fe400078408ff */
[----:B------:R1:W-:Y:S01]  /*34e20*/  STG.E.U16 desc[UR10][R22.64], R28 ;  /* 0x0000001c16007986 */ /* 0x0003e2000c10150a */
[----:B------:R-:W-:Y:S02]  /*34e30*/  LEA R27, R27, R3, 0x1 ;  /* 0x000000031b1b7211 */ /* 0x000fe400078e08ff */
[----:B------:R-:W-:Y:S02]  /*34e40*/  LEA.HI.X.SX32 R25, R3, R2, 0x1, P2 ;  /* 0x0000000203197211 */ /* 0x000fe400010f0eff */
[----:B------:R-:W-:Y:S01]  /*34e50*/  LEA R20, P2, R27, R0, 0x1 ;  /* 0x000000001b147211 */ /* 0x000fe200078408ff */
[----:B-1----:R-:W1:Y:S01]  /*34e60*/  LDC R28, c[0x0][0x3e8] ;  /* 0x0000fa00ff1c7b82 */ /* 0x002e620000000800 */
[----:B0-----:R-:W-:Y:S02]  /*34e70*/  IMAD R26, R21, 0x2, R27 ;  /* 0x00000002151a7824 */ /* 0x001fe400078e021b */
[----:B------:R-:W-:Y:S01]  /*34e80*/  LEA.HI.X.SX32 R21, R27, R2, 0x1, P2 ;  /* 0x000000021b157211 */ /* 0x000fe200010f0eff */
[----:B------:R-:W-:Y:S04]  /*34e90*/  STG.E.U16 desc[UR10][R24.64], R29 ;  /* 0x0000001d18007986 */ /* 0x000fe8000c10150a */
[----:B------:R0:W-:Y:S02]  /*34ea0*/  STG.E.U16 desc[UR10][R20.64], R7 ;  /* 0x0000000714007986 */ /* 0x0001e4000c10150a */
[----:B0-----:R-:W0:Y:S01]  /*34eb0*/  LDC R21, c[0x0][0x3e8] ;  /* 0x0000fa00ff157b82 */ /* 0x001e220000000800 */
[----:B-1----:R-:W-:Y:S01]  /*34ec0*/  LEA R3, R28, R26, 0x1 ;  /* 0x0000001a1c037211 */ /* 0x002fe200078e08ff */
[----:B------:R-:W4:Y:S01]  /*34ed0*/  LDL.LU R7, [R1+0x2c] ;  /* 0x00002c0001077983 */ /* 0x000f220000300800 */
[----:B------:R-:W-:-:S02]  /*34ee0*/  LEA R22, P2, R26, R0, 0x1 ;  /* 0x000000001a167211 */ /* 0x000fc400078408ff */
[C---:B------:R-:W-:Y:S01]  /*34ef0*/  LEA R24, P3, R3.reuse, R0, 0x1 ;  /* 0x0000000003187211 */ /* 0x040fe200078608ff */
[----:B------:R-:W-:Y:S01]  /*34f00*/  IMAD R28, R28, 0x2, R3 ;  /* 0x000000021c1c7824 */ /* 0x000fe200078e0203 */
[-C--:B------:R-:W-:Y:S02]  /*34f10*/  LEA.HI.X.SX32 R23, R26, R2.reuse, 0x1, P2 ;  /* 0x000000021a177211 */ /* 0x080fe400010f0eff */
[----:B------:R-:W-:Y:S02]  /*34f20*/  LEA.HI.X.SX32 R25, R3, R2, 0x1, P3 ;  /* 0x0000000203197211 */ /* 0x000fe400018f0eff */
[C---:B------:R-:W-:Y:S01]  /*34f30*/  LEA R26, P2, R28.reuse, R0, 0x1 ;  /* 0x000000001c1a7211 */ /* 0x040fe200078408ff */
[----:B------:R-:W-:Y:S03]  /*34f40*/  STG.E.U16 desc[UR10][R22.64], R16 ;  /* 0x0000001016007986 */ /* 0x000fe6000c10150a */
[----:B------:R-:W-:Y:S01]  /*34f50*/  LEA.HI.X.SX32 R27, R28, R2, 0x1, P2 ;  /* 0x000000021c1b7211 */ /* 0x000fe200010f0eff */
[----:B---3--:R1:W-:Y:S01]  /*34f60*/  STG.E.U16 desc[UR10][R24.64], R17 ;  /* 0x0000001118007986 */ /* 0x0083e2000c10150a */
[----:B0-----:R-:W-:-:S02]  /*34f70*/  LEA R3, R21, R28, 0x1 ;  /* 0x0000001c15037211 */ /* 0x001fc400078e08ff */
[----:B-1----:R-:W-:Y:S02]  /*34f80*/  PRMT R24, R17, 0x7632, R24 ;  /* 0x0000763211187816 */ /* 0x002fe40000000018 */
[----:B------:R-:W0:Y:S01]  /*34f90*/  LDC R17, c[0x0][0x3e8] ;  /* 0x0000fa00ff117b82 */ /* 0x000e220000000800 */
[C---:B------:R-:W-:Y:S01]  /*34fa0*/  LEA R22, P2, R3.reuse, R0, 0x1 ;  /* 0x0000000003167211 */ /* 0x040fe200078408ff */
[----:B------:R1:W-:Y:S03]  /*34fb0*/  STG.E.U16 desc[UR10][R26.64], R18 ;  /* 0x000000121a007986 */ /* 0x0003e6000c10150a */
[----:B------:R-:W-:Y:S02]  /*34fc0*/  LEA.HI.X.SX32 R23, R3, R2, 0x1, P2 ;  /* 0x0000000203177211 */ /* 0x000fe400010f0eff */
[----:B-1----:R-:W-:Y:S01]  /*34fd0*/  PRMT R18, R16, 0x7632, R18 ;  /* 0x0000763210127816 */ /* 0x002fe20000000012 */
[----:B------:R-:W-:-:S02]  /*34fe0*/  IMAD R16, R21, 0x2, R3 ;  /* 0x0000000215107824 */ /* 0x000fc400078e0203 */
[----:B------:R-:W1:Y:S03]  /*34ff0*/  LDC R3, c[0x0][0x3e8] ;  /* 0x0000fa00ff037b82 */ /* 0x000e660000000800 */
[C---:B------:R-:W-:Y:S02]  /*35000*/  LEA R20, P3, R16.reuse, R0, 0x1 ;  /* 0x0000000010147211 */ /* 0x040fe400078608ff */
[----:B0-----:R-:W-:Y:S02]  /*35010*/  LEA R17, R17, R16, 0x1 ;  /* 0x0000001011117211 */ /* 0x001fe400078e08ff */
[----:B------:R-:W-:Y:S02]  /*35020*/  LEA.HI.X.SX32 R21, R16, R2, 0x1, P3 ;  /* 0x0000000210157211 */ /* 0x000fe400018f0eff */
[----:B------:R-:W-:Y:S01]  /*35030*/  LEA R16, P2, R17, R0, 0x1 ;  /* 0x0000000011107211 */ /* 0x000fe200078408ff */
[----:B-1----:R-:W-:-:S03]  /*35040*/  IMAD R3, R3, 0x2, R17 ;  /* 0x0000000203037824 */ /* 0x002fc600078e0211 */
[----:B------:R-:W-:Y:S02]  /*35050*/  LEA.HI.X.SX32 R17, R17, R2, 0x1, P2 ;  /* 0x0000000211117211 */ /* 0x000fe400010f0eff */
[----:B------:R-:W-:Y:S02]  /*35060*/  PRMT R25, R18, 0x7632, R25 ;  /* 0x0000763212197816 */ /* 0x000fe40000000019 */
[----:B--2---:R-:W-:Y:S01]  /*35070*/  PRMT R26, R19, 0x7632, R26 ;  /* 0x00007632131a7816 */ /* 0x004fe2000000001a */
[----:B------:R0:W-:Y:S04]  /*35080*/  STG.E.U16 desc[UR10][R22.64], R19 ;  /* 0x0000001316007986 */ /* 0x0001e8000c10150a */
[----:B------:R1:W-:Y:S01]  /*35090*/  STG.E.U16 desc[UR10][R20.64], R18 ;  /* 0x0000001214007986 */ /* 0x0003e2000c10150a */
[----:B0-----:R-:W0:Y:S03]  /*350a0*/  LDC R19, c[0x0][0x3e8] ;  /* 0x0000fa00ff137b82 */ /* 0x001e260000000800 */
[----:B------:R2:W-:Y:S05]  /*350b0*/  STG.E.U16 desc[UR10][R16.64], R24 ;  /* 0x0000001810007986 */ /* 0x0005ea000c10150a */
[----:B-1----:R-:W1:Y:S08]  /*350c0*/  LDC R21, c[0x0][0x3e8] ;  /* 0x0000fa00ff157b82 */ /* 0x002e700000000800 */
[----:B--2---:R-:W2:Y:S01]  /*350d0*/  LDC R17, c[0x0][0x3e8] ;  /* 0x0000fa00ff117b82 */ /* 0x004ea20000000800 */
[----:B------:R-:W-:-:S02]  /*350e0*/  LEA R22, P2, R3, R0, 0x1 ;  /* 0x0000000003167211 */ /* 0x000fc400078408ff */
[----:B0-----:R-:W-:Y:S02]  /*350f0*/  LEA R19, R19, R3, 0x1 ;  /* 0x0000000313137211 */ /* 0x001fe400078e08ff */
[----:B------:R-:W-:-:S03]  /*35100*/  LEA.HI.X.SX32 R23, R3, R2, 0x1, P2 ;  /* 0x0000000203177211 */ /* 0x000fc600010f0eff */
[----:B-1----:R-:W-:Y:S01]  /*35110*/  IMAD R3, R21, 0x2, R19 ;  /* 0x0000000215037824 */ /* 0x002fe200078e0213 */
[----:B------:R-:W-:Y:S01]  /*35120*/  LEA R18, P2, R19, R0, 0x1 ;  /* 0x0000000013127211 */ /* 0x000fe200078408ff */
[----:B------:R0:W-:Y:S03]  /*35130*/  STG.E.U16 desc[UR10][R22.64], R25 ;  /* 0x0000001916007986 */ /* 0x0001e6000c10150a */
[----:B--2---:R-:W-:Y:S02]  /*35140*/  LEA R16, R17, R3, 0x1 ;  /* 0x0000000311107211 */ /* 0x004fe400078e08ff */
[----:B------:R-:W-:Y:S02]  /*35150*/  LEA.HI.X.SX32 R19, R19, R2, 0x1, P2 ;  /* 0x0000000213137211 */ /* 0x000fe400010f0eff */
[----:B0-----:R-:W-:Y:S01]  /*35160*/  LEA R22, P3, R16, R0, 0x1 ;  /* 0x0000000010167211 */ /* 0x001fe200078608ff */
[----:B------:R-:W-:-:S02]  /*35170*/  IMAD R17, R17, 0x2, R16 ;  /* 0x0000000211117824 */ /* 0x000fc400078e0210 */
[----:B------:R0:W-:Y:S01]  /*35180*/  STG.E.U16 desc[UR10][R18.64], R26 ;  /* 0x0000001a12007986 */ /* 0x0001e2000c10150a */
[----:B------:R-:W-:-:S03]  /*35190*/  LEA.HI.X.SX32 R23, R16, R2, 0x1, P3 ;  /* 0x0000000210177211 */ /* 0x000fc600018f0eff */
[----:B------:R-:W2:Y:S04]  /*351a0*/  LDL.LU R16, [R1+0x20] ;  /* 0x0000200001107983 */ /* 0x000ea80000300800 */
[----:B0-----:R-:W3:Y:S04]  /*351b0*/  LDL.LU R18, [R1+0x24] ;  /* 0x0000240001127983 */ /* 0x001ee80000300800 */
[----:B------:R-:W5:Y:S01]  /*351c0*/  LDL.LU R19, [R1+0x28] ;  /* 0x0000280001137983 */ /* 0x000f620000300800 */
[----:B------:R-:W-:-:S04]  /*351d0*/  LEA R20, P2, R3, R0, 0x1 ;  /* 0x0000000003147211 */ /* 0x000fc800078408ff */
[----:B------:R-:W-:Y:S02]  /*351e0*/  LEA.HI.X.SX32 R21, R3, R2, 0x1, P2 ;  /* 0x0000000203157211 */ /* 0x000fe400010f0eff */
[----:B------:R-:W-:-:S04]  /*351f0*/  LEA R24, P2, R17, R0, 0x1 ;  /* 0x0000000011187211 */ /* 0x000fc800078408ff */
[----:B------:R-:W-:Y:S02]  /*35200*/  LEA.HI.X.SX32 R25, R17, R2, 0x1, P2 ;  /* 0x0000000211197211 */ /* 0x000fe400010f0eff */
[----:B----4-:R-:W-:Y:S01]  /*35210*/  PRMT R26, R7, 0x7632, R26 ;  /* 0x00007632071a7816 */ /* 0x010fe2000000001a */
[----:B--2---:R-:W-:Y:S04]  /*35220*/  STG.E.U16 desc[UR10][R20.64], R16 ;  /* 0x0000001014007986 */ /* 0x004fe8000c10150a */
[----:B---3--:R0:W-:Y:S02]  /*35230*/  STG.E.U16 desc[UR10][R22.64], R18 ;  /* 0x0000001216007986 */ /* 0x0081e4000c10150a */
[----:B0-----:R-:W0:Y:S02]  /*35240*/  LDC R22, c[0x0][0x3e8] ;  /* 0x0000fa00ff167b82 */ /* 0x001e240000000800 */
[----:B-----5:R-:W-:Y:S01]  /*35250*/  STG.E.U16 desc[UR10][R24.64], R19 ;  /* 0x0000001318007986 */ /* 0x020fe2000c10150a */
[----:B------:R-:W-:-:S02]  /*35260*/  PRMT R23, R16, 0x7632, R23 ;  /* 0x0000763210177816 */ /* 0x000fc40000000017 */
[----:B0-----:R-:W-:-:S04]  /*35270*/  LEA R3, R22, R17, 0x1 ;  /* 0x0000001116037211 */ /* 0x001fc800078e08ff */
[----:B------:R-:W-:-:S04]  /*35280*/  LEA R20, P2, R3, R0, 0x1 ;  /* 0x0000000003147211 */ /* 0x000fc800078408ff */
[----:B------:R-:W-:-:S05]  /*35290*/  LEA.HI.X.SX32 R21, R3, R2, 0x1, P2 ;  /* 0x0000000203157211 */ /* 0x000fca00010f0eff */
[----:B------:R0:W-:Y:S01]  /*352a0*/  STG.E.U16 desc[UR10][R20.64], R7 ;  /* 0x0000000714007986 */ /* 0x0001e2000c10150a */
[----:B------:R-:W-:Y:S01]  /*352b0*/  IMAD R16, R22, 0x2, R3 ;  /* 0x0000000216107824 */ /* 0x000fe200078e0203 */
[----:B0-----:R-:W0:Y:S01]  /*352c0*/  LDC R21, c[0x0][0x3e8] ;  /* 0x0000fa00ff157b82 */ /* 0x001e220000000800 */
[----:B------:R-:W-:Y:S01]  /*352d0*/  PRMT R24, R18, 0x7632, R24 ;  /* 0x0000763212187816 */ /* 0x000fe20000000018 */
[----:B------:R-:W2:Y:S02]  /*352e0*/  LDL.LU R7, [R1+0x3c] ;  /* 0x00003c0001077983 */ /* 0x000ea40000300800 */
[----:B------:R-:W-:Y:S02]  /*352f0*/  LEA R18, P3, R16, R0, 0x1 ;  /* 0x0000000010127211 */ /* 0x000fe400078608ff */
[----:B------:R-:W-:Y:S02]  /*35300*/  LEA R17, R22, R16, 0x1 ;  /* 0x0000001016117211 */ /* 0x000fe400078e08ff */
[----:B------:R-:W-:-:S02]  /*35310*/  PRMT R25, R19, 0x7632, R25 ;  /* 0x0000763213197816 */ /* 0x000fc40000000019 */
[----:B------:R-:W-:Y:S01]  /*35320*/  LEA.HI.X.SX32 R19, R16, R2, 0x1, P3 ;  /* 0x0000000210137211 */ /* 0x000fe200018f0eff */
[----:B------:R-:W-:Y:S01]  /*35330*/  IMAD R3, R22, 0x2, R17 ;  /* 0x0000000216037824 */ /* 0x000fe200078e0211 */
[----:B------:R-:W-:-:S04]  /*35340*/  LEA R16, P2, R17, R0, 0x1 ;  /* 0x0000000011107211 */ /* 0x000fc800078408ff */
[----:B------:R-:W-:Y:S02]  /*35350*/  LEA.HI.X.SX32 R17, R17, R2, 0x1, P2 ;  /* 0x0000000211117211 */ /* 0x000fe400010f0eff */
[----:B------:R-:W-:Y:S01]  /*35360*/  LEA R22, P2, R3, R0, 0x1 ;  /* 0x0000000003167211 */ /* 0x000fe200078408ff */
[----:B------:R1:W-:Y:S01]  /*35370*/  STG.E.U16 desc[UR10][R18.64], R23 ;  /* 0x0000001712007986 */ /* 0x0003e2000c10150a */
[----:B0-----:R-:W-:Y:S02]  /*35380*/  LEA R20, R21, R3, 0x1 ;  /* 0x0000000315147211 */ /* 0x001fe400078e08ff */
[----:B-1----:R-:W-:Y:S02]  /*35390*/  LEA.HI.X.SX32 R23, R3, R2, 0x1, P2 ;  /* 0x0000000203177211 */ /* 0x002fe400010f0eff */
[C---:B------:R-:W-:Y:S01]  /*353a0*/  LEA R18, P2, R20.reuse, R0, 0x1 ;  /* 0x0000000014127211 */ /* 0x040fe200078408ff */
[----:B------:R0:W-:Y:S03]  /*353b0*/  STG.E.U16 desc[UR10][R16.64], R24 ;  /* 0x0000001810007986 */ /* 0x0001e6000c10150a */
[----:B------:R-:W-:Y:S01]  /*353c0*/  LEA.HI.X.SX32 R19, R20, R2, 0x1, P2 ;  /* 0x0000000214137211 */ /* 0x000fe200010f0eff */
[----:B------:R-:W-:Y:S04]  /*353d0*/  STG.E.U16 desc[UR10][R22.64], R25 ;  /* 0x0000001916007986 */ /* 0x000fe8000c10150a */
[----:B------:R1:W-:Y:S01]  /*353e0*/  STG.E.U16 desc[UR10][R18.64], R26 ;  /* 0x0000001a12007986 */ /* 0x0003e2000c10150a */
[----:B------:R-:W-:Y:S01]  /*353f0*/  IMAD R3, R21, 0x2, R20 ;  /* 0x0000000215037824 */ /* 0x000fe200078e0214 */
[----:B0-----:R-:W0:Y:S02]  /*35400*/  LDC R17, c[0x0][0x3e8] ;  /* 0x0000fa00ff117b82 */ /* 0x001e240000000800 */
[----:B-1----:R-:W3:Y:S02]  /*35410*/  LDL.LU R19, [R1+0x30] ;  /* 0x0000300001137983 */ /* 0x002ee40000300800 */
[----:B------:R-:W-:-:S02]  /*35420*/  LEA R20, P2, R3, R0, 0x1 ;  /* 0x0000000003147211 */ /* 0x000fc400078408ff */
[----:B------:R-:W4:Y:S02]  /*35430*/  LDL.LU R18, [R1+0x38] ;  /* 0x0000380001127983 */ /* 0x000f240000300800 */
[----:B------:R-:W-:Y:S02]  /*35440*/  LEA.HI.X.SX32 R21, R3, R2, 0x1, P2 ;  /* 0x0000000203157211 */ /* 0x000fe400010f0eff */
[C---:B0-----:R-:W-:Y:S02]  /*35450*/  LEA R16, R17.reuse, R3, 0x1 ;  /* 0x0000000311107211 */ /* 0x041fe400078e08ff */
[----:B------:R-:W0:Y:S01]  /*35460*/  LDC R3, c[0x0][0x3e8] ;  /* 0x0000fa00ff037b82 */ /* 0x000e220000000800 */
[----:B---3--:R1:W-:Y:S04]  /*35470*/  STG.E.U16 desc[UR10][R20.64], R19 ;  /* 0x0000001314007986 */ /* 0x0083e8000c10150a */
[----:B-1----:R-:W3:Y:S01]  /*35480*/  LDL.LU R21, [R1+0x34] ;  /* 0x0000340001157983 */ /* 0x002ee20000300800 */
[----:B------:R-:W-:Y:S01]  /*35490*/  IMAD R17, R17, 0x2, R16 ;  /* 0x0000000211117824 */ /* 0x000fe200078e0210 */
[----:B------:R-:W-:-:S04]  /*354a0*/  LEA R22, P3, R16, R0, 0x1 ;  /* 0x0000000010167211 */ /* 0x000fc800078608ff */
[----:B------:R-:W-:Y:S02]  /*354b0*/  LEA R24, P2, R17, R0, 0x1 ;  /* 0x0000000011187211 */ /* 0x000fe400078408ff */
[----:B0-----:R-:W-:Y:S02]  /*354c0*/  LEA R3, R3, R17, 0x1 ;  /* 0x0000001103037211 */ /* 0x001fe400078e08ff */
[-C--:B------:R-:W-:Y:S02]  /*354d0*/  LEA.HI.X.SX32 R23, R16, R2.reuse, 0x1, P3 ;  /* 0x0000000210177211 */ /* 0x080fe400018f0eff */
[----:B------:R-:W-:Y:S02]  /*354e0*/  LEA.HI.X.SX32 R25, R17, R2, 0x1, P2 ;  /* 0x0000000211197211 */ /* 0x000fe400010f0eff */
[----:B------:R-:W-:Y:S02]  /*354f0*/  LEA R20, P2, R3, R0, 0x1 ;  /* 0x0000000003147211 */ /* 0x000fe400078408ff */
[----:B--2---:R-:W-:-:S02]  /*35500*/  PRMT R26, R7, 0x7632, R26 ;  /* 0x00007632071a7816 */ /* 0x004fc4000000001a */
[----:B------:R-:W-:Y:S01]  /*35510*/  PRMT R16, R19, 0x7632, R16 ;  /* 0x0000763213107816 */ /* 0x000fe20000000010 */
[----:B---3--:R0:W-:Y:S01]  /*35520*/  STG.E.U16 desc[UR10][R22.64], R21 ;  /* 0x0000001516007986 */ /* 0x0081e2000c10150a */
[----:B------:R-:W-:-:S03]  /*35530*/  PRMT R17, R21, 0x7632, R17 ;  /* 0x0000763215117816 */ /* 0x000fc60000000011 */
[----:B----4-:R1:W-:Y:S01]  /*35540*/  STG.E.U16 desc[UR10][R24.64], R18 ;  /* 0x0000001218007986 */ /* 0x0103e2000c10150a */
[----:B0-----:R-:W-:Y:S01]  /*35550*/  LEA.HI.X.SX32 R21, R3, R2, 0x1, P2 ;  /* 0x0000000203157211 */ /* 0x001fe200010f0eff */
[----:B-1----:R-:W0:Y:S04]  /*35560*/  LDC R25, c[0x0][0x3e8] ;  /* 0x0000fa00ff197b82 */ /* 0x002e280000000800 */
[----:B------:R1:W-:Y:S04]  /*35570*/  STG.E.U16 desc[UR10][R20.64], R7 ;  /* 0x0000000714007986 */ /* 0x0003e8000c10150a */
[----:B-1----:R-:W2:Y:S01]  /*35580*/  LDL.LU R7, [R1+0xba8] ;  /* 0x000ba80001077983 */ /* 0x002ea20000300800 */
[----:B------:R-:W-:Y:S01]  /*35590*/  PRMT R24, R18, 0x7632, R24 ;  /* 0x0000763212187816 */ /* 0x000fe20000000018 */
[----:B0-----:R-:W-:-:S05]  /*355a0*/  IMAD R19, R25, 0x2, R3 ;  /* 0x0000000219137824 */ /* 0x001fca00078e0203 */
[----:B------:R-:W-:Y:S02]  /*355b0*/  LEA R18, P3, R19, R0, 0x1 ;  /* 0x0000000013127211 */ /* 0x000fe400078608ff */
[----:B------:R-:W-:Y:S02]  /*355c0*/  LEA R23, R25, R19, 0x1 ;  /* 0x0000001319177211 */ /* 0x000fe400078e08ff */
[----:B------:R-:W-:Y:S02]  /*355d0*/  LEA.HI.X.SX32 R19, R19, R2, 0x1, P3 ;  /* 0x0000000213137211 */ /* 0x000fe400018f0eff */
[----:B------:R-:W-:-:S03]  /*355e0*/  LEA R22, P2, R23, R0, 0x1 ;  /* 0x0000000017167211 */ /* 0x000fc600078408ff */
[----:B------:R0:W-:Y:S01]  /*355f0*/  STG.E.U16 desc[UR10][R18.64], R16 ;  /* 0x0000001012007986 */ /* 0x0001e2000c10150a */
[----:B------:R-:W-:Y:S01]  /*35600*/  IMAD R3, R25, 0x2, R23 ;  /* 0x0000000219037824 */ /* 0x000fe200078e0217 */
[----:B------:R-:W-:Y:S01]  /*35610*/  LEA.HI.X.SX32 R23, R23, R2, 0x1, P2 ;  /* 0x0000000217177211 */ /* 0x000fe200010f0eff */
[----:B0-----:R-:W0:Y:S04]  /*35620*/  LDC R19, c[0x0][0x3e8] ;  /* 0x0000fa00ff137b82 */ /* 0x001e280000000800 */
[----:B------:R1:W-:Y:S01]  /*35630*/  STG.E.U16 desc[UR10][R22.64], R17 ;  /* 0x0000001116007986 */ /* 0x0003e2000c10150a */
[----:B------:R-:W-:-:S03]  /*35640*/  LEA R20, P2, R3, R0, 0x1 ;  /* 0x0000000003147211 */ /* 0x000fc600078408ff */
[----:B-1----:R-:W1:Y:S01]  /*35650*/  LDC R23, c[0x0][0x3e8] ;  /* 0x0000fa00ff177b82 */ /* 0x002e620000000800 */
[----:B------:R-:W-:Y:S02]  /*35660*/  LEA R25, R25, R3, 0x1 ;  /* 0x0000000319197211 */ /* 0x000fe400078e08ff */
[----:B------:R-:W-:-:S03]  /*35670*/  LEA.HI.X.SX32 R21, R3, R2, 0x1, P2 ;  /* 0x0000000203157211 */ /* 0x000fc600010f0eff */
[----:B0-----:R-:W-:-:S05]  /*35680*/  IMAD R3, R19, 0x2, R25 ;  /* 0x0000000213037824 */ /* 0x001fca00078e0219 */
[----:B------:R-:W-:-:S04]  /*35690*/  LEA R18, P3, R3, R0, 0x1 ;  /* 0x0000000003127211 */ /* 0x000fc800078608ff */
[----:B------:R-:W-:Y:S02]  /*356a0*/  LEA.HI.X.SX32 R19, R3, R2, 0x1, P3 ;  /* 0x0000000203137211 */ /* 0x000fe400018f0eff */
[C---:B-1----:R-:W-:Y:S02]  /*356b0*/  LEA R22, R23.reuse, R3, 0x1 ;  /* 0x0000000317167211 */ /* 0x042fe400078e08ff */
[----:B------:R-:W0:Y:S03]  /*356c0*/  LDC R3, c[0x0][0x3e8] ;  /* 0x0000fa00ff037b82 */ /* 0x000e260000000800 */
[----:B------:R-:W-:Y:S01]  /*356d0*/  IMAD R23, R23, 0x2, R22 ;  /* 0x0000000217177824 */ /* 0x000fe200078e0216 */
[C---:B------:R-:W-:Y:S01]  /*356e0*/  LEA R16, P2, R25.reuse, R0, 0x1 ;  /* 0x0000000019107211 */ /* 0x040fe200078408ff */
[----:B------:R1:W-:Y:S03]  /*356f0*/  STG.E.U16 desc[UR10][R20.64], R24 ;  /* 0x0000001814007986 */ /* 0x0003e6000c10150a */
[----:B------:R-:W-:-:S02]  /*35700*/  LEA.HI.X.SX32 R17, R25, R2, 0x1, P2 ;  /* 0x0000000219117211 */ /* 0x000fc400010f0eff */
[----:B-1----:R-:W-:-:S04]  /*35710*/  LEA R24, P3, R23, R0, 0x1 ;  /* 0x0000000017187211 */ /* 0x002fc800078608ff */
[----:B------:R-:W-:Y:S02]  /*35720*/  LEA.HI.X.SX32 R25, R23, R2, 0x1, P3 ;  /* 0x0000000217197211 */ /* 0x000fe400018f0eff */
[----:B0-----:R-:W-:Y:S02]  /*35730*/  LEA R3, R3, R23, 0x1 ;  /* 0x0000001703037211 */ /* 0x001fe400078e08ff */
[----:B------:R-:W0:Y:S01]  /*35740*/  LDC R23, c[0x0][0x3e8] ;  /* 0x0000fa00ff177b82 */ /* 0x000e220000000800 */
[C---:B------:R-:W-:Y:S01]  /*35750*/  LEA R20, P2, R22.reuse, R0, 0x1 ;  /* 0x0000000016147211 */ /* 0x040fe200078408ff */
[----:B------:R-:W-:Y:S03]  /*35760*/  STG.E.U16 desc[UR10][R16.64], R26 ;  /* 0x0000001a10007986 */ /* 0x000fe6000c10150a */
[----:B------:R-:W-:Y:S01]  /*35770*/  LEA.HI.X.SX32 R21, R22, R2, 0x1, P2 ;  /* 0x0000000216157211 */ /* 0x000fe200010f0eff */
[----:B------:R1:W-:Y:S04]  /*35780*/  STG.E.U16 desc[UR10][R18.64], R4 ;  /* 0x0000000412007986 */ /* 0x0003e8000c10150a */
[----:B------:R3:W-:Y:S01]  /*35790*/  STG.E.U16 desc[UR10][R20.64], R5 ;  /* 0x0000000514007986 */ /* 0x0007e2000c10150a */
[----:B-1----:R-:W-:Y:S01]  /*357a0*/  LEA R18, P2, R3, R0, 0x1 ;  /* 0x0000000003127211 */ /* 0x002fe200078408ff */
[----:B0-----:R-:W-:Y:S01]  /*357b0*/  IMAD R17, R23, 0x2, R3 ;  /* 0x0000000217117824 */ /* 0x001fe200078e0203 */
[----:B---3--:R-:W-:-:S04]  /*357c0*/  PRMT R20, R5, 0x7632, R20 ;  /* 0x0000763205147816 */ /* 0x008fc80000000014 */
[----:B------:R-:W-:Y:S02]  /*357d0*/  LEA R22, R23, R17, 0x1 ;  /* 0x0000001117167211 */ /* 0x000fe400078e08ff */
[----:B------:R-:W-:Y:S02]  /*357e0*/  LEA.HI.X.SX32 R19, R3, R2, 0x1, P2 ;  /* 0x0000000203137211 */ /* 0x000fe400010f0eff */
[----:B------:R-:W-:Y:S01]  /*357f0*/  LEA R16, P2, R17, R0, 0x1 ;  /* 0x0000000011107211 */ /* 0x000fe200078408ff */
[----:B------:R-:W-:Y:S01]  /*35800*/  IMAD R5, R23, 0x2, R22 ;  /* 0x0000000217057824 */ /* 0x000fe200078e0216 */
[----:B------:R0:W-:Y:S01]  /*35810*/  STG.E.U16 desc[UR10][R24.64], R6 ;  /* 0x0000000618007986 */ /* 0x0001e2000c10150a */
[----:B------:R-:W-:Y:S02]  /*35820*/  PRMT R21, R4, 0x7632, R21 ;  /* 0x0000763204157816 */ /* 0x000fe40000000015 */
[----:B------:R-:W-:Y:S02]  /*35830*/  LEA.HI.X.SX32 R17, R17, R2, 0x1, P2 ;  /* 0x0000000211117211 */ /* 0x000fe400010f0eff */
[----:B------:R-:W-:-:S02]  /*35840*/  LEA R4, P3, R5, R0, 0x1 ;  /* 0x0000000005047211 */ /* 0x000fc400078608ff */
[----:B0-----:R-:W-:Y:S02]  /*35850*/  PRMT R6, R6, 0x7632, R6 ;  /* 0x0000763206067816 */ /* 0x001fe40000000006 */
[----:B--2---:R-:W-:Y:S01]  /*35860*/  PRMT R3, R7, 0x7632, R3 ;  /* 0x0000763207037816 */ /* 0x004fe20000000003 */
[----:B------:R0:W-:Y:S04]  /*35870*/  STG.E.U16 desc[UR10][R18.64], R7 ;  /* 0x0000000712007986 */ /* 0x0001e8000c10150a */
[----:B------:R1:W-:Y:S01]  /*35880*/  STG.E.U16 desc[UR10][R16.64], R21 ;  /* 0x0000001510007986 */ /* 0x0003e2000c10150a */
[----:B0-----:R-:W-:Y:S02]  /*35890*/  LEA R18, P2, R22, R0, 0x1 ;  /* 0x0000000016127211 */ /* 0x001fe400078408ff */
[----:B------:R-:W-:-:S02]  /*358a0*/  LEA R7, R23, R5, 0x1 ;  /* 0x0000000517077211 */ /* 0x000fc400078e08ff */
[----:B------:R-:W-:Y:S02]  /*358b0*/  LEA.HI.X.SX32 R19, R22, R2, 0x1, P2 ;  /* 0x0000000216137211 */ /* 0x000fe400010f0eff */
[----:B-1----:R-:W-:Y:S01]  /*358c0*/  LEA R16, P2, R7, R0, 0x1 ;  /* 0x0000000007107211 */ /* 0x002fe200078408ff */
[----:B------:R-:W-:Y:S01]  /*358d0*/  IMAD R21, R23, 0x2, R7 ;  /* 0x0000000217157824 */ /* 0x000fe200078e0207 */
[-C--:B------:R-:W-:Y:S02]  /*358e0*/  LEA.HI.X.SX32 R5, R5, R2.reuse, 0x1, P3 ;  /* 0x0000000205057211 */ /* 0x080fe400018f0eff */
[----:B------:R-:W-:Y:S02]  /*358f0*/  LEA.HI.X.SX32 R17, R7, R2, 0x1, P2 ;  /* 0x0000000207117211 */ /* 0x000fe400010f0eff */
[C---:B------:R-:W-:Y:S01]  /*35900*/  LEA R7, R23.reuse, R21, 0x1 ;  /* 0x0000001517077211 */ /* 0x040fe200078e08ff */
[----:B------:R-:W-:Y:S04]  /*35910*/  STG.E.U16 desc[UR10][R18.64], R20 ;  /* 0x0000001412007986 */ /* 0x000fe8000c10150a */
[----:B------:R0:W-:Y:S02]  /*35920*/  STG.E.U16 desc[UR10][R4.64], R6 ;  /* 0x0000000604007986 */ /* 0x0001e4000c10150a */
[----:B0-----:R-:W-:Y:S01]  /*35930*/  IMAD R4, R23, 0x2, R7 ;  /* 0x0000000217047824 */ /* 0x001fe200078e0207 */
[----:B------:R-:W-:-:S04]  /*35940*/  LEA R18, P2, R21, R0, 0x1 ;  /* 0x0000000015127211 */ /* 0x000fc800078408ff */
[----:B------:R-:W-:Y:S01]  /*35950*/  LEA R5, R23, R4, 0x1 ;  /* 0x0000000417057211 */ /* 0x000fe200078e08ff */
[----:B------:R0:W-:Y:S01]  /*35960*/  STG.E.U16 desc[UR10][R16.64], R3 ;  /* 0x0000000310007986 */ /* 0x0001e2000c10150a */
[----:B------:R-:W-:Y:S02]  /*35970*/  LEA.HI.X.SX32 R19, R21, R2, 0x1, P2 ;  /* 0x0000000215137211 */ /* 0x000fe400010f0eff */
[----:B------:R-:W-:-:S04]  /*35980*/  LEA R6, P2, R7, R0, 0x1 ;  /* 0x0000000007067211 */ /* 0x000fc800078408ff */
[----:B------:R-:W-:Y:S01]  /*35990*/  LEA.HI.X.SX32 R7, R7, R2, 0x1, P2 ;  /* 0x0000000207077211 */ /* 0x000fe200010f0eff */
[C---:B0-----:R-:W-:Y:S01]  /*359a0*/  IMAD R3, R23.reuse, 0x2, R5 ;  /* 0x0000000217037824 */ /* 0x041fe200078e0205 */
[C---:B------:R-:W-:Y:S01]  /*359b0*/  LEA R16, P3, R4.reuse, R0, 0x1 ;  /* 0x0000000004107211 */ /* 0x040fe200078608ff */
[----:B------:R-:W-:Y:S03]  /*359c0*/  STG.E.U16 desc[UR10][R18.64], R12 ;  /* 0x0000000c12007986 */ /* 0x000fe6000c10150a */
[----:B------:R-:W-:Y:S01]  /*359d0*/  LEA R21, R23, R3, 0x1 ;  /* 0x0000000317157211 */ /* 0x000fe200078e08ff */
[----:B------:R0:W-:Y:S01]  /*359e0*/  STG.E.U16 desc[UR10][R6.64], R13 ;  /* 0x0000000d06007986 */ /* 0x0001e2000c10150a */
[----:B------:R-:W-:Y:S02]  /*359f0*/  LEA.HI.X.SX32 R17, R4, R2, 0x1, P3 ;  /* 0x0000000204117211 */ /* 0x000fe400018f0eff */
[----:B------:R-:W-:-:S03]  /*35a00*/  LEA R4, P2, R5, R0, 0x1 ;  /* 0x0000000005047211 */ /* 0x000fc600078408ff */
[----:B------:R1:W-:Y:S01]  /*35a10*/  STG.E.U16 desc[UR10][R16.64], R14 ;  /* 0x0000000e10007986 */ /* 0x0003e2000c10150a */
[----:B0-----:R-:W-:Y:S01]  /*35a20*/  IMAD R7, R23, 0x2, R21 ;  /* 0x0000000217077824 */ /* 0x001fe200078e0215 */
[----:B------:R-:W-:-:S04]  /*35a30*/  PRMT R22, R12, 0x7632, R22 ;  /* 0x000076320c167816 */ /* 0x000fc80000000016 */
[----:B-1----:R-:W-:Y:S02]  /*35a40*/  LEA R17, R23, R7, 0x1 ;  /* 0x0000000717117211 */ /* 0x002fe400078e08ff */
[----:B------:R-:W-:Y:S02]  /*35a50*/  LEA.HI.X.SX32 R5, R5, R2, 0x1, P2 ;  /* 0x0000000205057211 */ /* 0x000fe400010f0eff */
[----:B------:R-:W-:Y:S01]  /*35a60*/  LEA R18, P2, R3, R0, 0x1 ;  /* 0x0000000003127211 */ /* 0x000fe200078408ff */
[----:B------:R-:W-:Y:S01]  /*35a70*/  IMAD R12, R23, 0x2, R17 ;  /* 0x00000002170c7824 */ /* 0x000fe200078e0211 */
[----:B------:R-:W-:Y:S02]  /*35a80*/  PRMT R16, R14, 0x7632, R16 ;  /* 0x000076320e107816 */ /* 0x000fe40000000010 */
[----:B------:R-:W-:Y:S02]  /*35a90*/  LEA.HI.X.SX32 R19, R3, R2, 0x1, P2 ;  /* 0x0000000203137211 */ /* 0x000fe400010f0eff */
[----:B------:R-:W-:-:S02]  /*35aa0*/  LEA R3, R23, R12, 0x1 ;  /* 0x0000000c17037211 */ /* 0x000fc400078e08ff */
[-C--:B------:R-:W-:Y:S02]  /*35ab0*/  LEA R20, P2, R21, R0.reuse, 0x1 ;  /* 0x0000000015147211 */ /* 0x080fe400078408ff */
[----:B------:R-:W-:Y:S01]  /*35ac0*/  LEA R14, P3, R7, R0, 0x1 ;  /* 0x00000000070e7211 */ /* 0x000fe200078608ff */
[----:B------:R0:W-:Y:S01]  /*35ad0*/  STG.E.U16 desc[UR10][R4.64], R15 ;  /* 0x0000000f04007986 */ /* 0x0001e2000c10150a */
[----:B------:R-:W-:Y:S02]  /*35ae0*/  PRMT R13, R13, 0x7632, R13 ;  /* 0x000076320d0d7816 */ /* 0x000fe4000000000d */
[----:B------:R-:W-:Y:S02]  /*35af0*/  PRMT R6, R15, 0x7632, R6 ;  /* 0x000076320f067816 */ /* 0x000fe40000000006 */
[-C--:B------:R-:W-:Y:S01]  /*35b00*/  LEA.HI.X.SX32 R21, R21, R2.reuse, 0x1, P2 ;  /* 0x0000000215157211 */ /* 0x080fe200010f0eff */
[----:B------:R1:W-:Y:S01]  /*35b10*/  STG.E.U16 desc[UR10][R18.64], R22 ;  /* 0x0000001612007986 */ /* 0x0003e2000c10150a */
[----:B0-----:R-:W-:Y:S01]  /*35b20*/  IMAD R4, R23, 0x2, R3 ;  /* 0x0000000217047824 */ /* 0x001fe200078e0203 */
[----:B------:R-:W-:-:S02]  /*35b30*/  LEA.HI.X.SX32 R15, R7, R2, 0x1, P3 ;  /* 0x00000002070f7211 */ /* 0x000fc400018f0eff */
[----:B------:R-:W-:Y:S02]  /*35b40*/  STG.E.U16 desc[UR10][R20.64], R13 ;  /* 0x0000000d14007986 */ /* 0x000fe4000c10150a */
[----:B------:R-:W-:Y:S02]  /*35b50*/  LEA R5, R23, R4, 0x1 ;  /* 0x0000000417057211 */ /* 0x000fe400078e08ff */
[----:B------:R0:W-:Y:S01]  /*35b60*/  STG.E.U16 desc[UR10][R14.64], R16 ;  /* 0x000000100e007986 */ /* 0x0001e2000c10150a */
[----:B-1----:R-:W-:Y:S02]  /*35b70*/  LEA R18, P2, R17, R0, 0x1 ;  /* 0x0000000011127211 */ /* 0x002fe400078408ff */
[----:B------:R-:W-:Y:S02]  /*35b80*/  IMAD R7, R23, 0x2, R5 ;  /* 0x0000000217077824 */ /* 0x000fe400078e0205 */
[----:B------:R-:W-:Y:S02]  /*35b90*/  LEA.HI.X.SX32 R19, R17, R2, 0x1, P2 ;  /* 0x0000000211137211 */ /* 0x000fe400010f0eff */
[----:B------:R-:W-:Y:S01]  /*35ba0*/  LEA R22, P2, R12, R0, 0x1 ;  /* 0x000000000c167211 */ /* 0x000fe200078408ff */
[----:B0-----:R-:W0:Y:S01]  /*35bb0*/  LDC R15, c[0x0][0x3e8] ;  /* 0x0000fa00ff0f7b82 */ /* 0x001e220000000800 */
[----:B------:R-:W-:-:S02]  /*35bc0*/  LEA R13, R23, R7, 0x1 ;  /* 0x00000007170d7211 */ /* 0x000fc400078e08ff */
[----:B------:R-:W-:Y:S01]  /*35bd0*/  LEA.HI.X.SX32 R23, R12, R2, 0x1, P2 ;  /* 0x000000020c177211 */ /* 0x000fe200010f0eff */
[----:B------:R1:W-:Y:S01]  /*35be0*/  STG.E.U16 desc[UR10][R18.64], R6 ;  /* 0x0000000612007986 */ /* 0x0003e2000c10150a */
[----:B------:R-:W-:-:S03]  /*35bf0*/  LEA R20, P2, R3, R0, 0x1 ;  /* 0x0000000003147211 */ /* 0x000fc600078408ff */
[----:B------:R2:W-:Y:S01]  /*35c00*/  STG.E.U16 desc[UR10][R22.64], R8 ;  /* 0x0000000816007986 */ /* 0x0005e2000c10150a */
[----:B------:R-:W-:Y:S02]  /*35c10*/  LEA.HI.X.SX32 R21, R3, R2, 0x1, P2 ;  /* 0x0000000203157211 */ /* 0x000fe400010f0eff */
[C---:B-1----:R-:W-:Y:S01]  /*35c20*/  LEA R18, P3, R4.reuse, R0, 0x1 ;  /* 0x0000000004127211 */ /* 0x042fe200078608ff */
[----:B--2---:R-:W1:Y:S03]  /*35c30*/  LDC R23, c[0x0][0x3e8] ;  /* 0x0000fa00ff177b82 */ /* 0x004e660000000800 */
[----:B------:R-:W-:Y:S01]  /*35c40*/  LEA.HI.X.SX32 R19, R4, R2, 0x1, P3 ;  /* 0x0000000204137211 */ /* 0x000fe200018f0eff */
[----:B------:R-:W-:Y:S01]  /*35c50*/  STG.E.U16 desc[UR10][R20.64], R9 ;  /* 0x0000000914007986 */ /* 0x000fe2000c10150a */
[----:B0-----:R-:W-:-:S03]  /*35c60*/  IMAD R17, R15, 0x2, R13 ;  /* 0x000000020f117824 */ /* 0x001fc600078e020d */
[----:B------:R0:W-:Y:S02]  /*35c70*/  STG.E.U16 desc[UR10][R18.64], R10 ;  /* 0x0000000a12007986 */ /* 0x0001e4000c10150a */
[----:B------:R-:W-:Y:S02]  /*35c80*/  LEA R14, R15, R17, 0x1 ;  /* 0x000000110f0e7211 */ /* 0x000fe400078e08ff */
[----:B------:R-:W2:Y:S01]  /*35c90*/  LDL R22, [R1+0x44] ;  /* 0x0000440001167983 */ /* 0x000ea20000100800 */
[----:B0-----:R-:W-:-:S04]  /*35ca0*/  LEA R18, P2, R5, R0, 0x1 ;  /* 0x0000000005127211 */ /* 0x001fc800078408ff */
[----:B------:R-:W-:Y:S02]  /*35cb0*/  LEA.HI.X.SX32 R19, R5, R2, 0x1, P2 ;  /* 0x0000000205137211 */ /* 0x000fe400010f0eff */
[----:B------:R-:W-:Y:S01]  /*35cc0*/  LEA R6, P2, R7, R0, 0x1 ;  /* 0x0000000007067211 */ /* 0x000fe200078408ff */
[----:B------:R-:W-:Y:S01]  /*35cd0*/  IMAD R15, R15, 0x2, R14 ;  /* 0x000000020f0f7824 */ /* 0x000fe200078e020e */
[----:B------:R-:W-:Y:S01]  /*35ce0*/  PRMT R9, R8, 0x7632, R9 ;  /* 0x0000763208097816 */ /* 0x000fe20000000009 */
[----:B------:R0:W-:Y:S01]  /*35cf0*/  STG.E.U16 desc[UR10][R18.64], R11 ;  /* 0x0000000b12007986 */ /* 0x0001e2000c10150a */
[----:B------:R-:W-:Y:S02]  /*35d00*/  LEA.HI.X.SX32 R7, R7, R2, 0x1, P2 ;  /* 0x0000000207077211 */ /* 0x000fe400010f0eff */
[-C--:B------:R-:W-:Y:S02]  /*35d10*/  LEA R8, P3, R17, R0.reuse, 0x1 ;  /* 0x0000000011087211 */ /* 0x080fe400078608ff */
[----:B-1----:R-:W-:Y:S01]  /*35d20*/  LEA R16, R23, R15, 0x1 ;  /* 0x0000000f17107211 */ /* 0x002fe200078e08ff */
[----:B------:R1:W-:Y:S01]  /*35d30*/  STG.E.U16 desc[UR10][R6.64], R9 ;  /* 0x0000000906007986 */ /* 0x0003e2000c10150a */
[----:B0-----:R-:W-:-:S04]  /*35d40*/  LEA R18, P2, R13, R0, 0x1 ;  /* 0x000000000d127211 */ /* 0x001fc800078408ff */
[----:B------:R-:W-:Y:S02]  /*35d50*/  LEA.HI.X.SX32 R19, R13, R2, 0x1, P2 ;  /* 0x000000020d137211 */ /* 0x000fe400010f0eff */
[----:B-1----:R-:W-:Y:S02]  /*35d60*/  LEA R6, P2, R14, R0, 0x1 ;  /* 0x000000000e067211 */ /* 0x002fe400078408ff */
[----:B------:R-:W-:Y:S02]  /*35d70*/  PRMT R21, R9, 0x7632, R21 ;  /* 0x0000763209157816 */ /* 0x000fe40000000015 */
[----:B------:R-:W-:Y:S02]  /*35d80*/  PRMT R20, R10, 0x7632, R20 ;  /* 0x000076320a147816 */ /* 0x000fe40000000014 */
[----:B------:R-:W-:Y:S01]  /*35d90*/  LEA.HI.X.SX32 R9, R17, R2, 0x1, P3 ;  /* 0x0000000211097211 */ /* 0x000fe200018f0eff */
[----:B------:R-:W-:Y:S01]  /*35da0*/  IMAD R3, R23, 0x2, R16 ;  /* 0x0000000217037824 */ /* 0x000fe200078e0210 */
[----:B------:R-:W-:-:S02]  /*35db0*/  PRMT R10, R11, 0x7632, R10 ;  /* 0x000076320b0a7816 */ /* 0x000fc4000000000a */
[----:B------:R-:W-:Y:S01]  /*35dc0*/  LEA.HI.X.SX32 R7, R14, R2, 0x1, P2 ;  /* 0x000000020e077211 */ /* 0x000fe200010f0eff */
[----:B------:R-:W-:Y:S04]  /*35dd0*/  STG.E.U16 desc[UR10][R18.64], R21 ;  /* 0x0000001512007986 */ /* 0x000fe8000c10150a */
[----:B------:R-:W-:Y:S04]  /*35de0*/  STG.E.U16 desc[UR10][R8.64], R20 ;  /* 0x0000001408007986 */ /* 0x000fe8000c10150a */
[----:B------:R0:W-:Y:S01]  /*35df0*/  STG.E.U16 desc[UR10][R6.64], R10 ;  /* 0x0000000a06007986 */ /* 0x0001e2000c10150a */
[----:B------:R-:W-:-:S02]  /*35e00*/  LEA R4, R23, R3, 0x1 ;  /* 0x0000000317047211 */ /* 0x000fc400078e08ff */
[C---:B0-----:R-:W-:Y:S01]  /*35e10*/  LEA R6, P3, R3.reuse, R0, 0x1 ;  /* 0x0000000003067211 */ /* 0x041fe200078608ff */
[----:B------:R-:W3:Y:S03]  /*35e20*/  LDL.LU R10, [R1+0x4c] ;  /* 0x00004c00010a7983 */ /* 0x000ee60000300800 */
[----:B------:R-:W-:Y:S02]  /*35e30*/  LEA.HI.X.SX32 R7, R3, R2, 0x1, P3 ;  /* 0x0000000203077211 */ /* 0x000fe400018f0eff */
[----:B------:R-:W4:Y:S01]  /*35e40*/  LDL.LU R3, [R1+0x40] ;  /* 0x0000400001037983 */ /* 0x000f220000300800 */
[----:B------:R-:W-:-:S04]  /*35e50*/  LEA R14, P2, R15, R0, 0x1 ;  /* 0x000000000f0e7211 */ /* 0x000fc800078408ff */
[----:B------:R-:W-:Y:S02]  /*35e60*/  LEA.HI.X.SX32 R15, R15, R2, 0x1, P2 ;  /* 0x000000020f0f7211 */ /* 0x000fe400010f0eff */
[----:B------:R-:W-:-:S04]  /*35e70*/  LEA R8, P2, R16, R0, 0x1 ;  /* 0x0000000010087211 */ /* 0x000fc800078408ff */
[----:B------:R-:W-:Y:S01]  /*35e80*/  LEA.HI.X.SX32 R9, R16, R2, 0x1, P2 ;  /* 0x0000000210097211 */ /* 0x000fe200010f0eff */
[----:B------:R-:W-:-:S05]  /*35e90*/  IMAD R5, R23, 0x2, R4 ;  /* 0x0000000217057824 */ /* 0x000fca00078e0204 */
[----:B------:R-:W-:-:S05]  /*35ea0*/  LEA R12, R23, R5, 0x1 ;  /* 0x00000005170c7211 */ /* 0x000fca00078e08ff */
[----:B------:R-:W-:-:S05]  /*35eb0*/  IMAD R11, R23, 0x2, R12 ;  /* 0x00000002170b7824 */ /* 0x000fca00078e020c */
[C---:B------:R-:W-:Y:S01]  /*35ec0*/  LEA R13, R23.reuse, R11, 0x1 ;  /* 0x0000000b170d7211 */ /* 0x040fe200078e08ff */
[----:B----4-:R0:W-:Y:S04]  /*35ed0*/  STG.E.U16 desc[UR10][R14.64], R3 ;  /* 0x000000030e007986 */ /* 0x0101e8000c10150a */
[----:B0-----:R-:W4:Y:S01]  /*35ee0*/  LDL.LU R14, [R1+0x48] ;  /* 0x00004800010e7983 */ /* 0x001f220000300800 */
[C---:B------:R-:W-:Y:S01]  /*35ef0*/  IMAD R17, R23.reuse, 0x2, R13 ;  /* 0x0000000217117824 */ /* 0x040fe200078e020d */
[----:B------:R-:W0:Y:S02]  /*35f00*/  LDC R15, c[0x0][0x3e8] ;  /* 0x0000fa00ff0f7b82 */ /* 0x000e240000000800 */
[----:B--2---:R1:W-:Y:S04]  /*35f10*/  STG.E.U16 desc[UR10][R8.64], R22 ;  /* 0x0000001608007986 */ /* 0x0043e8000c10150a */
[----:B-1----:R-:W2:Y:S01]  /*35f20*/  LDL.LU R9, [R1+0x44] ;  /* 0x0000440001097983 */ /* 0x002ea20000300800 */
[----:B------:R-:W-:-:S05]  /*35f30*/  LEA R18, R23, R17, 0x1 ;  /* 0x0000001117127211 */ /* 0x000fca00078e08ff */
[----:B------:R-:W-:-:S05]  /*35f40*/  IMAD R21, R23, 0x2, R18 ;  /* 0x0000000217157824 */ /* 0x000fca00078e0212 */
[----:B------:R-:W-:-:S05]  /*35f50*/  LEA R20, R23, R21, 0x1 ;  /* 0x0000001517147211 */ /* 0x000fca00078e08ff */
[----:B------:R-:W-:-:S05]  /*35f60*/  IMAD R19, R23, 0x2, R20 ;  /* 0x0000000217137824 */ /* 0x000fca00078e0214 */
[----:B0-----:R-:W-:-:S05]  /*35f70*/  LEA R23, R15, R19, 0x1 ;  /* 0x000000130f177211 */ /* 0x001fca00078e08ff */
[----:B------:R-:W-:Y:S01]  /*35f80*/  IMAD R22, R15, 0x2, R23 ;  /* 0x000000020f167824 */ /* 0x000fe200078e0217 */
[----:B------:R-:W-:-:S04]  /*35f90*/  PRMT R26, R3, 0x7632, R26 ;  /* 0x00007632031a7816 */ /* 0x000fc8000000001a */
[----:B------:R-:W-:Y:S02]  /*35fa0*/  LEA R3, R15, R22, 0x1 ;  /* 0x000000160f037211 */ /* 0x000fe400078e08ff */
[----:B---3--:R-:W-:Y:S01]  /*35fb0*/  PRMT R25, R10, 0x7632, R25 ;  /* 0x000076320a197816 */ /* 0x008fe20000000019 */
[----:B----4-:R0:W-:Y:S02]  /*35fc0*/  STG.E.U16 desc[UR10][R6.64], R14 ;  /* 0x0000000e06007986 */ /* 0x0101e4000c10150a */
[----:B0-----:R-:W-:-:S04]  /*35fd0*/  LEA R6, P2, R4, R0, 0x1 ;  /* 0x0000000004067211 */ /* 0x001fc800078408ff */
[----:B------:R-:W-:Y:S02]  /*35fe0*/  LEA.HI.X.SX32 R7, R4, R2, 0x1, P2 ;  /* 0x0000000204077211 */ /* 0x000fe400010f0eff */
[----:B------:R-:W-:-:S03]  /*35ff0*/  LEA R8, P2, R5, R0, 0x1 ;  /* 0x0000000005087211 */ /* 0x000fc600078408ff */
[----:B------:R0:W-:Y:S01]  /*36000*/  STG.E.U16 desc[UR10][R6.64], R10 ;  /* 0x0000000a06007986 */ /* 0x0001e2000c10150a */
[----:B--2---:R-:W-:Y:S01]  /*36010*/  PRMT R16, R9, 0x7632, R16 ;  /* 0x0000763209107816 */ /* 0x004fe20000000010 */
[----:B------:R-:W-:Y:S01]  /*36020*/  IMAD R4, R15, 0x2, R3 ;  /* 0x000000020f047824 */ /* 0x000fe200078e0203 */
[----:B------:R-:W-:Y:S02]  /*36030*/  LEA.HI.X.SX32 R9, R5, R2, 0x1, P2 ;  /* 0x0000000205097211 */ /* 0x000fe400010f0eff */
[----:B------:R-:W-:Y:S01]  /*36040*/  PRMT R24, R14, 0x7632, R24 ;  /* 0x000076320e187816 */ /* 0x000fe20000000018 */
[----:B0-----:R-:W0:Y:S01]  /*36050*/  LDC R7, c[0x0][0x3e8] ;  /* 0x0000fa00ff077b82 */ /* 0x001e220000000800 */
[-C--:B------:R-:W-:Y:S01]  /*36060*/  LEA R14, P2, R12, R0.reuse, 0x1 ;  /* 0x000000000c0e7211 */ /* 0x080fe200078408ff */
[----:B------:R1:W-:Y:S01]  /*36070*/  STG.E.U16 desc[UR10][R8.64], R26 ;  /* 0x0000001a08007986 */ /* 0x0003e2000c10150a */
[----:B------:R-:W-:Y:S02]  /*36080*/  LEA R10, P3, R11, R0, 0x1 ;  /* 0x000000000b0a7211 */ /* 0x000fe400078608ff */
[----:B------:R-:W-:-:S02]  /*36090*/  LEA R5, R15, R4, 0x1 ;  /* 0x000000040f057211 */ /* 0x000fc400078e08ff */
[-C--:B------:R-:W-:Y:S02]  /*360a0*/  LEA.HI.X.SX32 R15, R12, R2.reuse, 0x1, P2 ;  /* 0x000000020c0f7211 */ /* 0x080fe400010f0eff */
[----:B------:R-:W-:Y:S01]  /*360b0*/  LEA.HI.X.SX32 R11, R11, R2, 0x1, P3 ;  /* 0x000000020b0b7211 */ /* 0x000fe200018f0eff */
[----:B-1----:R-:W1:Y:S01]  /*360c0*/  LDC R9, c[0x0][0x3e8] ;  /* 0x0000fa00ff097b82 */ /* 0x002e620000000800 */
[----:B------:R-:W2:Y:S04]  /*360d0*/  LDL.LU R26, [R1+0x68] ;  /* 0x00006800011a7983 */ /* 0x000ea80000300800 */
[----:B------:R3:W-:Y:S04]  /*360e0*/  STG.E.U16 desc[UR10][R14.64], R16 ;  /* 0x000000100e007986 */ /* 0x0007e8000c10150a */
[----:B------:R4:W-:Y:S01]  /*360f0*/  STG.E.U16 desc[UR10][R10.64], R24 ;  /* 0x000000180a007986 */ /* 0x0009e2000c10150a */
[----:B0-----:R-:W-:-:S03]  /*36100*/  IMAD R6, R7, 0x2, R5 ;  /* 0x0000000207067824 */ /* 0x001fc600078e0205 */
[----:B---3--:R-:W3:Y:S01]  /*36110*/  LDL.LU R15, [R1+0x64] ;  /* 0x00006400010f7983 */ /* 0x008ee20000300800 */
[----:B----4-:R-:W0:Y:S01]  /*36120*/  LDC R11, c[0x0][0x3e8] ;  /* 0x0000fa00ff0b7b82 */ /* 0x010e220000000800 */
[----:B------:R-:W-:Y:S02]  /*36130*/  LEA R7, R7, R6, 0x1 ;  /* 0x0000000607077211 */ /* 0x000fe400078e08ff */
[----:B------:R-:W-:-:S03]  /*36140*/  LEA R12, P2, R13, R0, 0x1 ;  /* 0x000000000d0c7211 */ /* 0x000fc600078408ff */
[----:B-1----:R-:W-:Y:S01]  /*36150*/  IMAD R8, R9, 0x2, R7 ;  /* 0x0000000209087824 */ /* 0x002fe200078e0207 */
[----:B------:R-:W-:-:S04]  /*36160*/  LEA.HI.X.SX32 R13, R13, R2, 0x1, P2 ;  /* 0x000000020d0d7211 */ /* 0x000fc800010f0eff */
[----:B------:R-:W-:Y:S01]  /*36170*/  LEA R9, R9, R8, 0x1 ;  /* 0x0000000809097211 */ /* 0x000fe200078e08ff */
[----:B------:R1:W-:Y:S03]  /*36180*/  STG.E.U16 desc[UR10][R12.64], R25 ;  /* 0x000000190c007986 */ /* 0x0003e6000c10150a */
[C---:B0-----:R-:W-:Y:S01]  /*36190*/  LEA R10, R11.reuse, R9, 0x1 ;  /* 0x000000090b0a7211 */ /* 0x041fe200078e08ff */
[----:B-1----:R-:W4:Y:S01]  /*361a0*/  LDL.LU R25, [R1+0x60] ;  /* 0x0000600001197983 */ /* 0x002f220000300800 */
[----:B------:R-:W0:Y:S03]  /*361b0*/  LDC R13, c[0x0][0x3e8] ;  /* 0x0000fa00ff0d7b82 */ /* 0x000e260000000800 */
[----:B------:R-:W-:-:S05]  /*361c0*/  IMAD R11, R11, 0x2, R10 ;  /* 0x000000020b0b7824 */ /* 0x000fca00078e020a */
[----:B------:R1:W-:Y:S04]  /*361d0*/  STL.64 [R1+0xba0], R10 ;  /* 0x000ba00a01007387 */ /* 0x0003e80000100a00 */
[----:B-1----:R-:W5:Y:S01]  /*361e0*/  LDL.LU R10, [R1+0x6c] ;  /* 0x00006c00010a7983 */ /* 0x002f620000300800 */
[----:B------:R-:W-:-:S04]  /*361f0*/  LEA R16, P2, R17, R0, 0x1 ;  /* 0x0000000011107211 */ /* 0x000fc800078408ff */
[----:B------:R-:W-:Y:S02]  /*36200*/  LEA.HI.X.SX32 R17, R17, R2, 0x1, P2 ;  /* 0x0000000211117211 */ /* 0x000fe400010f0eff */
[CC--:B------:R-:W-:Y:S02]  /*36210*/  LEA R14, P2, R18.reuse, R0.reuse, 0x1 ;  /* 0x00000000120e7211 */ /* 0x0c0fe400078408ff */
[----:B------:R-:W-:Y:S01]  /*36220*/  LEA R12, P3, R21, R0, 0x1 ;  /* 0x00000000150c7211 */ /* 0x000fe200078608ff */
[----:B---3--:R-:W-:Y:S01]  /*36230*/  IMAD.MOV.U32 R24, RZ, RZ, R15 ;  /* 0x000000ffff187224 */ /* 0x008fe200078e000f */
[-C--:B------:R-:W-:Y:S02]  /*36240*/  LEA.HI.X.SX32 R15, R18, R2.reuse, 0x1, P2 ;  /* 0x00000002120f7211 */ /* 0x080fe400010f0eff */
[----:B0-----:R-:W-:Y:S02]  /*36250*/  LEA R18, R13, R11, 0x1 ;  /* 0x0000000b0d127211 */ /* 0x001fe400078e08ff */
[----:B------:R-:W0:Y:S01]  /*36260*/  LDC R11, c[0x0][0x3e8] ;  /* 0x0000fa00ff0b7b82 */ /* 0x000e220000000800 */
[----:B------:R-:W-:-:S02]  /*36270*/  LEA.HI.X.SX32 R13, R21, R2, 0x1, P3 ;  /* 0x00000002150d7211 */ /* 0x000fc400018f0eff */
[----:B--2---:R-:W-:Y:S01]  /*36280*/  PRMT R27, R26, 0x7632, R27 ;  /* 0x000076321a1b7816 */ /* 0x004fe2000000001b */
[----:B0-----:R-:W-:Y:S01]  /*36290*/  IMAD R21, R11, 0x2, R18 ;  /* 0x000000020b157824 */ /* 0x001fe200078e0212 */
[----:B----4-:R0:W-:Y:S04]  /*362a0*/  STG.E.U16 desc[UR10][R16.64], R25 ;  /* 0x0000001910007986 */ /* 0x0101e8000c10150a */
[----:B------:R1:W-:Y:S01]  /*362b0*/  STG.E.U16 desc[UR10][R14.64], R24 ;  /* 0x000000180e007986 */ /* 0x0003e2000c10150a */
[----:B------:R-:W-:-:S03]  /*362c0*/  PRMT R28, R25, 0x7632, R28 ;  /* 0x00007632191c7816 */ /* 0x000fc6000000001c */
[----:B------:R5:W-:Y:S01]  /*362d0*/  STG.E.U16 desc[UR10][R12.64], R26 ;  /* 0x0000001a0c007986 */ /* 0x000be2000c10150a */
[C---:B0-----:R-:W-:Y:S02]  /*362e0*/  LEA R16, P2, R20.reuse, R0, 0x1 ;  /* 0x0000000014107211 */ /* 0x041fe400078408ff */
[----:B-1----:R-:W-:Y:S01]  /*362f0*/  MOV R15, R24 ;  /* 0x00000018000f7202 */ /* 0x002fe20000000f00 */
[C---:B------:R-:W-:Y:S01]  /*36300*/  IMAD R24, R11.reuse, 0x2, R21 ;  /* 0x000000020b187824 */ /* 0x040fe200078e0215 */
[----:B------:R-:W-:Y:S02]  /*36310*/  LEA.HI.X.SX32 R17, R20, R2, 0x1, P2 ;  /* 0x0000000214117211 */ /* 0x000fe400010f0eff */
[----:B-----5:R-:W-:Y:S02]  /*36320*/  PRMT R12, R10, 0x7632, R12 ;  /* 0x000076320a0c7816 */ /* 0x020fe4000000000c */
[----:B------:R-:W-:Y:S02]  /*36330*/  LEA R25, R11, R24, 0x1 ;  /* 0x000000180b197211 */ /* 0x000fe400078e08ff */
[----:B------:R-:W-:-:S02]  /*36340*/  LEA R14, P2, R19, R0, 0x1 ;  /* 0x00000000130e7211 */ /* 0x000fc400078408ff */
[----:B------:R-:W-:Y:S01]  /*36350*/  PRMT R29, R15, 0x7632, R29 ;  /* 0x000076320f1d7816 */ /* 0x000fe2000000001d */
[----:B------:R-:W-:Y:S01]  /*36360*/  STL.64 [R1+0xb98], R24 ;  /* 0x000b981801007387 */ /* 0x000fe20000100a00 */
[----:B------:R-:W-:Y:S01]  /*36370*/  LEA.HI.X.SX32 R15, R19, R2, 0x1, P2 ;  /* 0x00000002130f7211 */ /* 0x000fe200010f0eff */
[C---:B------:R-:W-:Y:S02]  /*36380*/  IMAD R20, R11.reuse, 0x2, R25 ;  /* 0x000000020b147824 */ /* 0x040fe400078e0219 */
[----:B------:R0:W-:Y:S04]  /*36390*/  STL.S16 [R1+0x12c], R12 ;  /* 0x00012c0c01007387 */ /* 0x0001e80000100600 */
[----:B------:R1:W-:Y:S01]  /*363a0*/  STG.E.U16 desc[UR10][R16.64], R10 ;  /* 0x0000000a10007986 */ /* 0x0003e2000c10150a */
[----:B------:R-:W-:-:S02]  /*363b0*/  LEA R26, R11, R20, 0x1 ;  /* 0x000000140b1a7211 */ /* 0x000fc400078e08ff */
[CC--:B0-----:R-:W-:Y:S02]  /*363c0*/  LEA R12, P2, R23.reuse, R0.reuse, 0x1 ;  /* 0x00000000170c7211 */ /* 0x0c1fe400078408ff */
[C---:B-1----:R-:W-:Y:S02]  /*363d0*/  LEA R16, P3, R22.reuse, R0, 0x1 ;  /* 0x0000000016107211 */ /* 0x042fe400078608ff */
[-C--:B------:R-:W-:Y:S02]  /*363e0*/  LEA.HI.X.SX32 R13, R23, R2.reuse, 0x1, P2 ;  /* 0x00000002170d7211 */ /* 0x080fe400010f0eff */
[----:B------:R-:W-:Y:S01]  /*363f0*/  LEA.HI.X.SX32 R17, R22, R2, 0x1, P3 ;  /* 0x0000000216117211 */ /* 0x000fe200018f0eff */
[----:B------:R0:W-:Y:S01]  /*36400*/  STG.E.U16 desc[UR10][R14.64], R28 ;  /* 0x0000001c0e007986 */ /* 0x0001e2000c10150a */
[----:B------:R-:W-:-:S03]  /*36410*/  IMAD R19, R11, 0x2, R26 ;  /* 0x000000020b137824 */ /* 0x000fc600078e021a */
[----:B------:R-:W-:Y:S01]  /*36420*/  STG.E.U16 desc[UR10][R12.64], R29 ;  /* 0x0000001d0c007986 */ /* 0x000fe2000c10150a */
[----:B------:R-:W-:-:S03]  /*36430*/  LEA R10, P4, R5, R0, 0x1 ;  /* 0x00000000050a7211 */ /* 0x000fc600078808ff */
[----:B------:R1:W-:Y:S01]  /*36440*/  STG.E.U16 desc[UR10][R16.64], R27 ;  /* 0x0000001b10007986 */ /* 0x0003e2000c10150a */
[----:B------:R-:W-:Y:S02]  /*36450*/  LEA R24, P3, R4, R0, 0x1 ;  /* 0x0000000004187211 */ /* 0x000fe400078608ff */
[----:B------:R-:W-:Y:S01]  /*36460*/  LEA R23, R11, R19, 0x1 ;  /* 0x000000130b177211 */ /* 0x000fe200078e08ff */
[----:B0-----:R-:W0:Y:S01]  /*36470*/  LDC R28, c[0x0][0x3e8] ;  /* 0x0000fa00ff1c7b82 */ /* 0x001e220000000800 */
[----:B------:R-:W-:Y:S02]  /*36480*/  LEA.HI.X.SX32 R11, R5, R2, 0x1, P4 ;  /* 0x00000002050b7211 */ /* 0x000fe400020f0eff */
[----:B-1----:R-:W-:-:S04]  /*36490*/  LEA R16, P2, R3, R0, 0x1 ;  /* 0x0000000003107211 */ /* 0x002fc800078408ff */
[-C--:B------:R-:W-:Y:S02]  /*364a0*/  LEA.HI.X.SX32 R17, R3, R2.reuse, 0x1, P2 ;  /* 0x0000000203117211 */ /* 0x080fe400010f0eff */
[----:B------:R-:W-:-:S03]  /*364b0*/  LEA.HI.X.SX32 R25, R4, R2, 0x1, P3 ;  /* 0x0000000204197211 */ /* 0x000fc600018f0eff */
[----:B------:R-:W-:Y:S04]  /*364c0*/  STL.64 [R1+0x120], R16 ;  /* 0x0001201001007387 */ /* 0x000fe80000100a00 */
[----:B------:R1:W-:Y:S04]  /*364d0*/  STL.64 [R1+0x110], R10 ;  /* 0x0001100a01007387 */ /* 0x0003e80000100a00 */
[----:B------:R2:W-:Y:S01]  /*364e0*/  STL.64 [R1+0x118], R24 ;  /* 0x0001181801007387 */ /* 0x0005e20000100a00 */
[-C--:B-1----:R-:W-:Y:S02]  /*364f0*/  LEA R10, P2, R6, R0.reuse, 0x1 ;  /* 0x00000000060a7211 */ /* 0x082fe400078408ff */
[----:B--2---:R-:W-:-:S02]  /*36500*/  LEA R24, P4, R8, R0, 0x1 ;  /* 0x0000000008187211 */ /* 0x004fc400078808ff */
[-C--:B------:R-:W-:Y:S02]  /*36510*/  LEA.HI.X.SX32 R11, R6, R2.reuse, 0x1, P2 ;  /* 0x00000002060b7211 */ /* 0x080fe400010f0eff */
[----:B------:R-:W-:-:S03]  /*36520*/  LEA.HI.X.SX32 R25, R8, R2, 0x1, P4 ;  /* 0x0000000208197211 */ /* 0x000fc600020f0eff */
[----:B------:R1:W-:Y:S01]  /*36530*/  STL.64 [R1+0x108], R10 ;  /* 0x0001080a01007387 */ /* 0x0003e20000100a00 */
[----:B------:R-:W-:-:S04]  /*36540*/  LEA R4, P3, R7, R0, 0x1 ;  /* 0x0000000007047211 */ /* 0x000fc800078608ff */
[----:B------:R-:W-:Y:S01]  /*36550*/  LEA.HI.X.SX32 R5, R7, R2, 0x1, P3 ;  /* 0x0000000207057211 */ /* 0x000fe200018f0eff */
[----:B-1----:R-:W2:Y:S04]  /*36560*/  LDL.LU.64 R10, [R1+0xba0] ;  /* 0x000ba000010a7983 */ /* 0x002ea80000300a00 */
[----:B------:R1:W-:Y:S04]  /*36570*/  STL.64 [R1+0xf8], R24 ;  /* 0x0000f81801007387 */ /* 0x0003e80000100a00 */
[----:B------:R-:W-:Y:S01]  /*36580*/  STL.64 [R1+0x100], R4 ;  /* 0x0001000401007387 */ /* 0x000fe20000100a00 */
[----:B-1----:R-:W-:-:S04]  /*36590*/  LEA R24, P2, R9, R0, 0x1 ;  /* 0x0000000009187211 */ /* 0x002fc800078408ff */
[----:B------:R-:W-:-:S05]  /*365a0*/  LEA.HI.X.SX32 R25, R9, R2, 0x1, P2 ;  /* 0x0000000209197211 */ /* 0x000fca00010f0eff */
[----:B------:R1:W-:Y:S04]  /*365b0*/  STL.64 [R1+0xf0], R24 ;  /* 0x0000f01801007387 */ /* 0x0003e80000100a00 */
[----:B-1----:R-:W3:Y:S01]  /*365c0*/  LDL.LU.64 R24, [R1+0xb98] ;  /* 0x000b980001187983 */ /* 0x002ee20000300a00 */
[----:B0-----:R-:W-:-:S05]  /*365d0*/  IMAD R14, R28, 0x2, R23 ;  /* 0x000000021c0e7824 */ /* 0x001fca00078e0217 */
[----:B------:R-:W-:-:S05]  /*365e0*/  LEA R12, R28, R14, 0x1 ;  /* 0x0000000e1c0c7211 */ /* 0x000fca00078e08ff */
[----:B------:R-:W-:-:S05]  /*365f0*/  IMAD R13, R28, 0x2, R12 ;  /* 0x000000021c0d7824 */ /* 0x000fca00078e020c */
[----:B------:R-:W-:-:S05]  /*36600*/  LEA R16, R28, R13, 0x1 ;  /* 0x0000000d1c107211 */ /* 0x000fca00078e08ff */
[----:B------:R-:W-:-:S05]  /*36610*/  IMAD R15, R28, 0x2, R16 ;  /* 0x000000021c0f7824 */ /* 0x000fca00078e0210 */
[----:B------:R-:W-:-:S05]  /*36620*/  LEA R17, R28, R15, 0x1 ;  /* 0x0000000f1c117211 */ /* 0x000fca00078e08ff */
[----:B------:R-:W-:Y:S01]  /*36630*/  IMAD R22, R28, 0x2, R17 ;  /* 0x000000021c167824 */ /* 0x000fe200078e0211 */
[CC--:B--2---:R-:W-:Y:S02]  /*36640*/  LEA R6, P3, R10.reuse, R0.reuse, 0x1 ;  /* 0x000000000a067211 */ /* 0x0c4fe400078608ff */
[C---:B------:R-:W-:Y:S02]  /*36650*/  LEA R4, P4, R11.reuse, R0, 0x1 ;  /* 0x000000000b047211 */ /* 0x040fe400078808ff */
[-C--:B------:R-:W-:Y:S02]  /*36660*/  LEA.HI.X.SX32 R7, R10, R2.reuse, 0x1, P3 ;  /* 0x000000020a077211 */ /* 0x080fe400018f0eff */
[----:B------:R-:W-:Y:S02]  /*36670*/  LEA.HI.X.SX32 R5, R11, R2, 0x1, P4 ;  /* 0x000000020b057211 */ /* 0x000fe400020f0eff */
[-C--:B------:R-:W-:Y:S01]  /*36680*/  LEA R10, P2, R18, R0.reuse, 0x1 ;  /* 0x00000000120a7211 */ /* 0x080fe200078408ff */
[----:B------:R0:W-:Y:S01]  /*36690*/  STL.64 [R1+0xe8], R6 ;  /* 0x0000e80601007387 */ /* 0x0001e20000100a00 */
[----:B------:R-:W-:-:S03]  /*366a0*/  LEA R8, P3, R21, R0, 0x1 ;  /* 0x0000000015087211 */ /* 0x000fc600078608ff */
[----:B------:R3:W-:Y:S01]  /*366b0*/  STL.64 [R1+0xe0], R4 ;  /* 0x0000e00401007387 */ /* 0x0007e20000100a00 */
[-C--:B------:R-:W-:Y:S02]  /*366c0*/  LEA.HI.X.SX32 R11, R18, R2.reuse, 0x1, P2 ;  /* 0x00000002120b7211 */ /* 0x080fe400010f0eff */
[----:B------:R-:W-:-:S03]  /*366d0*/  LEA.HI.X.SX32 R9, R21, R2, 0x1, P3 ;  /* 0x0000000215097211 */ /* 0x000fc600018f0eff */
[----:B------:R-:W-:Y:S01]  /*366e0*/  STL.64 [R1+0xd8], R10 ;  /* 0x0000d80a01007387 */ /* 0x000fe20000100a00 */
[----:B0-----:R-:W-:-:S03]  /*366f0*/  LEA R6, R28, R22, 0x1 ;  /* 0x000000161c067211 */ /* 0x001fc600078e08ff */
[----:B------:R0:W-:Y:S02]  /*36700*/  STL.64 [R1+0xd0], R8 ;  /* 0x0000d00801007387 */ /* 0x0001e40000100a00 */
[----:B------:R-:W-:Y:S01]  /*36710*/  IMAD R7, R28, 0x2, R6 ;  /* 0x000000021c077824 */ /* 0x000fe200078e0206 */
[----:B---3--:R-:W-:-:S04]  /*36720*/  LEA R4, P4, R24, R0, 0x1 ;  /* 0x0000000018047211 */ /* 0x008fc800078808ff */
[----:B------:R-:W-:Y:S02]  /*36730*/  LEA.HI.X.SX32 R5, R24, R2, 0x1, P4 ;  /* 0x0000000218057211 */ /* 0x000fe400020f0eff */
[CC--:B0-----:R-:W-:Y:S02]  /*36740*/  LEA R8, P3, R20.reuse, R0.reuse, 0x1 ;  /* 0x0000000014087211 */ /* 0x0c1fe400078608ff */
[C---:B------:R-:W-:Y:S01]  /*36750*/  LEA R10, P2, R25.reuse, R0, 0x1 ;  /* 0x00000000190a7211 */ /* 0x040fe200078408ff */
[----:B------:R0:W-:Y:S01]  /*36760*/  STL.64 [R1+0xc8], R4 ;  /* 0x0000c80401007387 */ /* 0x0001e20000100a00 */
[-C--:B------:R-:W-:Y:S02]  /*36770*/  LEA.HI.X.SX32 R9, R20, R2.reuse, 0x1, P3 ;  /* 0x0000000214097211 */ /* 0x080fe400018f0eff */
[----:B------:R-:W-:Y:S02]  /*36780*/  LEA.HI.X.SX32 R11, R25, R2, 0x1, P2 ;  /* 0x00000002190b7211 */ /* 0x000fe400010f0eff */
[----:B------:R-:W-:-:S02]  /*36790*/  LEA R21, R28, R7, 0x1 ;  /* 0x000000071c157211 */ /* 0x000fc400078e08ff */
[C---:B0-----:R-:W-:Y:S01]  /*367a0*/  LEA R4, P4, R26.reuse, R0, 0x1 ;  /* 0x000000001a047211 */ /* 0x041fe200078808ff */
[----:B------:R0:W-:Y:S03]  /*367b0*/  STL.64 [R1+0xb8], R8 ;  /* 0x0000b80801007387 */ /* 0x0001e60000100a00 */
[----:B------:R-:W-:Y:S01]  /*367c0*/  LEA.HI.X.SX32 R5, R26, R2, 0x1, P4 ;  /* 0x000000021a057211 */ /* 0x000fe200020f0eff */
[----:B------:R1:W-:Y:S01]  /*367d0*/  STL.64 [R1+0xc0], R10 ;  /* 0x0000c00a01007387 */ /* 0x0003e20000100a00 */
[----:B------:R-:W-:Y:S01]  /*367e0*/  IMAD R3, R28, 0x2, R21 ;  /* 0x000000021c037824 */ /* 0x000fe200078e0215 */
[C---:B------:R-:W-:Y:S02]  /*367f0*/  LEA R24, P2, R19.reuse, R0, 0x1 ;  /* 0x0000000013187211 */ /* 0x040fe400078408ff */
[----:B------:R2:W-:Y:S02]  /*36800*/  STL.64 [R1+0xb0], R4 ;  /* 0x0000b00401007387 */ /* 0x0005e40000100a00 */
[----:B------:R-:W-:-:S02]  /*36810*/  LEA.HI.X.SX32 R25, R19, R2, 0x1, P2 ;  /* 0x0000000213197211 */ /* 0x000fc400010f0eff */
[----:B0-----:R-:W-:Y:S02]  /*36820*/  LEA R8, R28, R3, 0x1 ;  /* 0x000000031c087211 */ /* 0x001fe400078e08ff */
[CC--:B-1----:R-:W-:Y:S02]  /*36830*/  LEA R10, P3, R23.reuse, R0.reuse, 0x1 ;  /* 0x00000000170a7211 */ /* 0x0c2fe400078608ff */
[C---:B--2---:R-:W-:Y:S02]  /*36840*/  LEA R4, P4, R14.reuse, R0, 0x1 ;  /* 0x000000000e047211 */ /* 0x044fe400078808ff */
[-C--:B------:R-:W-:Y:S02]  /*36850*/  LEA.HI.X.SX32 R11, R23, R2.reuse, 0x1, P3 ;  /* 0x00000002170b7211 */ /* 0x080fe400018f0eff */
[----:B------:R-:W-:Y:S01]  /*36860*/  LEA.HI.X.SX32 R5, R14, R2, 0x1, P4 ;  /* 0x000000020e057211 */ /* 0x000fe200020f0eff */
[----:B------:R-:W-:Y:S01]  /*36870*/  IMAD R18, R28, 0x2, R8 ;  /* 0x000000021c127824 */ /* 0x000fe200078e0208 */
[----:B------:R-:W-:-:S03]  /*36880*/  LEA R26, P2, R12, R0, 0x1 ;  /* 0x000000000c1a7211 */ /* 0x000fc600078408ff */
[----:B------:R0:W-:Y:S04]  /*36890*/  STL.64 [R1+0x98], R4 ;  /* 0x0000980401007387 */ /* 0x0001e80000100a00 */
[----:B------:R1:W-:Y:S01]  /*368a0*/  STL.64 [R1+0xa8], R24 ;  /* 0x0000a81801007387 */ /* 0x0003e20000100a00 */
[----:B------:R-:W-:-:S03]  /*368b0*/  LEA.HI.X.SX32 R27, R12, R2, 0x1, P2 ;  /* 0x000000020c1b7211 */ /* 0x000fc600010f0eff */
[----:B------:R2:W-:Y:S01]  /*368c0*/  STL.64 [R1+0xa0], R10 ;  /* 0x0000a00a01007387 */ /* 0x0005e20000100a00 */
[----:B0-----:R-:W-:Y:S02]  /*368d0*/  LEA R4, R28, R18, 0x1 ;  /* 0x000000121c047211 */ /* 0x001fe400078e08ff */
[CC--:B-1----:R-:W-:Y:S02]  /*368e0*/  LEA R24, P3, R13.reuse, R0.reuse, 0x1 ;  /* 0x000000000d187211 */ /* 0x0c2fe400078608ff */
[C---:B--2---:R-:W-:Y:S02]  /*368f0*/  LEA R10, P4, R16.reuse, R0, 0x1 ;  /* 0x00000000100a7211 */ /* 0x044fe400078808ff */
[-C--:B------:R-:W-:Y:S02]  /*36900*/  LEA.HI.X.SX32 R25, R13, R2.reuse, 0x1, P3 ;  /* 0x000000020d197211 */ /* 0x080fe400018f0eff */
[----:B------:R-:W-:Y:S01]  /*36910*/  LEA.HI.X.SX32 R11, R16, R2, 0x1, P4 ;  /* 0x00000002100b7211 */ /* 0x000fe200020f0eff */
[C---:B------:R-:W-:Y:S01]  /*36920*/  IMAD R5, R28.reuse, 0x2, R4 ;  /* 0x000000021c057824 */ /* 0x040fe200078e0204 */
[----:B------:R0:W-:Y:S04]  /*36930*/  STL.64 [R1+0x90], R26 ;  /* 0x0000901a01007387 */ /* 0x0001e80000100a00 */
[----:B------:R1:W-:Y:S01]  /*36940*/  STL.64 [R1+0x88], R24 ;  /* 0x0000881801007387 */ /* 0x0003e20000100a00 */
[----:B------:R-:W-:-:S03]  /*36950*/  LEA R12, R28, R5, 0x1 ;  /* 0x000000051c0c7211 */ /* 0x000fc600078e08ff */
[----:B------:R2:W-:Y:S01]  /*36960*/  STL.64 [R1+0x80], R10 ;  /* 0x0000800a01007387 */ /* 0x0005e20000100a00 */
[-C--:B0-----:R-:W-:Y:S02]  /*36970*/  LEA R26, P2, R15, R0.reuse, 0x1 ;  /* 0x000000000f1a7211 */ /* 0x081fe400078408ff */
[-C--:B-1----:R-:W-:Y:S02]  /*36980*/  LEA R24, P3, R17, R0.reuse, 0x1 ;  /* 0x0000000011187211 */ /* 0x082fe400078608ff */
[C---:B--2---:R-:W-:Y:S02]  /*36990*/  LEA R10, P4, R22.reuse, R0, 0x1 ;  /* 0x00000000160a7211 */ /* 0x044fe400078808ff */
[-C--:B------:R-:W-:Y:S02]  /*369a0*/  LEA.HI.X.SX32 R27, R15, R2.reuse, 0x1, P2 ;  /* 0x000000020f1b7211 */ /* 0x080fe400010f0eff */
[-C--:B------:R-:W-:Y:S01]  /*369b0*/  LEA.HI.X.SX32 R11, R22, R2.reuse, 0x1, P4 ;  /* 0x00000002160b7211 */ /* 0x080fe200020f0eff */
[----:B------:R-:W-:Y:S01]  /*369c0*/  IMAD R9, R28, 0x2, R12 ;  /* 0x000000021c097824 */ /* 0x000fe200078e020c */
[----:B------:R-:W-:-:S03]  /*369d0*/  LEA.HI.X.SX32 R25, R17, R2, 0x1, P3 ;  /* 0x0000000211197211 */ /* 0x000fc600018f0eff */
[----:B------:R0:W-:Y:S01]  /*369e0*/  STL.64 [R1+0x68], R10 ;  /* 0x0000680a01007387 */ /* 0x0001e20000100a00 */
[----:B------:R-:W-:-:S03]  /*369f0*/  LEA R16, P3, R7, R0, 0x1 ;  /* 0x0000000007107211 */ /* 0x000fc600078608ff */
[----:B------:R-:W-:Y:S01]  /*36a00*/  STL.64 [R1+0x78], R26 ;  /* 0x0000781a01007387 */ /* 0x000fe20000100a00 */
[----:B------:R-:W-:-:S03]  /*36a10*/  LEA R14, P4, R21, R0, 0x1 ;  /* 0x00000000150e7211 */ /* 0x000fc600078808ff */
[----:B------:R1:W-:Y:S01]  /*36a20*/  STL.64 [R1+0x70], R24 ;  /* 0x0000701801007387 */ /* 0x0003e20000100a00 */
[-C--:B------:R-:W-:Y:S02]  /*36a30*/  LEA.HI.X.SX32 R17, R7, R2.reuse, 0x1, P3 ;  /* 0x0000000207117211 */ /* 0x080fe400018f0eff */
[----:B0-----:R-:W-:Y:S02]  /*36a40*/  LEA R10, R28, R9, 0x1 ;  /* 0x000000091c0a7211 */ /* 0x001fe400078e08ff */
[----:B------:R-:W-:Y:S02]  /*36a50*/  LEA.HI.X.SX32 R15, R21, R2, 0x1, P4 ;  /* 0x00000002150f7211 */ /* 0x000fe400020f0eff */
[----:B-1----:R-:W-:Y:S01]  /*36a60*/  LEA R24, P2, R6, R0, 0x1 ;  /* 0x0000000006187211 */ /* 0x002fe200078408ff */
[----:B------:R-:W-:-:S03]  /*36a70*/  IMAD R11, R28, 0x2, R10 ;  /* 0x000000021c0b7824 */ /* 0x000fc600078e020a */
[----:B------:R-:W-:Y:S01]  /*36a80*/  LEA.HI.X.SX32 R25, R6, R2, 0x1, P2 ;  /* 0x0000000206197211 */ /* 0x000fe200010f0eff */
[----:B------:R0:W-:Y:S01]  /*36a90*/  STL.64 [R1+0xb08], R16 ;  /* 0x000b081001007387 */ /* 0x0001e20000100a00 */
[C---:B------:R-:W-:Y:S02]  /*36aa0*/  LEA R22, P2, R3.reuse, R0, 0x1 ;  /* 0x0000000003167211 */ /* 0x040fe400078408ff */
[----:B------:R-:W-:Y:S01]  /*36ab0*/  LEA R6, R28, R11, 0x1 ;  /* 0x0000000b1c067211 */ /* 0x000fe200078e08ff */
[----:B------:R-:W-:Y:S01]  /*36ac0*/  STL.64 [R1+0x58], R24 ;  /* 0x0000581801007387 */ /* 0x000fe20000100a00 */
[----:B------:R-:W-:-:S03]  /*36ad0*/  LEA.HI.X.SX32 R23, R3, R2, 0x1, P2 ;  /* 0x0000000203177211 */ /* 0x000fc600010f0eff */
[----:B------:R1:W-:Y:S01]  /*36ae0*/  STL.64 [R1+0x60], R14 ;  /* 0x0000600e01007387 */ /* 0x0003e20000100a00 */
[----:B0-----:R-:W-:Y:S01]  /*36af0*/  LEA R16, P3, R8, R0, 0x1 ;  /* 0x0000000008107211 */ /* 0x001fe200078608ff */
[----:B------:R-:W-:-:S03]  /*36b00*/  IMAD R7, R28, 0x2, R6 ;  /* 0x000000021c077824 */ /* 0x000fc600078e0206 */
[----:B------:R-:W-:Y:S02]  /*36b10*/  LEA.HI.X.SX32 R17, R8, R2, 0x1, P3 ;  /* 0x0000000208117211 */ /* 0x000fe400018f0eff */
[C---:B-1----:R-:W-:Y:S01]  /*36b20*/  LEA R14, P4, R18.reuse, R0, 0x1 ;  /* 0x00000000120e7211 */ /* 0x042fe200078808ff */
[----:B------:R-:W-:Y:S03]  /*36b30*/  STL.64 [R1+0x50], R22 ;  /* 0x0000501601007387 */ /* 0x000fe60000100a00 */
[----:B------:R-:W-:Y:S01]  /*36b40*/  LEA.HI.X.SX32 R15, R18, R2, 0x1, P4 ;  /* 0x00000002120f7211 */ /* 0x000fe200020f0eff */
[----:B------:R0:W-:Y:S01]  /*36b50*/  STL.64 [R1+0x48], R16 ;  /* 0x0000481001007387 */ /* 0x0001e20000100a00 */
[----:B------:R-:W-:Y:S02]  /*36b60*/  LEA R20, P2, R4, R0, 0x1 ;  /* 0x0000000004147211 */ /* 0x000fe400078408ff */
[----:B------:R-:W-:Y:S01]  /*36b70*/  LEA R8, R28, R7, 0x1 ;  /* 0x000000071c087211 */ /* 0x000fe200078e08ff */
[----:B------:R1:W-:Y:S01]  /*36b80*/  STL.64 [R1+0x40], R14 ;  /* 0x0000400e01007387 */ /* 0x0003e20000100a00 */
[----:B------:R-:W-:-:S02]  /*36b90*/  LEA.HI.X.SX32 R21, R4, R2, 0x1, P2 ;  /* 0x0000000204157211 */ /* 0x000fc400010f0eff */
[CC--:B0-----:R-:W-:Y:S02]  /*36ba0*/  LEA R16, P3, R5.reuse, R0.reuse, 0x1 ;  /* 0x0000000005107211 */ /* 0x0c1fe400078608ff */
[----:B-1----:R-:W-:Y:S01]  /*36bb0*/  LEA R14, P4, R12, R0, 0x1 ;  /* 0x000000000c0e7211 */ /* 0x002fe200078808ff */
[----:B------:R-:W-:Y:S01]  /*36bc0*/  IMAD R3, R28, 0x2, R8 ;  /* 0x000000021c037824 */ /* 0x000fe200078e0208 */
[-C--:B------:R-:W-:Y:S02]  /*36bd0*/  LEA.HI.X.SX32 R17, R5, R2.reuse, 0x1, P3 ;  /* 0x0000000205117211 */ /* 0x080fe400018f0eff */
[----:B------:R-:W-:Y:S01]  /*36be0*/  LEA.HI.X.SX32 R15, R12, R2, 0x1, P4 ;  /* 0x000000020c0f7211 */ /* 0x000fe200020f0eff */
[----:B------:R-:W-:Y:S01]  /*36bf0*/  STL.64 [R1+0x38], R20 ;  /* 0x0000381401007387 */ /* 0x000fe20000100a00 */
[C---:B------:R-:W-:Y:S02]  /*36c00*/  LEA R4, R28.reuse, R3, 0x1 ;  /* 0x000000031c047211 */ /* 0x040fe400078e08ff */
[C---:B------:R-:W-:Y:S01]  /*36c10*/  LEA R18, P2, R9.reuse, R0, 0x1 ;  /* 0x0000000009127211 */ /* 0x040fe200078408ff */
[----:B------:R0:W-:Y:S04]  /*36c20*/  STL.64 [R1+0x30], R16 ;  /* 0x0000301001007387 */ /* 0x0001e80000100a00 */
[----:B------:R1:W-:Y:S01]  /*36c30*/  STL.64 [R1+0x28], R14 ;  /* 0x0000280e01007387 */ /* 0x0003e20000100a00 */
[----:B------:R-:W-:Y:S01]  /*36c40*/  LEA.HI.X.SX32 R19, R9, R2, 0x1, P2 ;  /* 0x0000000209137211 */ /* 0x000fe200010f0eff */
[----:B------:R-:W-:Y:S01]  /*36c50*/  IMAD R5, R28, 0x2, R4 ;  /* 0x000000021c057824 */ /* 0x000fe200078e0204 */
[----:B0-----:R-:W-:-:S02]  /*36c60*/  LEA R16, P3, R10, R0, 0x1 ;  /* 0x000000000a107211 */ /* 0x001fc400078608ff */
[----:B-1----:R-:W-:-:S04]  /*36c70*/  LEA R14, P4, R11, R0, 0x1 ;  /* 0x000000000b0e7211 */ /* 0x002fc800078808ff */
[-C--:B------:R-:W-:Y:S01]  /*36c80*/  LEA.HI.X.SX32 R15, R11, R2.reuse, 0x1, P4 ;  /* 0x000000020b0f7211 */ /* 0x080fe200020f0eff */
[----:B------:R-:W-:Y:S01]  /*36c90*/  STL.64 [R1+0x20], R18 ;  /* 0x0000201201007387 */ /* 0x000fe20000100a00 */
[----:B------:R-:W-:Y:S02]  /*36ca0*/  LEA.HI.X.SX32 R17, R10, R2, 0x1, P3 ;  /* 0x000000020a117211 */ /* 0x000fe400018f0eff */
[----:B------:R-:W-:Y:S01]  /*36cb0*/  LEA R10, R28, R5, 0x1 ;  /* 0x000000051c0a7211 */ /* 0x000fe200078e08ff */
[----:B------:R0:W-:Y:S01]  /*36cc0*/  STL.64 [R1+0x10], R14 ;  /* 0x0000100e01007387 */ /* 0x0001e20000100a00 */
[-C--:B------:R-:W-:Y:S02]  /*36cd0*/  LEA R26, P4, R8, R0.reuse, 0x1 ;  /* 0x00000000081a7211 */ /* 0x080fe400078808ff */
[----:B------:R-:W-:Y:S01]  /*36ce0*/  LEA R12, P3, R7, R0, 0x1 ;  /* 0x00000000070c7211 */ /* 0x000fe200078608ff */
[----:B------:R-:W-:Y:S01]  /*36cf0*/  IMAD R9, R28, 0x2, R10 ;  /* 0x000000021c097824 */ /* 0x000fe200078e020a */
[----:B------:R-:W-:-:S02]  /*36d00*/  LEA.HI.X.SX32 R27, R8, R2, 0x1, P4 ;  /* 0x00000002081b7211 */ /* 0x000fc400020f0eff */
[C---:B0-----:R-:W-:Y:S01]  /*36d10*/  LEA R14, P2, R6.reuse, R0, 0x1 ;  /* 0x00000000060e7211 */ /* 0x041fe200078408ff */
[----:B------:R-:W-:Y:S01]  /*36d20*/  STL.64 [R1+0x18], R16 ;  /* 0x0000181001007387 */ /* 0x000fe20000100a00 */
[-C--:B------:R-:W-:Y:S02]  /*36d30*/  LEA.HI.X.SX32 R13, R7, R2.reuse, 0x1, P3 ;  /* 0x00000002070d7211 */ /* 0x080fe400018f0eff */
[----:B------:R-:W-:Y:S02]  /*36d40*/  LEA.HI.X.SX32 R15, R6, R2, 0x1, P2 ;  /* 0x00000002060f7211 */ /* 0x000fe400010f0eff */
[-C--:B------:R-:W-:Y:S01]  /*36d50*/  LEA R24, P2, R3, R0.reuse, 0x1 ;  /* 0x0000000003187211 */ /* 0x080fe200078408ff */
[----:B------:R-:W-:Y:S01]  /*36d60*/  STL [R1+0xa78], R26 ;  /* 0x000a781a01007387 */ /* 0x000fe20000100800 */
[-C--:B------:R-:W-:Y:S02]  /*36d70*/  LEA R22, P3, R4, R0.reuse, 0x1 ;  /* 0x0000000004167211 */ /* 0x080fe400078608ff */
[----:B------:R-:W-:Y:S01]  /*36d80*/  LEA R20, P4, R5, R0, 0x1 ;  /* 0x0000000005147211 */ /* 0x000fe200078808ff */
[----:B------:R0:W-:Y:S01]  /*36d90*/  STL.64 [R1+0x8], R14 ;  /* 0x0000080e01007387 */ /* 0x0001e20000100a00 */
[----:B------:R-:W-:-:S02]  /*36da0*/  LEA R7, R28, R9, 0x1 ;  /* 0x000000091c077211 */ /* 0x000fc400078e08ff */
[-C--:B------:R-:W-:Y:S01]  /*36db0*/  LEA.HI.X.SX32 R25, R3, R2.reuse, 0x1, P2 ;  /* 0x0000000203197211 */ /* 0x080fe200010f0eff */
[----:B------:R-:W-:Y:S01]  /*36dc0*/  STL [R1+0xa68], R27 ;  /* 0x000a681b01007387 */ /* 0x000fe20000100800 */
[-C--:B------:R-:W-:Y:S02]  /*36dd0*/  LEA.HI.X.SX32 R23, R4, R2.reuse, 0x1, P3 ;  /* 0x0000000204177211 */ /* 0x080fe400018f0eff */
[----:B------:R-:W-:Y:S01]  /*36de0*/  LEA.HI.X.SX32 R21, R5, R2, 0x1, P4 ;  /* 0x0000000205157211 */ /* 0x000fe200020f0eff */
[----:B------:R1:W-:Y:S01]  /*36df0*/  STL.64 [R1], R12 ;  /* 0x0000000c01007387 */ /* 0x0003e20000100a00 */
[-C--:B------:R-:W-:Y:S02]  /*36e00*/  LEA R6, P4, R7, R0.reuse, 0x1 ;  /* 0x0000000007067211 */ /* 0x080fe400078808ff */
[----:B0-----:R-:W-:Y:S01]  /*36e10*/  LEA R14, P2, R10, R0, 0x1 ;  /* 0x000000000a0e7211 */ /* 0x001fe200078408ff */
[----:B------:R-:W-:Y:S01]  /*36e20*/  STL [R1+0xac8], R27 ;  /* 0x000ac81b01007387 */ /* 0x000fe20000100800 */
[----:B------:R-:W-:-:S02]  /*36e30*/  IMAD R18, R28, 0x2, R7 ;  /* 0x000000021c127824 */ /* 0x000fc400078e0207 */
[----:B------:R-:W-:Y:S01]  /*36e40*/  LEA.HI.X.SX32 R15, R10, R2, 0x1, P2 ;  /* 0x000000020a0f7211 */ /* 0x000fe200010f0eff */
[----:B------:R-:W-:Y:S01]  /*36e50*/  STL [R1+0xb28], R27 ;  /* 0x000b281b01007387 */ /* 0x000fe20000100800 */
[----:B-1----:R-:W-:-:S03]  /*36e60*/  LEA R12, P3, R9, R0, 0x1 ;  /* 0x00000000090c7211 */ /* 0x002fc600078608ff */
[----:B------:R-:W-:Y:S01]  /*36e70*/  STL.64 [R1+0xa70], R24 ;  /* 0x000a701801007387 */ /* 0x000fe20000100a00 */
[-C--:B------:R-:W-:Y:S02]  /*36e80*/  LEA.HI.X.SX32 R7, R7, R2.reuse, 0x1, P4 ;  /* 0x0000000207077211 */ /* 0x080fe400020f0eff */
[----:B------:R-:W-:Y:S01]  /*36e90*/  LEA.HI.X.SX32 R13, R9, R2, 0x1, P3 ;  /* 0x00000002090d7211 */ /* 0x000fe200018f0eff */
[----:B------:R-:W-:Y:S04]  /*36ea0*/  STL.64 [R1+0xa80], R22 ;  /* 0x000a801601007387 */ /* 0x000fe80000100a00 */
[----:B------:R-:W-:Y:S04]  /*36eb0*/  STL [R1+0xa8c], R20 ;  /* 0x000a8c1401007387 */ /* 0x000fe80000100800 */
[----:B------:R-:W-:Y:S04]  /*36ec0*/  STL [R1+0xa88], R21 ;  /* 0x000a881501007387 */ /* 0x000fe80000100800 */
[----:B------:R-:W-:Y:S04]  /*36ed0*/  STL [R1+0xad8], R14 ;  /* 0x000ad80e01007387 */ /* 0x000fe80000100800 */
[----:B------:R-:W-:Y:S04]  /*36ee0*/  STL [R1+0xa90], R15 ;  /* 0x000a900f01007387 */ /* 0x000fe80000100800 */
[----:B------:R-:W-:Y:S04]  /*36ef0*/  STL.64 [R1+0xa98], R12 ;  /* 0x000a980c01007387 */ /* 0x000fe80000100a00 */
[----:B------:R0:W-:Y:S04]  /*36f00*/  STL.64 [R1+0xaa0], R6 ;  /* 0x000aa00601007387 */ /* 0x0001e80000100a00 */
[----:B0-----:R-:W2:Y:S04]  /*36f10*/  LDL.LU.64 R6, [R1+0xc8] ;  /* 0x0000c80001067983 */ /* 0x001ea80000300a00 */
[----:B--2---:R0:W-:Y:S04]  /*36f20*/  STL.64 [R1+0xb48], R6 ;  /* 0x000b480601007387 */ /* 0x0041e80000100a00 */
[----:B0-----:R-:W2:Y:S04]  /*36f30*/  LDL.LU.64 R6, [R1+0xf0] ;  /* 0x0000f00001067983 */ /* 0x001ea80000300a00 */
[----:B--2---:R0:W-:Y:S04]  /*36f40*/  STL.64 [R1+0xb50], R6 ;  /* 0x000b500601007387 */ /* 0x0041e80000100a00 */
[----:B0-----:R-:W2:Y:S04]  /*36f50*/  LDL.LU.64 R6, [R1+0xf8] ;  /* 0x0000f80001067983 */ /* 0x001ea80000300a00 */
[----:B--2---:R0:W-:Y:S04]  /*36f60*/  STL.64 [R1+0xb58], R6 ;  /* 0x000b580601007387 */ /* 0x0041e80000100a00 */
[----:B0-----:R-:W2:Y:S04]  /*36f70*/  LDL.LU.64 R6, [R1+0x100] ;  /* 0x0001000001067983 */ /* 0x001ea80000300a00 */
[----:B--2---:R0:W-:Y:S04]  /*36f80*/  STL [R1+0xb64], R6 ;  /* 0x000b640601007387 */ /* 0x0041e80000100800 */
[----:B0-----:R-:W2:Y:S04]  /*36f90*/  LDL.LU R6, [R1+0x144] ;  /* 0x0001440001067983 */ /* 0x001ea80000300800 */
[----:B------:R0:W-:Y:S04]  /*36fa0*/  STL [R1+0xb60], R7 ;  /* 0x000b600701007387 */ /* 0x0001e80000100800 */
[----:B0-----:R-:W2:Y:S04]  /*36fb0*/  LDL.LU R7, [R1+0x148] ;  /* 0x0001480001077983 */ /* 0x001ea80000300800 */
[----:B--2---:R0:W-:Y:S04]  /*36fc0*/  STL.64 [R1+0xb80], R6 ;  /* 0x000b800601007387 */ /* 0x0041e80000100a00 */
[----:B0-----:R-:W2:Y:S04]  /*36fd0*/  LDL.LU.64 R6, [R1+0x118] ;  /* 0x0001180001067983 */ /* 0x001ea80000300a00 */
[----:B--2---:R0:W-:Y:S04]  /*36fe0*/  STL [R1+0xb88], R7 ;  /* 0x000b880701007387 */ /* 0x0041e80000100800 */
[----:B0-----:R-:W2:Y:S04]  /*36ff0*/  LDL.LU.S16 R7, [R1+0x12c] ;  /* 0x00012c0001077983 */ /* 0x001ea80000300600 */
[----:B------:R-:W3:Y:S04]  /*37000*/  LDL.LU R12, [R1+0x130] ;  /* 0x00013000010c7983 */ /* 0x000ee80000300800 */
[----:B---3--:R0:W-:Y:S04]  /*37010*/  STL [R1+0xb68], R12 ;  /* 0x000b680c01007387 */ /* 0x0081e80000100800 */
[----:B0-----:R-:W3:Y:S04]  /*37020*/  LDL.LU R12, [R1+0x140] ;  /* 0x00014000010c7983 */ /* 0x001ee80000300800 */
[----:B------:R-:W3:Y:S04]  /*37030*/  LDL.LU R13, [R1+0x134] ;  /* 0x00013400010d7983 */ /* 0x000ee80000300800 */
[----:B---3--:R0:W-:Y:S04]  /*37040*/  STL.64 [R1+0xb90], R12 ;  /* 0x000b900c01007387 */ /* 0x0081e80000100a00 */
[----:B0-----:R-:W2:Y:S04]  /*37050*/  LDL.LU.64 R12, [R1+0x120] ;  /* 0x00012000010c7983 */ /* 0x001ea80000300a00 */
[----:B------:R-:W3:Y:S04]  /*37060*/  LDL.LU R21, [R1+0x138] ;  /* 0x0001380001157983 */ /* 0x000ee80000300800 */
[----:B------:R-:W4:Y:S01]  /*37070*/  LDL.LU.64 R14, [R1+0xc0] ;  /* 0x0000c000010e7983 */ /* 0x000f220000300a00 */
[----:B------:R-:W-:-:S03]  /*37080*/  LEA R11, R28, R18, 0x1 ;  /* 0x000000121c0b7211 */ /* 0x000fc600078e08ff */
[----:B----4-:R0:W-:Y:S04]  /*37090*/  STL.64 [R1+0xb70], R14 ;  /* 0x000b700e01007387 */ /* 0x0101e80000100a00 */
[----:B0-----:R-:W4:Y:S01]  /*370a0*/  LDL.LU.64 R14, [R1+0x108] ;  /* 0x00010800010e7983 */ /* 0x001f220000300a00 */
[----:B------:R-:W-:Y:S01]  /*370b0*/  IMAD R3, R28, 0x2, R11 ;  /* 0x000000021c037824 */ /* 0x000fe200078e020b */
[-C--:B------:R-:W-:Y:S02]  /*370c0*/  LEA R4, P2, R18, R0.reuse, 0x1 ;  /* 0x0000000012047211 */ /* 0x080fe400078408ff */
[----:B------:R-:W-:Y:S02]  /*370d0*/  LEA R10, P3, R11, R0, 0x1 ;  /* 0x000000000b0a7211 */ /* 0x000fe400078608ff */
[----:B------:R-:W-:-:S02]  /*370e0*/  LEA R19, R28, R3, 0x1 ;  /* 0x000000031c137211 */ /* 0x000fc400078e08ff */
[----:B------:R-:W-:Y:S02]  /*370f0*/  LEA R8, P4, R3, R0, 0x1 ;  /* 0x0000000003087211 */ /* 0x000fe400078808ff */
[-C--:B------:R-:W-:Y:S02]  /*37100*/  LEA.HI.X.SX32 R5, R18, R2.reuse, 0x1, P2 ;  /* 0x0000000212057211 */ /* 0x080fe400010f0eff */
[----:B------:R-:W-:Y:S02]  /*37110*/  LEA.HI.X.SX32 R11, R11, R2, 0x1, P3 ;  /* 0x000000020b0b7211 */ /* 0x000fe400018f0eff */
[----:B------:R-:W-:Y:S02]  /*37120*/  LEA R28, P5, R19, R0, 0x1 ;  /* 0x00000000131c7211 */ /* 0x000fe400078a08ff */
[-C--:B------:R-:W-:Y:S02]  /*37130*/  LEA.HI.X.SX32 R9, R3, R2.reuse, 0x1, P4 ;  /* 0x0000000203097211 */ /* 0x080fe400020f0eff */
[----:B------:R-:W-:Y:S01]  /*37140*/  LEA.HI.X.SX32 R29, R19, R2, 0x1, P5 ;  /* 0x00000002131d7211 */ /* 0x000fe200028f0eff */
[----:B--2---:R-:W-:Y:S04]  /*37150*/  STG.E.U16 desc[UR10][R12.64], R7 ;  /* 0x000000070c007986 */ /* 0x004fe8000c10150a */
[----:B----4-:R0:W-:Y:S04]  /*37160*/  STL.64 [R1+0xb78], R14 ;  /* 0x000b780e01007387 */ /* 0x0101e80000100a00 */
[----:B0-----:R-:W2:Y:S04]  /*37170*/  LDL.LU.64 R14, [R1+0x110] ;  /* 0x00011000010e7983 */ /* 0x001ea80000300a00 */
[----:B------:R-:W4:Y:S04]  /*37180*/  LDL.LU R20, [R1+0x13c] ;  /* 0x00013c0001147983 */ /* 0x000f280000300800 */
[----:B------:R-:W5:Y:S04]  /*37190*/  LDL.LU.64 R22, [R1+0xb8] ;  /* 0x0000b80001167983 */ /* 0x000f680000300a00 */
[----:B------:R-:W2:Y:S04]  /*371a0*/  LDL.LU.64 R24, [R1+0xb0] ;  /* 0x0000b00001187983 */ /* 0x000ea80000300a00 */
[----:B------:R-:W2:Y:S04]  /*371b0*/  LDL.LU.64 R26, [R1+0xa8] ;  /* 0x0000a800011a7983 */ /* 0x000ea80000300a00 */
[----:B------:R-:W2:Y:S04]  /*371c0*/  LDL.LU.64 R16, [R1+0xa0] ;  /* 0x0000a00001107983 */ /* 0x000ea80000300a00 */
[----:B------:R0:W-:Y:S04]  /*371d0*/  STL.64 [R1+0xaa8], R4 ;  /* 0x000aa80401007387 */ /* 0x0001e80000100a00 */
[----:B0-----:R-:W2:Y:S04]  /*371e0*/  LDL.LU.64 R4, [R1+0xd0] ;  /* 0x0000d00001047983 */ /* 0x001ea80000300a00 */
[----:B------:R0:W-:Y:S04]  /*371f0*/  STL.64 [R1+0xab0], R10 ;  /* 0x000ab00a01007387 */ /* 0x0001e80000100a00 */
[----:B0-----:R-:W2:Y:S04]  /*37200*/  LDL.LU.64 R10, [R1+0xd8] ;  /* 0x0000d800010a7983 */ /* 0x001ea80000300a00 */
[----:B------:R0:W-:Y:S04]  /*37210*/  STL.64 [R1+0xab8], R8 ;  /* 0x000ab80801007387 */ /* 0x0001e80000100a00 */
[----:B0-----:R-:W2:Y:S04]  /*37220*/  LDL.LU.64 R8, [R1+0xe0] ;  /* 0x0000e00001087983 */ /* 0x001ea80000300a00 */
[----:B------:R-:W2:Y:S04]  /*37230*/  LDL.LU R19, [R1+0x14c] ;  /* 0x00014c0001137983 */ /* 0x000ea80000300800 */
[----:B------:R0:W-:Y:S04]  /*37240*/  STL.64 [R1+0xac0], R28 ;  /* 0x000ac01c01007387 */ /* 0x0001e80000100a00 */
[----:B0-----:R-:W2:Y:S04]  /*37250*/  LDL.LU.64 R28, [R1+0xe8] ;  /* 0x0000e800011c7983 */ /* 0x001ea80000300a00 */
[----:B------:R-:W2:Y:S04]  /*37260*/  LDL.LU.64 R12, [R1+0xb90] ;  /* 0x000b9000010c7983 */ /* 0x000ea80000300a00 */
[----:B------:R-:W2:Y:S04]  /*37270*/  LDL.LU R7, [R1+0xb88] ;  /* 0x000b880001077983 */ /* 0x000ea80000300800 */
[----:B--2---:R0:W-:Y:S04]  /*37280*/  STG.E.U16 desc[UR10][R6.64], R12 ;  /* 0x0000000c06007986 */ /* 0x0041e8000c10150a */
[----:B0-----:R-:W2:Y:S04]  /*37290*/  LDL.LU.64 R6, [R1+0xb80] ;  /* 0x000b800001067983 */ /* 0x001ea80000300a00 */
[----:B--2---:R0:W-:Y:S04]  /*372a0*/  STG.E.U16 desc[UR10][R14.64], R6 ;  /* 0x000000060e007986 */ /* 0x0041e8000c10150a */
[----:B0-----:R-:W2:Y:S01]  /*372b0*/  LDL.LU.64 R14, [R1+0xb78] ;  /* 0x000b7800010e7983 */ /* 0x001ea20000300a00 */
[----:B------:R-:W-:-:S02]  /*372c0*/  PRMT R18, R12, 0x7632, R18 ;  /* 0x000076320c127816 */ /* 0x000fc40000000012 */
[----:B------:R-:W-:Y:S02]  /*372d0*/  PRMT R3, R6, 0x7632, R3 ;  /* 0x0000763206037816 */ /* 0x000fe40000000003 */
[----:B------:R-:W-:Y:S01]  /*372e0*/  PRMT R2, R7, 0x7632, R2 ;  /* 0x0000763207027816 */ /* 0x000fe20000000002 */
[----:B--2---:R0:W-:Y:S04]  /*372f0*/  STG.E.U16 desc[UR10][R14.64], R7 ;  /* 0x000000070e007986 */ /* 0x0041e8000c10150a */
[----:B0-----:R-:W4:Y:S04]  /*37300*/  LDL.LU.64 R14, [R1+0xb70] ;  /* 0x000b7000010e7983 */ /* 0x001f280000300a00 */
[----:B------:R-:W2:Y:S04]  /*37310*/  LDL.LU R12, [R1+0xb68] ;  /* 0x000b6800010c7983 */ /* 0x000ea80000300800 */
[----:B------:R-:W2:Y:S04]  /*37320*/  LDL.LU R6, [R1+0xb64] ;  /* 0x000b640001067983 */ /* 0x000ea80000300800 */
[----:B------:R-:W2:Y:S04]  /*37330*/  LDL.LU R7, [R1+0xb60] ;  /* 0x000b600001077983 */ /* 0x000ea80000300800 */
[----:B--2---:R0:W-:Y:S04]  /*37340*/  STG.E.U16 desc[UR10][R6.64], R19 ;  /* 0x0000001306007986 */ /* 0x0041e8000c10150a */
[----:B0-----:R-:W2:Y:S04]  /*37350*/  LDL.LU.64 R6, [R1+0xb58] ;  /* 0x000b580001067983 */ /* 0x001ea80000300a00 */
[----:B--2---:R0:W-:Y:S04]  /*37360*/  STG.E.U16 desc[UR10][R6.64], R18 ;  /* 0x0000001206007986 */ /* 0x0041e8000c10150a */
[----:B0-----:R-:W2:Y:S01]  /*37370*/  LDL.LU.64 R6, [R1+0xb50] ;  /* 0x000b500001067983 */ /* 0x001ea20000300a00 */
[----:B------:R-:W-:-:S03]  /*37380*/  PRMT R0, R19, 0x7632, R0 ;  /* 0x0000763213007816 */ /* 0x000fc60000000000 */
[----:B--2---:R0:W-:Y:S04]  /*37390*/  STG.E.U16 desc[UR10][R6.64], R3 ;  /* 0x0000000306007986 */ /* 0x0041e8000c10150a */
[----:B0-----:R-:W2:Y:S01]  /*373a0*/  LDL.LU.64 R6, [R1+0xb48] ;  /* 0x000b480001067983 */ /* 0x001ea20000300a00 */
[----:B------:R-:W-:Y:S02]  /*373b0*/  PRMT R3, R13, 0x7632, R3 ;  /* 0x000076320d037816 */ /* 0x000fe40000000003 */
[----:B------:R-:W-:Y:S01]  /*373c0*/  PRMT R18, R12, 0x7632, R18 ;  /* 0x000076320c127816 */ /* 0x000fe20000000012 */
[----:B------:R3:W-:Y:S04]  /*373d0*/  STG.E.U16 desc[UR10][R28.64], R2 ;  /* 0x000000021c007986 */ /* 0x0007e8000c10150a */
[----:B------:R-:W-:Y:S04]  /*373e0*/  STG.E.U16 desc[UR10][R8.64], R0 ;  /* 0x0000000008007986 */ /* 0x000fe8000c10150a */
[----:B------:R-:W-:Y:S01]  /*373f0*/  STG.E.U16 desc[UR10][R10.64], R12 ;  /* 0x0000000c0a007986 */ /* 0x000fe2000c10150a */
[----:B---3--:R-:W-:-:S03]  /*37400*/  PRMT R2, R21, 0x7632, R2 ;  /* 0x0000763215027816 */ /* 0x008fc60000000002 */
[----:B------:R-:W-:Y:S04]  /*37410*/  STG.E.U16 desc[UR10][R4.64], R13 ;  /* 0x0000000d04007986 */ /* 0x000fe8000c10150a */
[----:B------:R-:W-:Y:S04]  /*37420*/  STL [R1+0xb3c], R3 ;  /* 0x000b3c0301007387 */ /* 0x000fe80000100800 */
[----:B------:R-:W-:Y:S04]  /*37430*/  STL [R1+0xb38], R2 ;  /* 0x000b380201007387 */ /* 0x000fe80000100800 */
[----:B--2---:R-:W-:Y:S04]  /*37440*/  STG.E.U16 desc[UR10][R6.64], R21 ;  /* 0x0000001506007986 */ /* 0x004fe8000c10150a */
[----:B----4-:R-:W-:Y:S04]  /*37450*/  STG.E.U16 desc[UR10][R14.64], R20 ;  /* 0x000000140e007986 */ /* 0x010fe8000c10150a */
[----:B-----5:R0:W-:Y:S04]  /*37460*/  STG.E.U16 desc[UR10][R22.64], R18 ;  /* 0x0000001216007986 */ /* 0x0201e8000c10150a */
[----:B0-----:R-:W2:Y:S01]  /*37470*/  LDL.LU.64 R22, [R1+0x90] ;  /* 0x0000900001167983 */ /* 0x001ea20000300a00 */
[----:B------:R-:W-:-:S03]  /*37480*/  PRMT R0, R20, 0x7632, R0 ;  /* 0x0000763214007816 */ /* 0x000fc60000000000 */
[----:B------:R-:W-:Y:S04]  /*37490*/  STG.E.U16 desc[UR10][R24.64], R3 ;  /* 0x0000000318007986 */ /* 0x000fe8000c10150a */
[----:B------:R-:W-:Y:S04]  /*374a0*/  STG.E.U16 desc[UR10][R26.64], R2 ;  /* 0x000000021a007986 */ /* 0x000fe8000c10150a */
[----:B------:R-:W-:Y:S04]  /*374b0*/  STG.E.U16 desc[UR10][R16.64], R0 ;  /* 0x0000000010007986 */ /* 0x000fe8000c10150a */
[----:B--2---:R0:W-:Y:S04]  /*374c0*/  STL.64 [R1+0xb40], R22 ;  /* 0x000b401601007387 */ /* 0x0041e80000100a00 */
[----:B0-----:R-:W2:Y:S04]  /*374d0*/  LDL.LU.64 R22, [R1+0x98] ;  /* 0x0000980001167983 */ /* 0x001ea80000300a00 */
[----:B------:R-:W3:Y:S04]  /*374e0*/  LDL.LU.64 R24, [R1+0x88] ;  /* 0x0000880001187983 */ /* 0x000ee80000300a00 */
[----:B------:R-:W2:Y:S04]  /*374f0*/  LDL.LU R3, [R1+0x150] ;  /* 0x0001500001037983 */ /* 0x000ea80000300800 */
[----:B------:R-:W4:Y:S04]  /*37500*/  LDL.LU R2, [R1+0x154] ;  /* 0x0001540001027983 */ /* 0x000f280000300800 */
[----:B------:R-:W3:Y:S04]  /*37510*/  LDL.LU R19, [R1+0x158] ;  /* 0x0001580001137983 */ /* 0x000ee80000300800 */
[----:B------:R-:W5:Y:S04]  /*37520*/  LDL.LU R27, [R1+0x15c] ;  /* 0x00015c00011b7983 */ /* 0x000f680000300800 */
[----:B------:R-:W2:Y:S04]  /*37530*/  LDL.LU.64 R16, [R1+0x58] ;  /* 0x0000580001107983 */ /* 0x000ea80000300a00 */
[----:B--2---:R0:W-:Y:S04]  /*37540*/  STL.64 [R1+0xb10], R16 ;  /* 0x000b101001007387 */ /* 0x0041e80000100a00 */
[----:B0-----:R-:W2:Y:S04]  /*37550*/  LDL.LU.64 R16, [R1+0x68] ;  /* 0x0000680001107983 */ /* 0x001ea80000300a00 */
[----:B--2---:R0:W-:Y:S04]  /*37560*/  STL.64 [R1+0xb18], R16 ;  /* 0x000b181001007387 */ /* 0x0041e80000100a00 */
[----:B0-----:R-:W2:Y:S04]  /*37570*/  LDL.LU.64 R16, [R1+0x70] ;  /* 0x0000700001107983 */ /* 0x001ea80000300a00 */
[----:B--2---:R0:W-:Y:S04]  /*37580*/  STL.64 [R1+0xb20], R16 ;  /* 0x000b201001007387 */ /* 0x0041e80000100a00 */
[----:B0-----:R-:W2:Y:S04]  /*37590*/  LDL.LU.64 R16, [R1+0x78] ;  /* 0x0000780001107983 */ /* 0x001ea80000300a00 */
[----:B--2---:R0:W-:Y:S04]  /*375a0*/  STL.64 [R1+0xb30], R16 ;  /* 0x000b301001007387 */ /* 0x0041e80000100a00 */
[----:B0-----:R-:W5:Y:S04]  /*375b0*/  LDL.LU.64 R16, [R1+0x80] ;  /* 0x0000800001107983 */ /* 0x001f680000300a00 */
[----:B------:R-:W2:Y:S04]  /*375c0*/  LDL.LU R14, [R1+0x17c] ;  /* 0x00017c00010e7983 */ /* 0x000ea80000300800 */
[----:B--2---:R0:W-:Y:S04]  /*375d0*/  STL [R1+0xae8], R14 ;  /* 0x000ae80e01007387 */ /* 0x0041e80000100800 */
[----:B0-----:R-:W2:Y:S04]  /*375e0*/  LDL.LU R14, [R1+0x178] ;  /* 0x00017800010e7983 */ /* 0x001ea80000300800 */
[----:B------:R-:W2:Y:S04]  /*375f0*/  LDL.LU.64 R28, [R1+0x38] ;  /* 0x00003800011c7983 */ /* 0x000ea80000300a00 */
        /* <DEDUP_REMOVED lines=8> */
[----:B------:R-:W2:Y:S04]  /*37680*/  LDL.LU.64 R8, [R1+0x30] ;  /* 0x0000300001087983 */ /* 0x000ea80000300a00 */
[----:B--2---:R0:W-:Y:S04]  /*37690*/  STL.64 [R1+0xaf8], R8 ;  /* 0x000af80801007387 */ /* 0x0041e80000100a00 */
[----:B0-----:R-:W2:Y:S04]  /*376a0*/  LDL.LU.64 R8, [R1+0x50] ;  /* 0x0000500001087983 */ /* 0x001ea80000300a00 */
[----:B------:R-:W-:Y:S04]  /*376b0*/  STG.E.U16 desc[UR10][R22.64], R3 ;  /* 0x0000000316007986 */ /* 0x000fe8000c10150a */
[----:B--2---:R0:W-:Y:S04]  /*376c0*/  STL.64 [R1+0xb00], R8 ;  /* 0x000b000801007387 */ /* 0x0041e80000100a00 */
[----:B0-----:R-:W2:Y:S04]  /*376d0*/  LDL.LU.64 R8, [R1+0x60] ;  /* 0x0000600001087983 */ /* 0x001ea80000300a00 */
[----:B------:R-:W2:Y:S04]  /*376e0*/  LDL.LU.64 R10, [R1+0x28] ;  /* 0x00002800010a7983 */ /* 0x000ea80000300a00 */
[----:B------:R-:W2:Y:S04]  /*376f0*/  LDL.LU.64 R4, [R1+0x20] ;  /* 0x0000200001047983 */ /* 0x000ea80000300a00 */
[----:B------:R-:W2:Y:S04]  /*37700*/  LDL.LU.64 R6, [R1+0x18] ;  /* 0x0000180001067983 */ /* 0x000ea80000300a00 */
[----:B------:R-:W2:Y:S04]  /*37710*/  LDL.LU.64 R12, [R1+0x10] ;  /* 0x00001000010c7983 */ /* 0x000ea80000300a00 */
[----:B------:R-:W2:Y:S04]  /*37720*/  LDL.LU R15, [R1+0x160] ;  /* 0x00016000010f7983 */ /* 0x000ea80000300800 */
[----:B------:R-:W2:Y:S04]  /*37730*/  LDL.LU R20, [R1+0x164] ;  /* 0x0001640001147983 */ /* 0x000ea80000300800 */
[----:B------:R-:W2:Y:S04]  /*37740*/  LDL.LU R21, [R1+0x168] ;  /* 0x0001680001157983 */ /* 0x000ea80000300800 */
[----:B------:R-:W4:Y:S01]  /*37750*/  LDL.LU.64 R22, [R1+0xb40] ;  /* 0x000b400001167983 */ /* 0x000f220000300a00 */
[----:B------:R-:W-:-:S03]  /*37760*/  PRMT R18, R3, 0x7632, R18 ;  /* 0x0000763203127816 */ /* 0x000fc60000000012 */
[----:B------:R-:W2:Y:S04]  /*37770*/  LDL.LU R26, [R1+0x16c] ;  /* 0x00016c00011a7983 */ /* 0x000ea80000300800 */
[----:B----4-:R0:W-:Y:S04]  /*37780*/  STG.E.U16 desc[UR10][R22.64], R2 ;  /* 0x0000000216007986 */ /* 0x0101e8000c10150a */
[----:B---3--:R1:W-:Y:S04]  /*37790*/  STG.E.U16 desc[UR10][R24.64], R19 ;  /* 0x0000001318007986 */ /* 0x0083e8000c10150a */
[----:B0-----:R-:W3:Y:S04]  /*377a0*/  LDL.LU.64 R22, [R1+0x8] ;  /* 0x0000080001167983 */ /* 0x001ee80000300a00 */
[----:B-1----:R-:W4:Y:S04]  /*377b0*/  LDL.LU.64 R24, [R1] ;  /* 0x0000000001187983 */ /* 0x002f280000300a00 */
[----:B------:R-:W2:Y:S04]  /*377c0*/  LDL.LU R3, [R1+0xb3c] ;  /* 0x000b3c0001037983 */ /* 0x000ea80000300800 */
[----:B-----5:R0:W-:Y:S01]  /*377d0*/  STG.E.U16 desc[UR10][R16.64], R27 ;  /* 0x0000001b10007986 */ /* 0x0201e2000c10150a */
[----:B--2---:R-:W-:-:S03]  /*377e0*/  PRMT R3, R2, 0x7632, R3 ;  /* 0x0000763202037816 */ /* 0x004fc60000000003 */
[----:B------:R-:W2:Y:S04]  /*377f0*/  LDL.LU R2, [R1+0xb38] ;  /* 0x000b380001027983 */ /* 0x000ea80000300800 */
[----:B0-----:R-:W5:Y:S01]  /*37800*/  LDL.LU.64 R16, [R1+0xb30] ;  /* 0x000b300001107983 */ /* 0x001f620000300a00 */
[----:B------:R-:W-:-:S03]  /*37810*/  PRMT R0, R27, 0x7632, R0 ;  /* 0x000076321b007816 */ /* 0x000fc60000000000 */
[----:B------:R-:W2:Y:S04]  /*37820*/  LDL.LU R27, [R1+0xb28] ;  /* 0x000b2800011b7983 */ /* 0x000ea80000300800 */
[----:B-----5:R0:W-:Y:S04]  /*37830*/  STG.E.U16 desc[UR10][R16.64], R18 ;  /* 0x0000001210007986 */ /* 0x0201e8000c10150a */
[----:B0-----:R-:W5:Y:S01]  /*37840*/  LDL.LU.64 R16, [R1+0xb20] ;  /* 0x000b200001107983 */ /* 0x001f620000300a00 */
[----:B--2---:R-:W-:-:S03]  /*37850*/  PRMT R2, R19, 0x7632, R2 ;  /* 0x0000763213027816 */ /* 0x004fc60000000002 */
[----:B-----5:R0:W-:Y:S04]  /*37860*/  STG.E.U16 desc[UR10][R16.64], R3 ;  /* 0x0000000310007986 */ /* 0x0201e8000c10150a */
[----:B0-----:R-:W2:Y:S04]  /*37870*/  LDL.LU.64 R16, [R1+0xb18] ;  /* 0x000b180001107983 */ /* 0x001ea80000300a00 */
[----:B--2---:R0:W-:Y:S04]  /*37880*/  STG.E.U16 desc[UR10][R16.64], R2 ;  /* 0x0000000210007986 */ /* 0x0041e8000c10150a */
[----:B0-----:R-:W2:Y:S04]  /*37890*/  LDL.LU.64 R16, [R1+0xb10] ;  /* 0x000b100001107983 */ /* 0x001ea80000300a00 */
[----:B--2---:R0:W-:Y:S04]  /*378a0*/  STG.E.U16 desc[UR10][R16.64], R0 ;  /* 0x0000000010007986 */ /* 0x0041e8000c10150a */
[----:B0-----:R-:W2:Y:S04]  /*378b0*/  LDL.LU.64 R16, [R1+0xb08] ;  /* 0x000b080001107983 */ /* 0x001ea80000300a00 */
[----:B--2---:R-:W-:Y:S04]  /*378c0*/  STG.E.U16 desc[UR10][R16.64], R28 ;  /* 0x0000001c10007986 */ /* 0x004fe8000c10150a */
[----:B------:R0:W-:Y:S04]  /*378d0*/  STG.E.U16 desc[UR10][R8.64], R29 ;  /* 0x0000001d08007986 */ /* 0x0001e8000c10150a */
[----:B0-----:R-:W2:Y:S01]  /*378e0*/  LDL.LU.64 R8, [R1+0xb00] ;  /* 0x000b000001087983 */ /* 0x001ea20000300a00 */
[----:B------:R-:W-:-:S02]  /*378f0*/  PRMT R27, R28, 0x7632, R27 ;  /* 0x000076321c1b7816 */ /* 0x000fc4000000001b */
[----:B------:R-:W-:Y:S02]  /*37900*/  PRMT R3, R29, 0x7632, R3 ;  /* 0x000076321d037816 */ /* 0x000fe40000000003 */
[----:B------:R-:W-:Y:S01]  /*37910*/  PRMT R2, R14, 0x7632, R2 ;  /* 0x000076320e027816 */ /* 0x000fe20000000002 */
[----:B--2---:R0:W-:Y:S04]  /*37920*/  STG.E.U16 desc[UR10][R8.64], R14 ;  /* 0x0000000e08007986 */ /* 0x0041e8000c10150a */
[----:B0-----:R-:W2:Y:S04]  /*37930*/  LDL.LU.64 R8, [R1+0xaf8] ;  /* 0x000af80001087983 */ /* 0x001ea80000300a00 */
[----:B------:R-:W5:Y:S04]  /*37940*/  LDL.LU R28, [R1+0xaf0] ;  /* 0x000af000011c7983 */ /* 0x000f680000300800 */
[----:B------:R-:W5:Y:S04]  /*37950*/  LDL.LU R29, [R1+0xaec] ;  /* 0x000aec00011d7983 */ /* 0x000f680000300800 */
[----:B------:R-:W5:Y:S04]  /*37960*/  LDL.LU R14, [R1+0xae8] ;  /* 0x000ae800010e7983 */ /* 0x000f680000300800 */
[----:B-----5:R0:W-:Y:S04]  /*37970*/  STG.E.U16 desc[UR10][R28.64], R14 ;  /* 0x0000000e1c007986 */ /* 0x0201e8000c10150a */
[----:B0-----:R-:W5:Y:S01]  /*37980*/  LDL.LU.64 R28, [R1+0xae0] ;  /* 0x000ae000011c7983 */ /* 0x001f620000300a00 */
[----:B------:R-:W-:-:S03]  /*37990*/  PRMT R0, R14, 0x7632, R0 ;  /* 0x000076320e007816 */ /* 0x000fc60000000000 */
[----:B------:R-:W2:Y:S04]  /*379a0*/  LDL.LU R14, [R1+0xad8] ;  /* 0x000ad800010e7983 */ /* 0x000ea80000300800 */
[----:B-----5:R0:W-:Y:S04]  /*379b0*/  STG.E.U16 desc[UR10][R28.64], R27 ;  /* 0x0000001b1c007986 */ /* 0x0201e8000c10150a */
[----:B0-----:R-:W5:Y:S04]  /*379c0*/  LDL.LU.64 R28, [R1+0xad0] ;  /* 0x000ad000011c7983 */ /* 0x001f680000300a00 */
[----:B------:R-:W2:Y:S04]  /*379d0*/  LDL.LU R27, [R1+0xac8] ;  /* 0x000ac800011b7983 */ /* 0x000ea80000300800 */
[----:B-----5:R0:W-:Y:S04]  /*379e0*/  STG.E.U16 desc[UR10][R28.64], R3 ;  /* 0x000000031c007986 */ /* 0x0201e8000c10150a */
[----:B--2---:R1:W-:Y:S04]  /*379f0*/  STG.E.U16 desc[UR10][R8.64], R2 ;  /* 0x0000000208007986 */ /* 0x0043e8000c10150a */
[----:B------:R2:W-:Y:S04]  /*37a00*/  STG.E.U16 desc[UR10][R10.64], R0 ;  /* 0x000000000a007986 */ /* 0x0005e8000c10150a */
[----:B0-----:R-:W5:Y:S04]  /*37a10*/  LDL.LU.64 R28, [R1+0xac0] ;  /* 0x000ac000011c7983 */ /* 0x001f680000300a00 */
[----:B-1----:R-:W5:Y:S01]  /*37a20*/  LDL.LU.64 R8, [R1+0xab8] ;  /* 0x000ab80001087983 */ /* 0x002f620000300a00 */
[----:B------:R-:W-:-:S03]  /*37a30*/  PRMT R27, R15, 0x7632, R27 ;  /* 0x000076320f1b7816 */ /* 0x000fc6000000001b */
[----:B--2---:R-:W2:Y:S04]  /*37a40*/  LDL.LU.64 R10, [R1+0xab0] ;  /* 0x000ab000010a7983 */ /* 0x004ea80000300a00 */
[----:B------:R0:W-:Y:S01]  /*37a50*/  STG.E.U16 desc[UR10][R4.64], R15 ;  /* 0x0000000f04007986 */ /* 0x0001e2000c10150a */
[----:B------:R-:W-:-:S03]  /*37a60*/  PRMT R3, R20, 0x7632, R3 ;  /* 0x0000763214037816 */ /* 0x000fc60000000003 */
[----:B------:R1:W-:Y:S01]  /*37a70*/  STG.E.U16 desc[UR10][R6.64], R20 ;  /* 0x0000001406007986 */ /* 0x0003e2000c10150a */
[----:B------:R-:W-:-:S03]  /*37a80*/  PRMT R2, R21, 0x7632, R2 ;  /* 0x0000763215027816 */ /* 0x000fc60000000002 */
[----:B------:R3:W-:Y:S04]  /*37a90*/  STG.E.U16 desc[UR10][R12.64], R21 ;  /* 0x000000150c007986 */ /* 0x0007e8000c10150a */
[----:B0-----:R-:W2:Y:S04]  /*37aa0*/  LDL.LU.64 R4, [R1+0xaa8] ;  /* 0x000aa80001047983 */ /* 0x001ea80000300a00 */
[----:B-1----:R-:W2:Y:S04]  /*37ab0*/  LDL.LU.64 R6, [R1+0xaa0] ;  /* 0x000aa00001067983 */ /* 0x002ea80000300a00 */
[----:B---3--:R-:W3:Y:S01]  /*37ac0*/  LDL.LU.64 R12, [R1+0xa98] ;  /* 0x000a9800010c7983 */ /* 0x008ee20000300a00 */
[----:B------:R-:W-:-:S03]  /*37ad0*/  PRMT R0, R26, 0x7632, R0 ;  /* 0x000076321a007816 */ /* 0x000fc60000000000 */
[----:B------:R-:W2:Y:S04]  /*37ae0*/  LDL.LU R15, [R1+0xa90] ;  /* 0x000a9000010f7983 */ /* 0x000ea80000300800 */
[----:B------:R-:W2:Y:S04]  /*37af0*/  LDL.LU R20, [R1+0xa8c] ;  /* 0x000a8c0001147983 */ /* 0x000ea80000300800 */
[----:B------:R-:W2:Y:S04]  /*37b00*/  LDL.LU R21, [R1+0xa88] ;  /* 0x000a880001157983 */ /* 0x000ea80000300800 */
[----:B------:R0:W-:Y:S04]  /*37b10*/  STG.E.U16 desc[UR10][R22.64], R26 ;  /* 0x0000001a16007986 */ /* 0x0001e8000c10150a */
[----:B----4-:R1:W-:Y:S04]  /*37b20*/  STG.E.U16 desc[UR10][R24.64], R27 ;  /* 0x0000001b18007986 */ /* 0x0103e8000c10150a */
[----:B0-----:R-:W4:Y:S04]  /*37b30*/  LDL.LU.64 R22, [R1+0xa80] ;  /* 0x000a800001167983 */ /* 0x001f280000300a00 */
[----:B------:R-:W2:Y:S04]  /*37b40*/  LDL.LU R26, [R1+0xa78] ;  /* 0x000a7800011a7983 */ /* 0x000ea80000300800 */
[----:B-1----:R-:W2:Y:S04]  /*37b50*/  LDL.LU.64 R24, [R1+0xa70] ;  /* 0x000a700001187983 */ /* 0x002ea80000300a00 */
[----:B------:R-:W2:Y:S01]  /*37b60*/  LDL.LU R27, [R1+0xa68] ;  /* 0x000a6800011b7983 */ /* 0x000ea20000300800 */
[----:B------:R-:W0:Y:S02]  /*37b70*/  S2R R19, SR_TID.X ;  /* 0x0000000000137919 */ /* 0x000e240000002100 */
[----:B0-----:R-:W-:-:S04]  /*37b80*/  LOP3.LUT R19, R19, 0x1ff, RZ, 0xc0, !PT ;  /* 0x000001ff13137812 */ /* 0x001fc800078ec0ff */
[----:B------:R-:W-:-:S06]  /*37b90*/  LEA R19, R19, UR7, 0x4 ;  /* 0x0000000713137c11 */ /* 0x000fcc000f8e20ff */
[----:B------:R-:W0:Y:S04]  /*37ba0*/  LDS.128 R16, [R19] ;  /* 0x0000000013107984 */ /* 0x000e280000000c00 */
[----:B--2---:R1:W-:Y:S04]  /*37bb0*/  STG.E.U16 desc[UR10][R26.64], R3 ;  /* 0x000000031a007986 */ /* 0x0043e8000c10150a */
[----:B-1----:R-:W2:Y:S04]  /*37bc0*/  LDL.LU R26, [R1+0x1fc] ;  /* 0x0001fc00011a7983 */ /* 0x002ea80000300800 */
[----:B------:R-:W2:Y:S04]  /*37bd0*/  LDL.LU R27, [R1+0x208] ;  /* 0x00020800011b7983 */ /* 0x000ea80000300800 */
[----:B------:R1:W-:Y:S04]  /*37be0*/  STG.E.U16 desc[UR10][R24.64], R2 ;  /* 0x0000000218007986 */ /* 0x0003e8000c10150a */
[----:B-1----:R-:W2:Y:S01]  /*37bf0*/  LDL.LU R25, [R1+0x200] ;  /* 0x0002000001197983 */ /* 0x002ea20000300800 */
[----:B------:R-:W1:Y:S03]  /*37c00*/  LDC.64 R2, c[0x0][0x3a0] ;  /* 0x0000e800ff027b82 */ /* 0x000e660000000a00 */
[----:B------:R-:W2:Y:S04]  /*37c10*/  LDL.LU R24, [R1+0x204] ;  /* 0x0002040001187983 */ /* 0x000ea80000300800 */
[----:B----4-:R4:W-:Y:S04]  /*37c20*/  STG.E.U16 desc[UR10][R22.64], R0 ;  /* 0x0000000016007986 */ /* 0x0109e8000c10150a */
[----:B0-----:R0:W-:Y:S04]  /*37c30*/  STG.E.U16 desc[UR10][R20.64], R16 ;  /* 0x0000001014007986 */ /* 0x0011e8000c10150a */
[----:B------:R5:W-:Y:S04]  /*37c40*/  STG.E.U16 desc[UR10][R14.64], R17 ;  /* 0x000000110e007986 */ /* 0x000be8000c10150a */
[----:B---3--:R3:W-:Y:S01]  /*37c50*/  STG.E.U16 desc[UR10][R12.64], R18 ;  /* 0x000000120c007986 */ /* 0x0087e2000c10150a */
[----:B----4-:R-:W-:-:S02]  /*37c60*/  PRMT R23, R18, 0x7632, R23 ;  /* 0x0000763212177816 */ /* 0x010fc40000000017 */
[----:B0-----:R-:W-:Y:S02]  /*37c70*/  PRMT R21, R17, 0x7632, R21 ;  /* 0x0000763211157816 */ /* 0x001fe40000000015 */
[----:B-----5:R-:W-:Y:S01]  /*37c80*/  PRMT R15, R16, 0x7632, R15 ;  /* 0x00007632100f7816 */ /* 0x020fe2000000000f */
[----:B------:R-:W-:Y:S01]  /*37c90*/  STG.E.U16 desc[UR10][R6.64], R19 ;  /* 0x0000001306007986 */ /* 0x000fe2000c10150a */
[----:B---3--:R-:W-:-:S03]  /*37ca0*/  PRMT R13, R19, 0x7632, R13 ;  /* 0x00007632130d7816 */ /* 0x008fc6000000000d */
[----:B------:R0:W-:Y:S04]  /*37cb0*/  STG.E.U16 desc[UR10][R4.64], R15 ;  /* 0x0000000f04007986 */ /* 0x0001e8000c10150a */
[----:B------:R3:W-:Y:S04]  /*37cc0*/  STG.E.U16 desc[UR10][R10.64], R21 ;  /* 0x000000150a007986 */ /* 0x0007e8000c10150a */
[----:B------:R3:W-:Y:S04]  /*37cd0*/  STG.E.U16 desc[UR10][R8.64], R23 ;  /* 0x0000001708007986 */ /* 0x0007e8000c10150a */
[----:B------:R3:W-:Y:S01]  /*37ce0*/  STG.E.U16 desc[UR10][R28.64], R13 ;  /* 0x0000000d1c007986 */ /* 0x0007e2000c10150a */
[----:B------:R-:W-:-:S04]  /*37cf0*/  UIMAD UR4, UR6, UR4, URZ ;  /* 0x00000004060472a4 */ /* 0x000fc8000f8e02ff */
[----:B------:R-:W-:Y:S02]  /*37d00*/  USHF.L.U32 UR6, UR4, 0x2, URZ ;  /* 0x0000000204067899 */ /* 0x000fe400080006ff */
[----:B------:R-:W-:Y:S01]  /*37d10*/  UIMAD.WIDE UR4, UR4, 0x4, URZ ;  /* 0x00000004040478a5 */ /* 0x000fe2000f8e02ff */
[----:B------:R-:W-:Y:S01]  /*37d20*/  BAR.SYNC.DEFER_BLOCKING 0x0 ;  /* 0x0000000000007b1d */ /* 0x000fe20000010000 */
[----:B--2---:R-:W-:-:S05]  /*37d30*/  FSEL R14, R26, -INF , P1 ;  /* 0xff8000001a0e7808 */ /* 0x004fca0000800000 */
[----:B------:R-:W2:Y:S01]  /*37d40*/  S2R R26, SR_TID.X ;  /* 0x00000000001a7919 */ /* 0x000ea20000002100 */
[----:B------:R-:W-:Y:S02]  /*37d50*/  FSEL R0, R25, -INF , P0 ;  /* 0xff80000019007808 */ /* 0x000fe40000000000 */
[----:B------:R-:W4:Y:S03]  /*37d60*/  S2R R25, SR_CTAID.X ;  /* 0x0000000000197919 */ /* 0x000f260000002500 */
[----:B------:R-:W-:Y:S02]  /*37d70*/  FFMA R16, R0, 0.69314718246459960938, R27 ;  /* 0x3f31721800107823 */ /* 0x000fe4000000001b */
[----:B------:R-:W4:Y:S01]  /*37d80*/  S2R R27, SR_TID.X ;  /* 0x00000000001b7919 */ /* 0x000f220000002100 */
[----:B------:R-:W-:Y:S01]  /*37d90*/  FFMA R17, R14, 0.69314718246459960938, R24 ;  /* 0x3f3172180e117823 */ /* 0x000fe20000000018 */
[----:B--2---:R-:W-:-:S05]  /*37da0*/  IMAD.SHL.U32 R0, R26, 0x2, RZ ;  /* 0x000000021a007824 */ /* 0x004fca00078e00ff */
[----:B0-----:R-:W-:-:S05]  /*37db0*/  LOP3.LUT R4, R0, 0x3f8, RZ, 0xc0, !PT ;  /* 0x000003f800047812 */ /* 0x001fca00078ec0ff */
[----:B------:R3:W-:Y:S01]  /*37dc0*/  STS.64 [R4+UR7], R16 ;  /* 0x0000001004007988 */ /* 0x0007e20008000a07 */
[----:B------:R-:W-:Y:S01]  /*37dd0*/  BAR.SYNC.DEFER_BLOCKING 0x0 ;  /* 0x0000000000007b1d */ /* 0x000fe20000010000 */
[----:B------:R-:W-:Y:S02]  /*37de0*/  LOP3.LUT P0, RZ, R26, 0x100, RZ, 0xc0, !PT ;  /* 0x000001001aff7812 */ /* 0x000fe4000780c0ff */
[----:B----4-:R-:W-:-:S04]  /*37df0*/  PRMT R27, R27, 0x6540, R25 ;  /* 0x000065401b1b7816 */ /* 0x010fc80000000019 */
[C---:B------:R-:W-:Y:S01]  /*37e00*/  SHF.L.U32 R5, R27.reuse, 0x2, RZ ;  /* 0x000000021b057819 */ /* 0x040fe200000006ff */
[----:B------:R-:W-:-:S03]  /*37e10*/  IMAD.HI R0, R27, 0x4, RZ ;  /* 0x000000041b007827 */ /* 0x000fc600078e02ff */
[----:B-1----:R-:W-:-:S04]  /*37e20*/  IADD3 R2, P1, P2, R5, UR6, R2 ;  /* 0x0000000605027c10 */ /* 0x002fc8000fa3e002 */
[----:B------:R-:W-:Y:S01]  /*37e30*/  IADD3.X R3, PT, PT, R0, UR5, R3, P1, P2 ;  /* 0x0000000500037c10 */ /* 0x000fe20008fe4403 */
[----:B---3--:R-:W-:Y:S08]  /*37e40*/  @P0 EXIT ;  /* 0x000000000000094d */ /* 0x008ff00003800000 */
[----:B------:R-:W2:Y:S04]  /*37e50*/  LDL.LU R27, [R1+0x20c] ;  /* 0x00020c00011b7983 */ /* 0x000ea80000300800 */
[----:B--2---:R-:W0:Y:S04]  /*37e60*/  LDS R5, [R27] ;  /* 0x000000001b057984 */ /* 0x004e280000000800 */
[----:B0-----:R-:W-:Y:S01]  /*37e70*/  STG.E desc[UR10][R2.64], R5 ;  /* 0x0000000502007986 */ /* 0x001fe2000c10190a */
[----:B------:R-:W-:Y:S05]  /*37e80*/  EXIT ;  /* 0x000000000000794d */ /* 0x000fea0003800000 */
.L_x_2:
[----:B------:R-:W-:-:S00]  /*37e90*/  BRA `(.L_x_2) ;  /* 0xfffffffc00fc7947 */ /* 0x000fc0000383ffff */
[----:B------:R-:W-:-:S00]  /*37ea0*/  NOP ;  /* 0x0000000000007918 */ /* 0x000fc00000000000 */
        /* <DEDUP_REMOVED lines=13> */
.L_x_3:


//--------------------- .nv.global.init           --------------------------
	.section	.nv.global.init,"aw",@progbits
.nv.global.init:
	.type		_$_str,@object
	.size		_$_str,(.L_0 - _$_str)
_$_str:
        /*0000*/ 	.byte	0x5f, 0x5f, 0x43, 0x55, 0x44, 0x41, 0x5f, 0x46, 0x54, 0x5a, 0x00
.L_0:


//--------------------- .nv.shared.attn_fwd       --------------------------
	.section	.nv.shared.attn_fwd,"aw",@nobits
	.sectionflags	@""
	.align	16
	.zero		1024


//--------------------- .nv.shared.reserved.0     --------------------------
	.section	.nv.shared.reserved.0,"aw",@nobits
	.weak		__nv_reservedSMEM_offset_0_alias
	.size		__nv_reservedSMEM_offset_0_alias, 0, 64
	.other		__nv_reservedSMEM_offset_0_alias,@"STO_CUDA_RESERVED_SHARED STV_DEFAULT"
__nv_reservedSMEM_offset_0_alias:
	.zero		0
	.zero		64


//--------------------- .nv.constant0.attn_fwd    --------------------------
	.section	.nv.constant0.attn_fwd,"a",@progbits
	.sectionflags	@""
	.align	4
.nv.constant0.attn_fwd:
	.zero		1032


//--------------------- SYMBOLS --------------------------

	.type		.nv.reservedSmem.offset0,@object
	.size		.nv.reservedSmem.offset0,0x4
	.type		.nv.reservedSmem.cap,@object
	.size		.nv.reservedSmem.cap,0x4
